def matmul_kernel(
    a_ptr,
    b_ptr,
    c_ptr,
    M,
    N,
    K,
    stride_am,
    stride_ak,
    stride_bk,
    stride_bn,
    stride_cm,
    stride_cn,
    BLOCK_M: tl.constexpr,
    BLOCK_N: tl.constexpr,
    BLOCK_K: tl.constexpr,
    GROUP_M: tl.constexpr,
):
    pid = tl.program_id(axis=0)
    num_pid_m = tl.cdiv(M, BLOCK_M)
    num_pid_n = tl.cdiv(N, BLOCK_N)
    num_pid_in_group = GROUP_M * num_pid_n
    group_id = pid // num_pid_in_group
    first_pid_m = group_id * GROUP_M
    group_size_m = min(num_pid_m - first_pid_m, GROUP_M)
    pid_m = first_pid_m + ((pid % num_pid_in_group) % group_size_m)
    pid_n = (pid % num_pid_in_group) // group_size_m

    offs_am = (pid_m * BLOCK_M + tl.arange(0, BLOCK_M)) % M
    offs_bn = (pid_n * BLOCK_N + tl.arange(0, BLOCK_N)) % N
    offs_k = tl.arange(0, BLOCK_K)
    a_ptrs = a_ptr + offs_am[:, None] * stride_am + offs_k[None, :] * stride_ak
    b_ptrs = b_ptr + offs_k[:, None] * stride_bk + offs_bn[None, :] * stride_bn

    acc = tl.zeros((BLOCK_M, BLOCK_N), dtype=tl.float32)
    for kk in range(0, tl.cdiv(K, BLOCK_K)):
        a = tl.load(a_ptrs, mask=offs_k[None, :] < K - kk * BLOCK_K, other=0.0)
        b = tl.load(b_ptrs, mask=offs_k[:, None] < K - kk * BLOCK_K, other=0.0)
        acc = tl.dot(a, b, acc)
        a_ptrs += BLOCK_K * stride_ak
        b_ptrs += BLOCK_K * stride_bk

    c = acc.to(c_ptr.dtype.element_ty)
    offs_cm = pid_m * BLOCK_M + tl.arange(0, BLOCK_M)
    offs_cn = pid_n * BLOCK_N + tl.arange(0, BLOCK_N)
    c_ptrs = c_ptr + offs_cm[:, None] * stride_cm + offs_cn[None, :] * stride_cn
    mask = (offs_cm[:, None] < M) & (offs_cn[None, :] < N)
    tl.store(c_ptrs, c, mask=mask)

# config = {"BLOCK_K": 128, "BLOCK_M": 64, "BLOCK_N": 128, "GROUP_M": 8, "arch": "sm_100", "dtype": "fp8e4m3", "num_ctas": 2, "num_stages": 3, "num_warps": 4}
# arch = sm_100


// ===== COMPILED SASS (sm_100a) =====

	.target	sm_100a

	.elftype	@"ET_EXEC"


//--------------------- .note.nv.tkinfo           --------------------------
	.section	.note.nv.tkinfo,"",@"SHT_NOTE"
	.sectionflags	@"SHF_NOTE_NV_TKINFO"
	.tkinfo
        /*0018*/ 	.word	0x00000081
        /*0030*/ 	.string	""
        /*0030*/ 	.string	"ptxas-blackwell"
        /*0030*/ 	.string	"Cuda compilation tools, release 12.9, V12.9.86"
        /*0030*/ 	.string	"Build cuda_12.9.r12.9/compiler.36037853_0"
        /*0030*/ 	.string	"-v  -suppress-debug-info  -lineinfo  -arch sm_100a "



//--------------------- .note.nv.cuver            --------------------------
	.section	.note.nv.cuver,"",@"SHT_NOTE"
	.sectionflags	@"SHF_NOTE_NV_CUVER"
        /*0018*/ 	.short	0x0001
        /*001a*/ 	.short	0x0064
        /*001c*/ 	.short	0x0001
        /*001e*/ 	.short	0x0000
        /*0020*/ 	.short	0x0001
        /*0022*/ 	.short	0x0000


//--------------------- .nv.info                  --------------------------
	.section	.nv.info,"",@"SHT_CUDA_INFO"
	.align	4


	//----- nvinfo : EIATTR_REGCOUNT
	.align		4
        /*0000*/ 	.byte	0x04, 0x2f
        /*0002*/ 	.short	(.L_4 - .L_3)
	.align		4
.L_3:
        /*0004*/ 	.word	index@(matmul_kernel)
        /*0008*/ 	.word	0x000000ff


	//----- nvinfo : EIATTR_FRAME_SIZE
	.align		4
.L_4:
        /*000c*/ 	.byte	0x04, 0x11
        /*000e*/ 	.short	(.L_6 - .L_5)
	.align		4
.L_5:
        /*0010*/ 	.word	index@($__internal_2_$__cuda_sm10x_tcgen05_guardrail_trap_unallocated_columns_being_dealloced)
        /*0014*/ 	.word	0x00000198


	//----- nvinfo : EIATTR_FRAME_SIZE
	.align		4
.L_6:
        /*0018*/ 	.byte	0x04, 0x11
        /*001a*/ 	.short	(.L_8 - .L_7)
	.align		4
.L_7:
        /*001c*/ 	.word	index@($__internal_1_$__cuda_sm10x_tcgen05_guardrail_trap_phase_invalid_during_alloc)
        /*0020*/ 	.word	0x00000198


	//----- nvinfo : EIATTR_FRAME_SIZE
	.align		4
.L_8:
        /*0024*/ 	.byte	0x04, 0x11
        /*0026*/ 	.short	(.L_10 - .L_9)
	.align		4
.L_9:
        /*0028*/ 	.word	index@($__internal_0_$__cuda_sm10x_tcgen05_guardrail_trap_col_being_dealloced_not_returned_by_alloc)
        /*002c*/ 	.word	0x00000198


	//----- nvinfo : EIATTR_FRAME_SIZE
	.align		4
.L_10:
        /*0030*/ 	.byte	0x04, 0x11
        /*0032*/ 	.short	(.L_12 - .L_11)
	.align		4
.L_11:
        /*0034*/ 	.word	index@(matmul_kernel)
        /*0038*/ 	.word	0x00000198


	//----- nvinfo : EIATTR_MIN_STACK_SIZE
	.align		4
.L_12:
        /*003c*/ 	.byte	0x04, 0x12
        /*003e*/ 	.short	(.L_14 - .L_13)
	.align		4
.L_13:
        /*0040*/ 	.word	index@(matmul_kernel)
        /*0044*/ 	.word	0x00000198
.L_14:


//--------------------- .nv.info.matmul_kernel    --------------------------
	.section	.nv.info.matmul_kernel,"",@"SHT_CUDA_INFO"
	.sectionflags	@""
	.align	4


	//----- nvinfo : EIATTR_CUDA_API_VERSION
	.align		4
        /*0000*/ 	.byte	0x04, 0x37
        /*0002*/ 	.short	(.L_16 - .L_15)
.L_15:
        /*0004*/ 	.word	0x00000081


	//----- nvinfo : EIATTR_KPARAM_INFO
	.align		4
.L_16:
        /*0008*/ 	.byte	0x04, 0x17
        /*000a*/ 	.short	(.L_18 - .L_17)
.L_17:
        /*000c*/ 	.word	0x00000000
        /*0010*/ 	.short	0x000d
        /*0012*/ 	.short	0x0048
        /*0014*/ 	.byte	0x00, 0xf4, 0x21, 0x00


	//----- nvinfo : EIATTR_KPARAM_INFO
	.align		4
.L_18:
        /*0018*/ 	.byte	0x04, 0x17
        /*001a*/ 	.short	(.L_20 - .L_19)
.L_19:
        /*001c*/ 	.word	0x00000000
        /*0020*/ 	.short	0x000c
        /*0022*/ 	.short	0x0040
        /*0024*/ 	.byte	0x00, 0xf4, 0x21, 0x00


	//----- nvinfo : EIATTR_KPARAM_INFO
	.align		4
.L_20:
        /*0028*/ 	.byte	0x04, 0x17
        /*002a*/ 	.short	(.L_22 - .L_21)
.L_21:
        /*002c*/ 	.word	0x00000000
        /*0030*/ 	.short	0x000b
        /*0032*/ 	.short	0x0038
        /*0034*/ 	.byte	0x00, 0xf0, 0x11, 0x00


	//----- nvinfo : EIATTR_KPARAM_INFO
	.align		4
.L_22:
        /*0038*/ 	.byte	0x04, 0x17
        /*003a*/ 	.short	(.L_24 - .L_23)
.L_23:
        /*003c*/ 	.word	0x00000000
        /*0040*/ 	.short	0x000a
        /*0042*/ 	.short	0x0034
        /*0044*/ 	.byte	0x00, 0xf0, 0x11, 0x00


	//----- nvinfo : EIATTR_KPARAM_INFO
	.align		4
.L_24:
        /*0048*/ 	.byte	0x04, 0x17
        /*004a*/ 	.short	(.L_26 - .L_25)
.L_25:
        /*004c*/ 	.word	0x00000000
        /*0050*/ 	.short	0x0009
        /*0052*/ 	.short	0x0030
        /*0054*/ 	.byte	0x00, 0xf0, 0x11, 0x00


	//----- nvinfo : EIATTR_KPARAM_INFO
	.align		4
.L_26:
        /*0058*/ 	.byte	0x04, 0x17
        /*005a*/ 	.short	(.L_28 - .L_27)
.L_27:
        /*005c*/ 	.word	0x00000000
        /*0060*/ 	.short	0x0008
        /*0062*/ 	.short	0x002c
        /*0064*/ 	.byte	0x00, 0xf0, 0x11, 0x00


	//----- nvinfo : EIATTR_KPARAM_INFO
	.align		4
.L_28:
        /*0068*/ 	.byte	0x04, 0x17
        /*006a*/ 	.short	(.L_30 - .L_29)
.L_29:
        /*006c*/ 	.word	0x00000000
        /*0070*/ 	.short	0x0007
        /*0072*/ 	.short	0x0028
        /*0074*/ 	.byte	0x00, 0xf0, 0x11, 0x00


	//----- nvinfo : EIATTR_KPARAM_INFO
	.align		4
.L_30:
        /*0078*/ 	.byte	0x04, 0x17
        /*007a*/ 	.short	(.L_32 - .L_31)
.L_31:
        /*007c*/ 	.word	0x00000000
        /*0080*/ 	.short	0x0006
        /*0082*/ 	.short	0x0024
        /*0084*/ 	.byte	0x00, 0xf0, 0x11, 0x00


	//----- nvinfo : EIATTR_KPARAM_INFO
	.align		4
.L_32:
        /*0088*/ 	.byte	0x04, 0x17
        /*008a*/ 	.short	(.L_34 - .L_33)
.L_33:
        /*008c*/ 	.word	0x00000000
        /*0090*/ 	.short	0x0005
        /*0092*/ 	.short	0x0020
        /*0094*/ 	.byte	0x00, 0xf0, 0x11, 0x00


	//----- nvinfo : EIATTR_KPARAM_INFO
	.align		4
.L_34:
        /*0098*/ 	.byte	0x04, 0x17
        /*009a*/ 	.short	(.L_36 - .L_35)
.L_35:
        /*009c*/ 	.word	0x00000000
        /*00a0*/ 	.short	0x0004
        /*00a2*/ 	.short	0x001c
        /*00a4*/ 	.byte	0x00, 0xf0, 0x11, 0x00


	//----- nvinfo : EIATTR_KPARAM_INFO
	.align		4
.L_36:
        /*00a8*/ 	.byte	0x04, 0x17
        /*00aa*/ 	.short	(.L_38 - .L_37)
.L_37:
        /*00ac*/ 	.word	0x00000000
        /*00b0*/ 	.short	0x0003
        /*00b2*/ 	.short	0x0018
        /*00b4*/ 	.byte	0x00, 0xf0, 0x11, 0x00


	//----- nvinfo : EIATTR_KPARAM_INFO
	.align		4
.L_38:
        /*00b8*/ 	.byte	0x04, 0x17
        /*00ba*/ 	.short	(.L_40 - .L_39)
.L_39:
        /*00bc*/ 	.word	0x00000000
        /*00c0*/ 	.short	0x0002
        /*00c2*/ 	.short	0x0010
        /*00c4*/ 	.byte	0x00, 0xf4, 0x21, 0x00


	//----- nvinfo : EIATTR_KPARAM_INFO
	.align		4
.L_40:
        /*00c8*/ 	.byte	0x04, 0x17
        /*00ca*/ 	.short	(.L_42 - .L_41)
.L_41:
        /*00cc*/ 	.word	0x00000000
        /*00d0*/ 	.short	0x0001
        /*00d2*/ 	.short	0x0008
        /*00d4*/ 	.byte	0x00, 0xf4, 0x21, 0x00


	//----- nvinfo : EIATTR_KPARAM_INFO
	.align		4
.L_42:
        /*00d8*/ 	.byte	0x04, 0x17
        /*00da*/ 	.short	(.L_44 - .L_43)
.L_43:
        /*00dc*/ 	.word	0x00000000
        /*00e0*/ 	.short	0x0000
        /*00e2*/ 	.short	0x0000
        /*00e4*/ 	.byte	0x00, 0xf4, 0x21, 0x00


	//----- nvinfo : EIATTR_EXPLICIT_CLUSTER
	.align		4
.L_44:
        /*00e8*/ 	.byte	0x01, 0x3e
	.zero		2


	//----- nvinfo : EIATTR_CTA_PER_CLUSTER
	.align		4
        /*00ec*/ 	.byte	0x04, 0x3d
        /*00ee*/ 	.short	(.L_46 - .L_45)
.L_45:
        /*00f0*/ 	.word	0x00000002
        /*00f4*/ 	.word	0x00000001
        /*00f8*/ 	.word	0x00000001


	//----- nvinfo : EIATTR_AT_ENTRY_FRAGMENTS
	.align		4
.L_46:
        /*00fc*/ 	.byte	0x04, 0x4f
        /*00fe*/ 	.short	(.L_48 - .L_47)


	//   ....[0]....
.L_47:
        /*0100*/ 	.word	0x00000004


	//----- nvinfo : EIATTR_RESERVED_SMEM_USED
	.align		4
.L_48:
        /*0104*/ 	.byte	0x01, 0x41
	.zero		2


	//----- nvinfo : EIATTR_SPARSE_MMA_MASK
	.align		4
        /*0108*/ 	.byte	0x03, 0x50
        /*010a*/ 	.short	0x0000


	//----- nvinfo : EIATTR_TCGEN05_1CTA_USED
	.align		4
        /*010c*/ 	.byte	0x01, 0x51
	.zero		2


	//----- nvinfo : EIATTR_MAXREG_COUNT
	.align		4
        /*0110*/ 	.byte	0x03, 0x1b
        /*0112*/ 	.short	0x00ff


	//----- nvinfo : EIATTR_NUM_BARRIERS
	.align		4
        /*0114*/ 	.byte	0x02, 0x4c
        /*0116*/ 	.byte	0x01
	.zero		1


	//----- nvinfo : EIATTR_ANNOTATIONS
	.align		4
        /*0118*/ 	.byte	0x04, 0x55
        /*011a*/ 	.short	(.L_50 - .L_49)


	//   ....[0]....
.L_49:
        /*011c*/ 	.word	0x00000001
        /*0120*/ 	.byte	0x10, 0x0f, 0x00, 0x00, 0x01, 0x00, 0x00, 0x00, 0xb0, 0x19, 0x00, 0x00, 0x01, 0x00, 0x00, 0x00
        /* <DEDUP_REMOVED lines=181> */
        /*0c80*/ 	.byte	0x80, 0xf0, 0x00, 0x00, 0x01, 0x00, 0x00, 0x00, 0xd0, 0xf8, 0x00, 0x00


	//----- nvinfo : EIATTR_INT_WARP_WIDE_INSTR_OFFSETS
	.align		4
.L_50:
        /*0c8c*/ 	.byte	0x04, 0x31
        /*0c8e*/ 	.short	(.L_52 - .L_51)


	//   ....[0]....
.L_51:
        /*0c90*/ 	.word	0x00001db0


	//   ....[1]....
        /*0c94*/ 	.word	0x00001de0


	//   ....[2]....
        /*0c98*/ 	.word	0x00006480


	//   ....[3]....
        /*0c9c*/ 	.word	0x00011040


	//   ....[4]....
        /*0ca0*/ 	.word	0x00011090


	//----- nvinfo : EIATTR_COOP_GROUP_MASK_REGIDS
	.align		4
.L_52:
        /*0ca4*/ 	.byte	0x04, 0x29
        /*0ca6*/ 	.short	(.L_54 - .L_53)


	//   ....[0]....
.L_53:
        /*0ca8*/ 	.word	0xffffffff


	//   ....[1]....
        /*0cac*/ 	.word	0xffffffff


	//   ....[2]....
        /*0cb0*/ 	.word	0xffffffff


	//   ....[3]....
        /*0cb4*/ 	.word	0xffffffff


	//----- nvinfo : EIATTR_COOP_GROUP_INSTR_OFFSETS
	.align		4
.L_54:
        /*0cb8*/ 	.byte	0x04, 0x28
        /*0cba*/ 	.short	(.L_56 - .L_55)


	//   ....[0]....
.L_55:
        /*0cbc*/ 	.word	0x00000080


	//   ....[1]....
        /*0cc0*/ 	.word	0x00000340


	//   ....[2]....
        /*0cc4*/ 	.word	0x00010ed0


	//   ....[3]....
        /*0cc8*/ 	.word	0x00011140


	//----- nvinfo : EIATTR_VRC_CTA_INIT_COUNT
	.align		4
.L_56:
        /*0ccc*/ 	.byte	0x02, 0x4a
        /*0cce*/ 	.byte	0x80
	.zero		1


	//----- nvinfo : EIATTR_MBARRIER_INSTR_OFFSETS
	.align		4
        /*0cd0*/ 	.byte	0x04, 0x39
        /*0cd2*/ 	.short	(.L_58 - .L_57)


	//   ....[0]....
.L_57:
        /*0cd4*/ 	.word	0x00001f20
        /*0cd8*/ 	.word	0x000000ff
        /*0cdc*/ 	.word	0x00000000
        /*0ce0*/ 	.short	0x0100
        /*0ce2*/ 	.byte	0x06
	.zero		1


	//   ....[1]....
        /*0ce4*/ 	.word	0x000064d0
        /*0ce8*/ 	.word	0x000000ff
        /*0cec*/ 	.word	0x00008008
        /*0cf0*/ 	.short	0x0100
        /*0cf2*/ 	.byte	0x09
	.zero		1


	//   ....[2]....
        /*0cf4*/ 	.word	0x0000b1f0
        /*0cf8*/ 	.word	0x000000ff
        /*0cfc*/ 	.word	0x00000000
        /*0d00*/ 	.short	0x010a
        /*0d02*/ 	.byte	0x06
	.zero		1


	//   ....[3]....
        /*0d04*/ 	.word	0x0000f8b0
        /*0d08*/ 	.word	0x000000ff
        /*0d0c*/ 	.word	0x00000000
        /*0d10*/ 	.short	0x010a
        /*0d12*/ 	.byte	0x06
	.zero		1


	//   ....[4]....
        /*0d14*/ 	.word	0x0000f930
        /*0d18*/ 	.word	0x000000ff
        /*0d1c*/ 	.word	0x00008000
        /*0d20*/ 	.short	0x0108
        /*0d22*/ 	.byte	0x09
	.zero		1


	//   ....[5]....
        /*0d24*/ 	.word	0x0000f9d0
        /*0d28*/ 	.word	0x000000ff
        /*0d2c*/ 	.word	0x00008008
        /*0d30*/ 	.short	0x0108
        /*0d32*/ 	.byte	0x09
	.zero		1


	//   ....[6]....
        /*0d34*/ 	.word	0x00011160
        /*0d38*/ 	.word	0x000000ff
        /*0d3c*/ 	.word	0x00000000
        /*0d40*/ 	.short	0x010a
        /*0d42*/ 	.byte	0x06
	.zero		1


	//   ....[7]....
        /*0d44*/ 	.word	0x00011190
        /*0d48*/ 	.word	0x000000ff
        /*0d4c*/ 	.word	0x00000000
        /*0d50*/ 	.short	0x010a
        /*0d52*/ 	.byte	0x06
	.zero		1


	//----- nvinfo : EIATTR_NUM_MBARRIERS
	.align		4
.L_58:
        /*0d54*/ 	.byte	0x03, 0x38
        /*0d56*/ 	.short	0x0002


	//----- nvinfo : EIATTR_EXIT_INSTR_OFFSETS
	.align		4
        /*0d58*/ 	.byte	0x04, 0x1c
        /*0d5a*/ 	.short	(.L_60 - .L_59)


	//   ....[0]....
.L_59:
        /*0d5c*/ 	.word	0x00011150


	//----- nvinfo : EIATTR_REQNTID
	.align		4
.L_60:
        /*0d60*/ 	.byte	0x04, 0x10
        /*0d62*/ 	.short	(.L_62 - .L_61)
.L_61:
        /*0d64*/ 	.word	0x00000080
        /*0d68*/ 	.word	0x00000001
        /*0d6c*/ 	.word	0x00000001


	//----- nvinfo : EIATTR_CRS_STACK_SIZE
	.align		4
.L_62:
        /*0d70*/ 	.byte	0x04, 0x1e
        /*0d72*/ 	.short	(.L_64 - .L_63)
.L_63:
        /*0d74*/ 	.word	0x00000000


	//----- nvinfo : EIATTR_CBANK_PARAM_SIZE
	.align		4
.L_64:
        /*0d78*/ 	.byte	0x03, 0x19
        /*0d7a*/ 	.short	0x0050


	//----- nvinfo : EIATTR_PARAM_CBANK
	.align		4
        /*0d7c*/ 	.byte	0x04, 0x0a
        /*0d7e*/ 	.short	(.L_66 - .L_65)
	.align		4
.L_65:
        /*0d80*/ 	.word	index@(.nv.constant0.matmul_kernel)
        /*0d84*/ 	.short	0x0380
        /*0d86*/ 	.short	0x0050


	//----- nvinfo : EIATTR_SW_WAR
	.align		4
.L_66:
        /*0d88*/ 	.byte	0x04, 0x36
        /*0d8a*/ 	.short	(.L_68 - .L_67)
.L_67:
        /*0d8c*/ 	.word	0x00000008
.L_68:


//--------------------- .nv.compat                --------------------------
	.section	.nv.compat,"",@"SHT_CUDA_COMPAT_INFO"
	.align	4
        /*0000*/ 	.byte	0x02, 0x02, 0x02, 0x00, 0x02, 0x05, 0x05, 0x00, 0x02, 0x03, 0x00, 0x00, 0x02, 0x06, 0x01, 0x00


//--------------------- .nv.callgraph             --------------------------
	.section	.nv.callgraph,"",@"SHT_CUDA_CALLGRAPH"
	.align	4
	.sectionentsize	8
	.align		4
        /*0000*/ 	.word	0x00000000
	.align		4
        /*0004*/ 	.word	0xffffffff
	.align		4
        /*0008*/ 	.word	0x00000000
	.align		4
        /*000c*/ 	.word	0xfffffffe
	.align		4
        /*0010*/ 	.word	0x00000000
	.align		4
        /*0014*/ 	.word	0xfffffffd
	.align		4
        /*0018*/ 	.word	0x00000000
	.align		4
        /*001c*/ 	.word	0xfffffffc


//--------------------- .text.matmul_kernel       --------------------------
	.section	.text.matmul_kernel,"ax",@progbits
	.align	128
        .global         matmul_kernel
        .type           matmul_kernel,@function
        .size           matmul_kernel,(.L_x_20 - matmul_kernel)
        .other          matmul_kernel,@"STO_CUDA_ENTRY STV_DEFAULT"
matmul_kernel:
.text.matmul_kernel:
[----:B------:R-:W0:Y:S01]  /*0000*/  LDC R1, c[0x0][0x37c] ;  /* 0x0000df00ff017b82 */ /* 0x000e220000000800 */
[----:B------:R-:W1:Y:S01]  /*0010*/  S2R R0, SR_TID.X ;  /* 0x0000000000007919 */ /* 0x000e620000002100 */
[----:B0-----:R-:W-:Y:S01]  /*0020*/  VIADD R1, R1, 0xfffffe68 ;  /* 0xfffffe6801017836 */ /* 0x001fe20000000000 */
[----:B------:R-:W0:Y:S01]  /*0030*/  LDCU.64 UR20, c[0x0][0x358] ;  /* 0x00006b00ff1477ac */ /* 0x000e220008000a00 */
[----:B-1----:R-:W-:-:S13]  /*0040*/  ISETP.GE.U32.AND P0, PT, R0, 0x20, PT ;  /* 0x000000200000780c */ /* 0x002fda0003f06070 */
[----:B------:R-:W-:Y:S02]  /*0050*/  VOTEU.ANY UP0, P0 ;  /* 0x0000000000ff7886 */ /* 0x000fe40000000100 */
[----:B------:R-:W-:Y:S05]  /*0060*/  BRA.U UP0, `(.L_x_0) ;  /* 0x0000000100b87547 */ /* 0x000fea000b800000 */
[----:B------:R-:W1:Y:S01]  /*0070*/  S2UR UR6, SR_CgaCtaId ;  /* 0x00000000000679c3 */ /* 0x000e620000008800 */
[----:B------:R-:W-:Y:S01]  /*0080*/  NOP ;  /* 0x0000000000007918 */ /* 0x000fe20000000000 */
[----:B------:R-:W-:Y:S02]  /*0090*/  UMOV UR4, 0x40 ;  /* 0x0000004000047882 */ /* 0x000fe40000000000 */
[----:B-1----:R-:W-:-:S09]  /*00a0*/  ULEA UR4, UR6, UR4, 0x18 ;  /* 0x0000000406047291 */ /* 0x002fd2000f8ec0ff */
[----:B------:R-:W1:Y:S01]  /*00b0*/  LDS.U8 R0, [UR4] ;  /* 0x00000004ff007984 */ /* 0x000e620008000000 */
[----:B------:R-:W-:Y:S02]  /*00c0*/  UMOV UR4, 0x400 ;  /* 0x0000040000047882 */ /* 0x000fe40000000000 */
[----:B------:R-:W-:Y:S01]  /*00d0*/  ULEA UR4, UR6, UR4, 0x18 ;  /* 0x0000000406047291 */ /* 0x000fe2000f8ec0ff */
[----:B-1----:R-:W-:-:S13]  /*00e0*/  ISETP.NE.AND P0, PT, R0, RZ, PT ;  /* 0x000000ff0000720c */ /* 0x002fda0003f05270 */
[----:B------:R-:W-:Y:S05]  /*00f0*/  @P0 BRA `(.L_x_1) ;  /* 0x00000000007c0947 */ /* 0x000fea0003800000 */
[----:B------:R-:W-:-:S13]  /*0100*/  ELECT P0, URZ, PT ;  /* 0x0000000000ff782f */ /* 0x000fda0003800000 */
[----:B------:R-:W-:Y:S05]  /*0110*/  @!P0 BRA `(.L_x_2) ;  /* 0x0000000000848947 */ /* 0x000fea0003800000 */
[----:B------:R-:W-:Y:S01]  /*0120*/  UMOV UR5, 0x2 ;  /* 0x0000000200057882 */ /* 0x000fe20000000000 */
[----:B------:R-:W-:Y:S02]  /*0130*/  IMAD.MOV.U32 R4, RZ, RZ, 0x1 ;  /* 0x00000001ff047424 */ /* 0x000fe400078e00ff */
[----:B------:R-:W-:Y:S02]  /*0140*/  IMAD.MOV.U32 R5, RZ, RZ, 0x3 ;  /* 0x00000003ff057424 */ /* 0x000fe400078e00ff */
[----:B------:R-:W-:Y:S04]  /*0150*/  DEPBAR.LE SB1, 0x36 ;  /* 0x00009d800000791a */ /* 0x000fe80000000000 */
[----:B------:R-:W1:Y:S02]  /*0160*/  UTCATOMSWS.FIND_AND_SET.ALIGN UP1, UR5, UR5 ;  /* 0x00000005000575e3 */ /* 0x000e640008020800 */
[----:B-1----:R-:W-:-:S04]  /*0170*/  PLOP3.LUT P0, PT, PT, PT, UP1, 0x80, 0x8 ;  /* 0x000000000008781c */ /* 0x002fc80003f0f018 */
[----:B------:R-:W-:-:S04]  /*0180*/  SEL R0, RZ, 0xffffffff, !P0 ;  /* 0xffffffffff007807 */ /* 0x000fc80004000000 */
[----:B------:R-:W-:Y:S01]  /*0190*/  ISETP.NE.AND P0, PT, R0, RZ, PT ;  /* 0x000000ff0000720c */ /* 0x000fe20003f05270 */
[----:B------:R-:W-:-:S12]  /*01a0*/  IMAD.U32 R0, RZ, RZ, UR5 ;  /* 0x00000005ff007e24 */ /* 0x000fd8000f8e00ff */
[----:B------:R-:W-:Y:S05]  /*01b0*/  @P0 BRA `(.L_x_3) ;  /* 0x0000000000240947 */ /* 0x000fea0003800000 */
.L_x_4:
[----:B------:R-:W-:Y:S05]  /*01c0*/  NANOSLEEP 0x64 ;  /* 0x000000640000795d */ /* 0x000fea0003800000 */
[----:B------:R-:W-:-:S05]  /*01d0*/  UMOV UR5, 0x2 ;  /* 0x0000000200057882 */ /* 0x000fca0000000000 */
[----:B------:R-:W-:Y:S04]  /*01e0*/  DEPBAR.LE SB1, 0x36 ;  /* 0x00009d800000791a */ /* 0x000fe80000000000 */
[----:B------:R-:W1:Y:S02]  /*01f0*/  UTCATOMSWS.FIND_AND_SET.ALIGN UP1, UR5, UR5 ;  /* 0x00000005000575e3 */ /* 0x000e640008020800 */
[----:B-1----:R-:W-:-:S04]  /*0200*/  PLOP3.LUT P0, PT, PT, PT, UP1, 0x80, 0x8 ;  /* 0x000000000008781c */ /* 0x002fc80003f0f018 */
[----:B------:R-:W-:-:S04]  /*0210*/  SEL R0, RZ, 0xffffffff, !P0 ;  /* 0xffffffffff007807 */ /* 0x000fc80004000000 */
[----:B------:R-:W-:Y:S01]  /*0220*/  ISETP.NE.AND P0, PT, R0, RZ, PT ;  /* 0x000000ff0000720c */ /* 0x000fe20003f05270 */
[----:B------:R-:W-:-:S12]  /*0230*/  IMAD.U32 R0, RZ, RZ, UR5 ;  /* 0x00000005ff007e24 */ /* 0x000fd8000f8e00ff */
[----:B------:R-:W-:Y:S05]  /*0240*/  @!P0 BRA `(.L_x_4) ;  /* 0xfffffffc00dc8947 */ /* 0x000fea000383ffff */
.L_x_3:
[C---:B------:R-:W-:Y:S01]  /*0250*/  VIADD R3, R0.reuse, 0x10 ;  /* 0x0000001000037836 */ /* 0x040fe20000000000 */
[----:B------:R-:W-:Y:S01]  /*0260*/  UMOV UR5, 0x50 ;  /* 0x0000005000057882 */ /* 0x000fe20000000000 */
[----:B------:R-:W-:Y:S01]  /*0270*/  SHF.L.U32 R2, R5, R0, RZ ;  /* 0x0000000005027219 */ /* 0x000fe200000006ff */
[----:B------:R-:W-:Y:S01]  /*0280*/  ULEA UR5, UR6, UR5, 0x18 ;  /* 0x0000000506057291 */ /* 0x000fe2000f8ec0ff */
[----:B------:R-:W-:Y:S01]  /*0290*/  IMAD.SHL.U32 R0, R0, 0x20, RZ ;  /* 0x0000002000007824 */ /* 0x000fe200078e00ff */
[----:B------:R-:W-:-:S04]  /*02a0*/  SHF.L.U32 R3, R4, R3, RZ ;  /* 0x0000000304037219 */ /* 0x000fc800000006ff */
[----:B------:R-:W-:-:S05]  /*02b0*/  LOP3.LUT R2, R3, R2, RZ, 0xfc, !PT ;  /* 0x0000000203027212 */ /* 0x000fca00078efcff */
[----:B------:R1:W-:Y:S04]  /*02c0*/  ATOMS.OR RZ, [UR5], R2 ;  /* 0x00000002ffff798c */ /* 0x0003e8000b000005 */
[----:B------:R1:W-:Y:S01]  /*02d0*/  STS [UR4], R0 ;  /* 0x00000000ff007988 */ /* 0x0003e20008000804 */
[----:B------:R-:W-:Y:S05]  /*02e0*/  BRA `(.L_x_2) ;  /* 0x0000000000107947 */ /* 0x000fea0003800000 */
.L_x_1:
[----:B------:R-:W-:Y:S01]  /*02f0*/  IMAD.MOV.U32 R0, RZ, RZ, -0x1 ;  /* 0xffffffffff007424 */ /* 0x000fe200078e00ff */
[----:B------:R-:W-:-:S04]  /*0300*/  MOV R2, 0x330 ;  /* 0x0000033000027802 */ /* 0x000fc80000000f00 */
[----:B------:R1:W-:Y:S03]  /*0310*/  STS [UR4], R0 ;  /* 0x00000000ff007988 */ /* 0x0003e60008000804 */
[----:B01----:R-:W-:Y:S05]  /*0320*/  CALL.REL.NOINC `($__internal_1_$__cuda_sm10x_tcgen05_guardrail_trap_phase_invalid_during_alloc) ;  /* 0x0000010c00b07944 */ /* 0x003fea0003c00000 */
.L_x_2:
[----:B------:R-:W-:Y:S05]  /*0330*/  WARPSYNC.ALL ;  /* 0x0000000000007948 */ /* 0x000fea0003800000 */
[----:B------:R-:W-:Y:S01]  /*0340*/  NOP ;  /* 0x0000000000007918 */ /* 0x000fe20000000000 */
.L_x_0:
[----:B------:R-:W2:Y:S08]  /*0350*/  LDC.64 R100, c[0x0][0x398] ;  /* 0x0000e600ff647b82 */ /* 0x000eb00000000a00 */
[----:B------:R-:W3:Y:S02]  /*0360*/  S2UR UR5, SR_CgaSize ;  /* 0x00000000000579c3 */ /* 0x000ee40000008a00 */
[----:B---3--:R-:W-:-:S12]  /*0370*/  UIMAD UR5, UR5, -0xa0, URZ ;  /* 0xffffff60050578a4 */ /* 0x008fd8000f8e02ff */
[----:B------:R-:W3:Y:S01]  /*0380*/  LDCU UR5, c[0x0][UR5+0x2b0] ;  /* 0x00005600050577ac */ /* 0x000ee20008000800 */
[----:B------:R-:W4:Y:S01]  /*0390*/  S2R R14, SR_TID.X ;  /* 0x00000000000e7919 */ /* 0x000f220000002100 */
[----:B------:R-:W-:Y:S01]  /*03a0*/  PRMT R131, RZ, 0x7610, R131 ;  /* 0x00007610ff837816 */ /* 0x000fe20000000083 */
[----:B------:R-:W5:Y:S01]  /*03b0*/  LDCU.64 UR12, c[0x0][0x3a8] ;  /* 0x00007500ff0c77ac */ /* 0x000f620008000a00 */
[----:B------:R-:W1:Y:S01]  /*03c0*/  S2R R116, SR_CgaCtaId ;  /* 0x0000000000747919 */ /* 0x000e620000008800 */
[----:B------:R-:W-:Y:S01]  /*03d0*/  PRMT R133, RZ, 0x7610, R133 ;  /* 0x00007610ff857816 */ /* 0x000fe20000000085 */
[----:B------:R-:W0:Y:S01]  /*03e0*/  S2UR UR4, SR_CTAID.X ;  /* 0x00000000000479c3 */ /* 0x000e220000002500 */
[----:B------:R-:W3:Y:S01]  /*03f0*/  LDCU UR22, c[0x0][0x3a0] ;  /* 0x00007400ff1677ac */ /* 0x000ee20008000800 */
[----:B------:R-:W0:Y:S01]  /*0400*/  LDCU.128 UR16, c[0x0][0x380] ;  /* 0x00007000ff1077ac */ /* 0x000e220008000c00 */
[----:B-----5:R-:W-:Y:S01]  /*0410*/  IMAD.U32 R33, RZ, RZ, UR12 ;  /* 0x0000000cff217e24 */ /* 0x020fe2000f8e00ff */
[----:B--2---:R-:W-:Y:S01]  /*0420*/  IABS R27, R100 ;  /* 0x00000064001b7213 */ /* 0x004fe20000000000 */
[----:B-1----:R-:W-:Y:S01]  /*0430*/  VIADD R0, R101, 0x7f ;  /* 0x0000007f65007836 */ /* 0x002fe20000000000 */
[----:B------:R-:W-:Y:S01]  /*0440*/  IABS R105, R101 ;  /* 0x0000006500697213 */ /* 0x000fe20000000000 */
[----:B------:R-:W-:Y:S01]  /*0450*/  IMAD.U32 R58, RZ, RZ, UR12 ;  /* 0x0000000cff3a7e24 */ /* 0x000fe2000f8e00ff */
[----:B---3--:R-:W-:Y:S01]  /*0460*/  UIADD3 UR24, UPT, UPT, UR22, 0x7f, URZ ;  /* 0x0000007f16187890 */ /* 0x008fe2000fffe0ff */
[----:B------:R-:W-:Y:S01]  /*0470*/  IMAD.U32 R10, RZ, RZ, UR12 ;  /* 0x0000000cff0a7e24 */ /* 0x000fe2000f8e00ff */
[----:B------:R-:W-:Y:S01]  /*0480*/  SHF.R.S32.HI R3, RZ, 0x1f, R0 ;  /* 0x0000001fff037819 */ /* 0x000fe20000011400 */
[----:B------:R-:W-:Y:S01]  /*0490*/  IMAD.U32 R60, RZ, RZ, UR12 ;  /* 0x0000000cff3c7e24 */ /* 0x000fe2000f8e00ff */
[----:B0-----:R-:W-:Y:S01]  /*04a0*/  I2FP.F32.U32 R5, UR4 ;  /* 0x0000000400057c45 */ /* 0x001fe20008201000 */
[----:B------:R-:W-:Y:S01]  /*04b0*/  IMAD.U32 R11, RZ, RZ, UR12 ;  /* 0x0000000cff0b7e24 */ /* 0x000fe2000f8e00ff */
[----:B------:R-:W-:Y:S01]  /*04c0*/  LEA.HI R3, R3, R0, RZ, 0x7 ;  /* 0x0000000003037211 */ /* 0x000fe200078f38ff */
[----:B------:R-:W-:Y:S01]  /*04d0*/  IMAD.U32 R62, RZ, RZ, UR12 ;  /* 0x0000000cff3e7e24 */ /* 0x000fe2000f8e00ff */
[----:B----4-:R-:W-:Y:S01]  /*04e0*/  SHF.R.U32.HI R106, RZ, 0x6, R14 ;  /* 0x00000006ff6a7819 */ /* 0x010fe2000001160e */
[----:B------:R-:W-:Y:S01]  /*04f0*/  FMUL R5, R5, UR5 ;  /* 0x0000000505057c20 */ /* 0x000fe20008400000 */
[----:B------:R-:W-:Y:S01]  /*0500*/  SHF.R.S32.HI R3, RZ, 0x7, R3 ;  /* 0x00000007ff037819 */ /* 0x000fe20000011403 */
[----:B------:R-:W-:Y:S01]  /*0510*/  IMAD.U32 R13, RZ, RZ, UR12 ;  /* 0x0000000cff0d7e24 */ /* 0x000fe2000f8e00ff */
[----:B------:R-:W-:Y:S01]  /*0520*/  SGXT.U32 R106, R106, 0x1 ;  /* 0x000000016a6a781a */ /* 0x000fe20000000000 */
[----:B------:R-:W-:Y:S01]  /*0530*/  IMAD.U32 R64, RZ, RZ, UR12 ;  /* 0x0000000cff407e24 */ /* 0x000fe2000f8e00ff */
[----:B------:R-:W0:Y:S01]  /*0540*/  S2UR UR4, SR_CgaCtaId ;  /* 0x00000000000479c3 */ /* 0x000e220000008800 */
[----:B------:R-:W-:Y:S01]  /*0550*/  IMAD.SHL.U32 R4, R3, 0x8, RZ ;  /* 0x0000000803047824 */ /* 0x000fe200078e00ff */
[----:B------:R-:W-:Y:S01]  /*0560*/  F2I.U32.TRUNC.NTZ R5, R5 ;  /* 0x0000000500057305 */ /* 0x000fe2000020f000 */
[----:B------:R-:W-:Y:S01]  /*0570*/  IMAD.U32 R15, RZ, RZ, UR12 ;  /* 0x0000000cff0f7e24 */ /* 0x000fe2000f8e00ff */
[----:B------:R-:W-:Y:S01]  /*0580*/  UISETP.GT.AND UP1, UPT, UR24, 0x7f, UPT ;  /* 0x0000007f1800788c */ /* 0x000fe2000bf24270 */
[----:B------:R-:W-:Y:S01]  /*0590*/  IMAD.U32 R12, RZ, RZ, UR12 ;  /* 0x0000000cff0c7e24 */ /* 0x000fe2000f8e00ff */
[----:B------:R-:W-:Y:S01]  /*05a0*/  IABS R7, R4 ;  /* 0x0000000400077213 */ /* 0x000fe20000000000 */
[----:B------:R-:W-:Y:S01]  /*05b0*/  IMAD.U32 R66, RZ, RZ, UR12 ;  /* 0x0000000cff427e24 */ /* 0x000fe2000f8e00ff */
[C---:B------:R-:W-:Y:S01]  /*05c0*/  LEA.HI R127, R14.reuse, 0xe, RZ, 0x1a ;  /* 0x0000000e0e7f7811 */ /* 0x040fe200078fd0ff */
[----:B------:R-:W-:Y:S01]  /*05d0*/  IMAD.U32 R85, RZ, RZ, UR12 ;  /* 0x0000000cff557e24 */ /* 0x000fe2000f8e00ff */
[----:B------:R-:W1:Y:S01]  /*05e0*/  I2F.RP R0, R7 ;  /* 0x0000000700007306 */ /* 0x000e620000209400 */
[----:B------:R-:W-:Y:S01]  /*05f0*/  IMAD.U32 R68, RZ, RZ, UR12 ;  /* 0x0000000cff447e24 */ /* 0x000fe2000f8e00ff */
[C---:B------:R-:W-:Y:S01]  /*0600*/  LEA.HI R126, R14.reuse, 0x1e, RZ, 0x1a ;  /* 0x0000001e0e7e7811 */ /* 0x040fe200078fd0ff */
        /* <DEDUP_REMOVED lines=11> */
[----:B------:R-:W-:Y:S01]  /*06c0*/  LEA.HI R121, R14, 0x7e, RZ, 0x1a ;  /* 0x0000007e0e797811 */ /* 0x000fe200078fd0ff */
[----:B-1----:R-:W1:Y:S01]  /*06d0*/  MUFU.RCP R0, R0 ;  /* 0x0000000000007308 */ /* 0x002e620000001000 */
[----:B------:R-:W-:Y:S01]  /*06e0*/  IMAD.U32 R88, RZ, RZ, UR12 ;  /* 0x0000000cff587e24 */ /* 0x000fe2000f8e00ff */
[----:B------:R-:W-:Y:S01]  /*06f0*/  UMOV UR5, 0x1 ;  /* 0x0000000100057882 */ /* 0x000fe20000000000 */
[----:B------:R-:W-:-:S02]  /*0700*/  IMAD.SHL.U32 R107, R116, 0x40, RZ ;  /* 0x00000040746b7824 */ /* 0x000fc400078e00ff */
[----:B------:R-:W-:Y:S02]  /*0710*/  IMAD.U32 R49, RZ, RZ, UR12 ;  /* 0x0000000cff317e24 */ /* 0x000fe4000f8e00ff */
[----:B------:R-:W-:Y:S01]  /*0720*/  IMAD.U32 R74, RZ, RZ, UR12 ;  /* 0x0000000cff4a7e24 */ /* 0x000fe2000f8e00ff */
[----:B------:R-:W-:Y:S01]  /*0730*/  LOP3.LUT R107, R107, 0x40, RZ, 0xc0, !PT ;  /* 0x000000406b6b7812 */ /* 0x000fe200078ec0ff */
[----:B------:R-:W-:Y:S02]  /*0740*/  IMAD.U32 R25, RZ, RZ, UR12 ;  /* 0x0000000cff197e24 */ /* 0x000fe4000f8e00ff */
[----:B------:R-:W-:Y:S02]  /*0750*/  IMAD.U32 R50, RZ, RZ, UR12 ;  /* 0x0000000cff327e24 */ /* 0x000fe4000f8e00ff */
[----:B------:R-:W-:Y:S02]  /*0760*/  IMAD.U32 R75, RZ, RZ, UR12 ;  /* 0x0000000cff4b7e24 */ /* 0x000fe4000f8e00ff */
[----:B------:R-:W-:-:S02]  /*0770*/  IMAD.U32 R90, RZ, RZ, UR12 ;  /* 0x0000000cff5a7e24 */ /* 0x000fc4000f8e00ff */
[----:B-1----:R-:W-:Y:S01]  /*0780*/  VIADD R2, R0, 0xffffffe ;  /* 0x0ffffffe00027836 */ /* 0x002fe20000000000 */
[----:B------:R-:W-:Y:S01]  /*0790*/  IABS R0, R5 ;  /* 0x0000000500007213 */ /* 0x000fe20000000000 */
[----:B------:R-:W-:Y:S02]  /*07a0*/  IMAD.U32 R51, RZ, RZ, UR12 ;  /* 0x0000000cff337e24 */ /* 0x000fe4000f8e00ff */
[----:B------:R1:W2:Y:S01]  /*07b0*/  F2I.FTZ.U32.TRUNC.NTZ R3, R2 ;  /* 0x0000000200037305 */ /* 0x0002a2000021f000 */
[----:B------:R-:W-:Y:S02]  /*07c0*/  IMAD.U32 R76, RZ, RZ, UR12 ;  /* 0x0000000cff4c7e24 */ /* 0x000fe4000f8e00ff */
[----:B------:R-:W-:Y:S02]  /*07d0*/  IMAD.U32 R53, RZ, RZ, UR12 ;  /* 0x0000000cff357e24 */ /* 0x000fe4000f8e00ff */
[----:B------:R-:W-:Y:S02]  /*07e0*/  IMAD.U32 R176, RZ, RZ, UR12 ;  /* 0x0000000cffb07e24 */ /* 0x000fe4000f8e00ff */
[----:B------:R-:W-:-:S02]  /*07f0*/  IMAD.U32 R183, RZ, RZ, UR12 ;  /* 0x0000000cffb77e24 */ /* 0x000fc4000f8e00ff */
[----:B-1----:R-:W-:Y:S02]  /*0800*/  IMAD.MOV.U32 R2, RZ, RZ, RZ ;  /* 0x000000ffff027224 */ /* 0x002fe400078e00ff */
[----:B------:R-:W-:Y:S02]  /*0810*/  IMAD.U32 R194, RZ, RZ, UR12 ;  /* 0x0000000cffc27e24 */ /* 0x000fe4000f8e00ff */
[----:B------:R-:W-:Y:S02]  /*0820*/  IMAD.U32 R81, RZ, RZ, UR12 ;  /* 0x0000000cff517e24 */ /* 0x000fe4000f8e00ff */
[----:B--2---:R-:W-:Y:S02]  /*0830*/  IMAD.MOV R6, RZ, RZ, -R3 ;  /* 0x000000ffff067224 */ /* 0x004fe400078e0a03 */
[----:B------:R-:W-:Y:S02]  /*0840*/  IMAD R97, R125, UR12, RZ ;  /* 0x0000000c7d617c24 */ /* 0x000fe4000f8e02ff */
[----:B------:R-:W-:Y:S01]  /*0850*/  IMAD R9, R6, R7, RZ ;  /* 0x0000000706097224 */ /* 0x000fe200078e02ff */
[----:B------:R-:W-:Y:S01]  /*0860*/  IABS R6, R4 ;  /* 0x0000000400067213 */ /* 0x000fe20000000000 */
[----:B------:R-:W-:-:S02]  /*0870*/  IMAD R102, R121, UR12, RZ ;  /* 0x0000000c79667c24 */ /* 0x000fc4000f8e02ff */
[----:B------:R-:W-:-:S04]  /*0880*/  IMAD.HI.U32 R3, R3, R9, R2 ;  /* 0x0000000903037227 */ /* 0x000fc800078e0002 */
[----:B------:R-:W-:Y:S02]  /*0890*/  IMAD.MOV R2, RZ, RZ, -R6 ;  /* 0x000000ffff027224 */ /* 0x000fe400078e0a06 */
[----:B------:R-:W-:-:S04]  /*08a0*/  IMAD.HI.U32 R3, R3, R0, RZ ;  /* 0x0000000003037227 */ /* 0x000fc800078e00ff */
[----:B------:R-:W-:Y:S02]  /*08b0*/  IMAD R0, R3, R2, R0 ;  /* 0x0000000203007224 */ /* 0x000fe400078e0200 */
[----:B------:R-:W-:Y:S02]  /*08c0*/  IMAD.U32 R9, RZ, RZ, UR12 ;  /* 0x0000000cff097e24 */ /* 0x000fe4000f8e00ff */
[----:B------:R-:W-:Y:S01]  /*08d0*/  IMAD R94, R127, UR12, RZ ;  /* 0x0000000c7f5e7c24 */ /* 0x000fe2000f8e02ff */
[----:B------:R-:W-:Y:S01]  /*08e0*/  BAR.SYNC.DEFER_BLOCKING 0x0 ;  /* 0x0000000000007b1d */ /* 0x000fe20000010000 */
[----:B------:R-:W-:Y:S01]  /*08f0*/  ISETP.GT.U32.AND P1, PT, R7, R0, PT ;  /* 0x000000000700720c */ /* 0x000fe20003f24070 */
[----:B------:R-:W-:Y:S02]  /*0900*/  IMAD R96, R126, UR12, RZ ;  /* 0x0000000c7e607c24 */ /* 0x000fe4000f8e02ff */
[----:B------:R-:W-:Y:S02]  /*0910*/  IMAD R98, R124, UR12, RZ ;  /* 0x0000000c7c627c24 */ /* 0x000fe4000f8e02ff */
[----:B------:R-:W-:-:S02]  /*0920*/  IMAD R99, R123, UR12, RZ ;  /* 0x0000000c7b637c24 */ /* 0x000fc4000f8e02ff */
[----:B------:R-:W-:-:S06]  /*0930*/  IMAD R180, R115, UR12, RZ ;  /* 0x0000000c73b47c24 */ /* 0x000fcc000f8e02ff */
[----:B------:R-:W-:Y:S02]  /*0940*/  @!P1 IMAD.IADD R0, R0, 0x1, -R7 ;  /* 0x0000000100009824 */ /* 0x000fe400078e0a07 */
[----:B------:R-:W-:Y:S01]  /*0950*/  @!P1 VIADD R3, R3, 0x1 ;  /* 0x0000000103039836 */ /* 0x000fe20000000000 */
[----:B------:R-:W-:Y:S02]  /*0960*/  ISETP.NE.AND P1, PT, R4, RZ, PT ;  /* 0x000000ff0400720c */ /* 0x000fe40003f25270 */
[----:B------:R-:W-:Y:S02]  /*0970*/  ISETP.GE.U32.AND P0, PT, R0, R7, PT ;  /* 0x000000070000720c */ /* 0x000fe40003f06070 */
[----:B------:R-:W-:-:S04]  /*0980*/  LOP3.LUT R0, R5, R4, RZ, 0x3c, !PT ;  /* 0x0000000405007212 */ /* 0x000fc800078e3cff */
[----:B------:R-:W-:Y:S01]  /*0990*/  ISETP.GE.AND P2, PT, R0, RZ, PT ;  /* 0x000000ff0000720c */ /* 0x000fe20003f46270 */
[----:B------:R-:W-:-:S06]  /*09a0*/  VIADD R0, R100, 0x3f ;  /* 0x0000003f64007836 */ /* 0x000fcc0000000000 */
[----:B------:R-:W-:-:S04]  /*09b0*/  @P0 VIADD R3, R3, 0x1 ;  /* 0x0000000103030836 */ /* 0x000fc80000000000 */
[----:B------:R-:W-:Y:S01]  /*09c0*/  IMAD.MOV.U32 R2, RZ, RZ, R3 ;  /* 0x000000ffff027224 */ /* 0x000fe200078e0003 */
[----:B------:R-:W-:-:S03]  /*09d0*/  SHF.R.S32.HI R3, RZ, 0x1f, R0 ;  /* 0x0000001fff037819 */ /* 0x000fc60000011400 */
[----:B------:R-:W-:Y:S01]  /*09e0*/  @!P2 IMAD.MOV R2, RZ, RZ, -R2 ;  /* 0x000000ffff02a224 */ /* 0x000fe200078e0a02 */
[----:B------:R-:W-:Y:S02]  /*09f0*/  @!P1 LOP3.LUT R2, RZ, R4, RZ, 0x33, !PT ;  /* 0x00000004ff029212 */ /* 0x000fe400078e33ff */
[----:B------:R-:W-:-:S03]  /*0a00*/  LEA.HI R3, R3, R0, RZ, 0x6 ;  /* 0x0000000003037211 */ /* 0x000fc600078f30ff */
[----:B------:R-:W-:Y:S02]  /*0a10*/  IMAD.SHL.U32 R6, R2, 0x8, RZ ;  /* 0x0000000802067824 */ /* 0x000fe400078e00ff */
[----:B------:R-:W-:-:S03]  /*0a20*/  IMAD.MOV R2, RZ, RZ, -R2 ;  /* 0x000000ffff027224 */ /* 0x000fc600078e0a02 */
[----:B------:R-:W-:Y:S01]  /*0a30*/  LEA.HI.SX32 R3, R3, -R6, 0x1a ;  /* 0x8000000603037211 */ /* 0x000fe200078fd2ff */
[----:B------:R-:W-:Y:S02]  /*0a40*/  IMAD R4, R4, R2, R5 ;  /* 0x0000000204047224 */ /* 0x000fe400078e0205 */
[----:B------:R-:W-:Y:S01]  /*0a50*/  IMAD.MOV.U32 R2, RZ, RZ, RZ ;  /* 0x000000ffff027224 */ /* 0x000fe200078e00ff */
[----:B------:R-:W-:-:S04]  /*0a60*/  VIMNMX R17, PT, PT, R3, 0x8, PT ;  /* 0x0000000803117848 */ /* 0x000fc80003fe0100 */
[----:B------:R-:W-:-:S04]  /*0a70*/  IABS R7, R17 ;  /* 0x0000001100077213 */ /* 0x000fc80000000000 */
[----:B------:R-:W1:Y:S08]  /*0a80*/  I2F.RP R0, R7 ;  /* 0x0000000700007306 */ /* 0x000e700000209400 */
[----:B-1----:R-:W1:Y:S02]  /*0a90*/  MUFU.RCP R0, R0 ;  /* 0x0000000000007308 */ /* 0x002e640000001000 */
[----:B-1----:R-:W-:Y:S01]  /*0aa0*/  VIADD R3, R0, 0xffffffe ;  /* 0x0ffffffe00037836 */ /* 0x002fe20000000000 */
[----:B------:R-:W-:-:S05]  /*0ab0*/  IABS R0, R17 ;  /* 0x0000001100007213 */ /* 0x000fca0000000000 */
[----:B------:R-:W1:Y:S01]  /*0ac0*/  F2I.FTZ.U32.TRUNC.NTZ R3, R3 ;  /* 0x0000000300037305 */ /* 0x000e62000021f000 */
[----:B------:R-:W-:Y:S02]  /*0ad0*/  IMAD.MOV R0, RZ, RZ, -R0 ;  /* 0x000000ffff007224 */ /* 0x000fe400078e0a00 */
[----:B-1----:R-:W-:-:S04]  /*0ae0*/  IMAD.MOV R8, RZ, RZ, -R3 ;  /* 0x000000ffff087224 */ /* 0x002fc800078e0a03 */
[----:B------:R-:W-:Y:S01]  /*0af0*/  IMAD R5, R8, R7, RZ ;  /* 0x0000000708057224 */ /* 0x000fe200078e02ff */
[----:B------:R-:W-:-:S03]  /*0b00*/  IABS R8, R4 ;  /* 0x0000000400087213 */ /* 0x000fc60000000000 */
[----:B------:R-:W-:-:S04]  /*0b10*/  IMAD.HI.U32 R2, R3, R5, R2 ;  /* 0x0000000503027227 */ /* 0x000fc800078e0002 */
[----:B------:R-:W-:Y:S02]  /*0b20*/  IMAD.MOV.U32 R3, RZ, RZ, R8 ;  /* 0x000000ffff037224 */ /* 0x000fe400078e0008 */
[----:B------:R-:W-:Y:S02]  /*0b30*/  IMAD R8, R106, UR12, RZ ;  /* 0x0000000c6a087c24 */ /* 0x000fe4000f8e02ff */
[----:B------:R-:W-:-:S04]  /*0b40*/  IMAD.HI.U32 R2, R2, R3, RZ ;  /* 0x0000000302027227 */ /* 0x000fc800078e00ff */
[----:B------:R-:W-:Y:S02]  /*0b50*/  IMAD R33, R33, 0x2, R8 ;  /* 0x0000000221217824 */ /* 0x000fe400078e0208 */
[----:B------:R-:W-:Y:S02]  /*0b60*/  IMAD R0, R2, R0, R3 ;  /* 0x0000000002007224 */ /* 0x000fe400078e0203 */
[----:B------:R-:W-:Y:S02]  /*0b70*/  IMAD.U32 R3, RZ, RZ, UR12 ;  /* 0x0000000cff037e24 */ /* 0x000fe4000f8e00ff */
[----:B------:R-:W-:Y:S01]  /*0b80*/  IMAD R58, R58, 0x2, R33 ;  /* 0x000000023a3a7824 */ /* 0x000fe200078e0221 */
[----:B------:R-:W-:Y:S01]  /*0b90*/  ISETP.GT.U32.AND P1, PT, R7, R0, PT ;  /* 0x000000000700720c */ /* 0x000fe20003f24070 */
[----:B------:R-:W-:Y:S02]  /*0ba0*/  IMAD.U32 R5, RZ, RZ, UR12 ;  /* 0x0000000cff057e24 */ /* 0x000fe4000f8e00ff */
[----:B------:R-:W-:-:S02]  /*0bb0*/  IMAD R82, R3, 0x2, R58 ;  /* 0x0000000203527824 */ /* 0x000fc400078e023a */
[----:B------:R-:W1:Y:S02]  /*0bc0*/  I2F.RP R3, R27 ;  /* 0x0000001b00037306 */ /* 0x000e640000209400 */
[----:B------:R-:W-:-:S04]  /*0bd0*/  IMAD R9, R9, 0x2, R82 ;  /* 0x0000000209097824 */ /* 0x000fc800078e0252 */
[----:B------:R-:W-:Y:S02]  /*0be0*/  IMAD R35, R10, 0x2, R9 ;  /* 0x000000020a237824 */ /* 0x000fe400078e0209 */
[----:B------:R-:W-:Y:S02]  /*0bf0*/  @!P1 IMAD.IADD R0, R0, 0x1, -R7 ;  /* 0x0000000100009824 */ /* 0x000fe400078e0a07 */
[----:B------:R-:W-:Y:S02]  /*0c00*/  IMAD R60, R60, 0x2, R35 ;  /* 0x000000023c3c7824 */ /* 0x000fe400078e0223 */
[----:B------:R-:W-:Y:S01]  /*0c10*/  @!P1 VIADD R2, R2, 0x1 ;  /* 0x0000000102029836 */ /* 0x000fe20000000000 */
[----:B------:R-:W-:Y:S01]  /*0c20*/  ISETP.GE.U32.AND P0, PT, R0, R7, PT ;  /* 0x000000070000720c */ /* 0x000fe20003f06070 */
[----:B------:R-:W-:Y:S01]  /*0c30*/  IMAD R11, R11, 0x4, R60 ;  /* 0x000000040b0b7824 */ /* 0x000fe200078e023c */
[----:B------:R-:W-:Y:S01]  /*0c40*/  LOP3.LUT R0, R4, R17, RZ, 0x3c, !PT ;  /* 0x0000001104007212 */ /* 0x000fe200078e3cff */
[----:B-1----:R-:W1:Y:S01]  /*0c50*/  MUFU.RCP R3, R3 ;  /* 0x0000000300037308 */ /* 0x002e620000001000 */
[----:B------:R-:W-:Y:S01]  /*0c60*/  ISETP.NE.AND P1, PT, R17, RZ, PT ;  /* 0x000000ff1100720c */ /* 0x000fe20003f25270 */
[----:B------:R-:W-:Y:S01]  /*0c70*/  IMAD R37, R10, 0x2, R11 ;  /* 0x000000020a257824 */ /* 0x000fe200078e020b */
[----:B------:R-:W-:Y:S01]  /*0c80*/  ISETP.GE.AND P2, PT, R0, RZ, PT ;  /* 0x000000ff0000720c */ /* 0x000fe20003f46270 */
[----:B------:R-:W-:Y:S01]  /*0c90*/  IMAD.U32 R0, RZ, RZ, UR12 ;  /* 0x0000000cff007e24 */ /* 0x000fe2000f8e00ff */
[----:B------:R-:W-:Y:S01]  /*0ca0*/  MOV R7, 0x400 ;  /* 0x0000040000077802 */ /* 0x000fe20000000f00 */
[----:B------:R-:W-:-:S03]  /*0cb0*/  IMAD R62, R62, 0x2, R37 ;  /* 0x000000023e3e7824 */ /* 0x000fc600078e0225 */
[----:B------:R-:W-:Y:S01]  /*0cc0*/  R2UR UR9, R7 ;  /* 0x00000000070972ca */ /* 0x000fe200000e0000 */
[----:B------:R-:W-:Y:S01]  /*0cd0*/  IMAD R84, R5, 0x2, R62 ;  /* 0x0000000205547824 */ /* 0x000fe200078e023e */
[----:B------:R-:W-:Y:S01]  /*0ce0*/  SHF.R.U32.HI R5, RZ, 0x5, R14 ;  /* 0x00000005ff057819 */ /* 0x000fe2000001160e */
[----:B------:R-:W-:Y:S01]  /*0cf0*/  @P0 VIADD R2, R2, 0x1 ;  /* 0x0000000102020836 */ /* 0x000fe20000000000 */
[----:B------:R-:W-:Y:S01]  /*0d00*/  LOP3.LUT R7, R14, 0x3f, RZ, 0xc0, !PT ;  /* 0x0000003f0e077812 */ /* 0x000fe200078ec0ff */
[----:B------:R-:W-:Y:S01]  /*0d10*/  IMAD R13, R13, 0x2, R84 ;  /* 0x000000020d0d7824 */ /* 0x000fe200078e0254 */
[----:B------:R-:W-:Y:S01]  /*0d20*/  R2UR UR7, R5 ;  /* 0x00000000050772ca */ /* 0x000fe200000e0000 */
[----:B------:R-:W-:Y:S02]  /*0d30*/  IMAD.MOV.U32 R10, RZ, RZ, R2 ;  /* 0x000000ffff0a7224 */ /* 0x000fe400078e0002 */
[----:B------:R-:W-:Y:S01]  /*0d40*/  IMAD R39, R0, 0x2, R13 ;  /* 0x0000000200277824 */ /* 0x000fe200078e020d */
[----:B------:R-:W2:Y:S01]  /*0d50*/  I2F.RP R2, R105 ;  /* 0x0000006900027306 */ /* 0x000ea20000209400 */
[----:B------:R-:W-:Y:S01]  /*0d60*/  @!P2 IMAD.MOV R10, RZ, RZ, -R10 ;  /* 0x000000ffff0aa224 */ /* 0x000fe200078e0a0a */
[----:B------:R-:W-:Y:S01]  /*0d70*/  @!P1 LOP3.LUT R10, RZ, R17, RZ, 0x33, !PT ;  /* 0x00000011ff0a9212 */ /* 0x000fe200078e33ff */
[----:B------:R-:W-:Y:S01]  /*0d80*/  IMAD R64, R64, 0x2, R39 ;  /* 0x0000000240407824 */ /* 0x000fe200078e0227 */
[----:B0-----:R-:W-:Y:S01]  /*0d90*/  ULEA UR9, UR4, UR9, 0x18 ;  /* 0x0000000904097291 */ /* 0x001fe2000f8ec0ff */
[----:B-1----:R-:W-:Y:S01]  /*0da0*/  VIADD R3, R3, 0xffffffe ;  /* 0x0ffffffe03037836 */ /* 0x002fe20000000000 */
[----:B------:R-:W-:Y:S01]  /*0db0*/  PLOP3.LUT P1, PT, PT, PT, UP1, 0x80, 0x8 ;  /* 0x000000000008781c */ /* 0x000fe20003f2f018 */
[----:B------:R-:W-:Y:S01]  /*0dc0*/  IMAD R15, R15, 0x4, R64 ;  /* 0x000000040f0f7824 */ /* 0x000fe200078e0240 */
[----:B------:R-:W0:Y:S01]  /*0dd0*/  LDCU UR4, c[0x0][0x3a4] ;  /* 0x00007480ff0477ac */ /* 0x000e220008000800 */
[----:B------:R-:W-:-:S02]  /*0de0*/  IMAD.MOV R0, RZ, RZ, -R10 ;  /* 0x000000ffff007224 */ /* 0x000fc400078e0a0a */
[----:B------:R-:W-:Y:S01]  /*0df0*/  IMAD R41, R12, 0x2, R15 ;  /* 0x000000020c297824 */ /* 0x000fe200078e020f */
[----:B------:R-:W1:Y:S01]  /*0e00*/  F2I.FTZ.U32.TRUNC.NTZ R3, R3 ;  /* 0x0000000300037305 */ /* 0x000e62000021f000 */
[----:B------:R-:W-:Y:S02]  /*0e10*/  IMAD R0, R17, R0, R4 ;  /* 0x0000000011007224 */ /* 0x000fe400078e0204 */
[----:B------:R-:W-:Y:S02]  /*0e20*/  IMAD R66, R66, 0x2, R41 ;  /* 0x0000000242427824 */ /* 0x000fe400078e0229 */
[----:B------:R-:W-:Y:S02]  /*0e30*/  IMAD.U32 R4, RZ, RZ, UR12 ;  /* 0x0000000cff047e24 */ /* 0x000fe4000f8e00ff */
[----:B------:R-:W-:Y:S01]  /*0e40*/  IMAD R85, R85, 0x2, R66 ;  /* 0x0000000255557824 */ /* 0x000fe200078e0242 */
[----:B--2---:R-:W2:Y:S01]  /*0e50*/  MUFU.RCP R2, R2 ;  /* 0x0000000200027308 */ /* 0x004ea20000001000 */
[----:B------:R-:W-:-:S02]  /*0e60*/  IMAD.IADD R0, R6, 0x1, R0 ;  /* 0x0000000106007824 */ /* 0x000fc400078e0200 */
[----:B------:R-:W-:Y:S02]  /*0e70*/  IMAD.U32 R6, RZ, RZ, UR12 ;  /* 0x0000000cff067e24 */ /* 0x000fe4000f8e00ff */
[----:B------:R-:W-:Y:S02]  /*0e80*/  IMAD R17, R4, 0x2, R85 ;  /* 0x0000000204117824 */ /* 0x000fe400078e0255 */
[----:B------:R-:W-:Y:S01]  /*0e90*/  IMAD R16, R0, 0x40, R7 ;  /* 0x0000004000107824 */ /* 0x000fe200078e0207 */
[----:B------:R-:W-:Y:S01]  /*0ea0*/  LOP3.LUT R7, R14, 0x7f, RZ, 0xc0, !PT ;  /* 0x0000007f0e077812 */ /* 0x000fe200078ec0ff */
[----:B------:R-:W-:Y:S02]  /*0eb0*/  IMAD R43, R6, 0x2, R17 ;  /* 0x00000002062b7824 */ /* 0x000fe400078e0211 */
[----:B-1----:R-:W-:Y:S01]  /*0ec0*/  IMAD.MOV R6, RZ, RZ, -R3 ;  /* 0x000000ffff067224 */ /* 0x002fe200078e0a03 */
[----:B------:R-:W-:Y:S01]  /*0ed0*/  IABS R0, R16 ;  /* 0x0000001000007213 */ /* 0x000fe20000000000 */
[----:B------:R-:W-:Y:S01]  /*0ee0*/  IMAD R68, R68, 0x2, R43 ;  /* 0x0000000244447824 */ /* 0x000fe200078e022b */
[----:B------:R-:W-:Y:S01]  /*0ef0*/  ISETP.GE.AND P2, PT, R16, RZ, PT ;  /* 0x000000ff1000720c */ /* 0x000fe20003f46270 */
[----:B------:R-:W-:Y:S01]  /*0f00*/  IMAD R21, R6, R27, RZ ;  /* 0x0000001b06157224 */ /* 0x000fe200078e02ff */
[----:B------:R-:W-:Y:S01]  /*0f10*/  STL [R1+0x138], R16 ;  /* 0x0001381001007387 */ /* 0x000fe20000100800 */
[----:B------:R-:W-:-:S02]  /*0f20*/  IMAD R19, R19, 0x4, R68 ;  /* 0x0000000413137824 */ /* 0x000fc400078e0244 */
[----:B--2---:R-:W-:Y:S02]  /*0f30*/  VIADD R4, R2, 0xffffffe ;  /* 0x0ffffffe02047836 */ /* 0x004fe40000000000 */
[----:B------:R-:W-:Y:S02]  /*0f40*/  IMAD.MOV.U32 R2, RZ, RZ, RZ ;  /* 0x000000ffff027224 */ /* 0x000fe400078e00ff */
[----:B------:R-:W-:Y:S01]  /*0f50*/  IMAD R45, R12, 0x2, R19 ;  /* 0x000000020c2d7824 */ /* 0x000fe200078e0213 */
[----:B------:R-:W1:Y:S01]  /*0f60*/  F2I.FTZ.U32.TRUNC.NTZ R5, R4 ;  /* 0x0000000400057305 */ /* 0x000e62000021f000 */
[----:B------:R-:W-:-:S04]  /*0f70*/  IMAD.HI.U32 R2, R3, R21, R2 ;  /* 0x0000001503027227 */ /* 0x000fc800078e0002 */
[----:B------:R-:W-:Y:S02]  /*0f80*/  IMAD.U32 R3, RZ, RZ, UR12 ;  /* 0x0000000cff037e24 */ /* 0x000fe4000f8e00ff */
[----:B------:R-:W-:Y:S02]  /*0f90*/  IMAD R70, R70, 0x2, R45 ;  /* 0x0000000246467824 */ /* 0x000fe400078e022d */
[----:B------:R-:W-:Y:S02]  /*0fa0*/  IMAD.U32 R21, RZ, RZ, UR12 ;  /* 0x0000000cff157e24 */ /* 0x000fe4000f8e00ff */
[----:B------:R-:W-:Y:S02]  /*0fb0*/  IMAD R86, R3, 0x2, R70 ;  /* 0x0000000203567824 */ /* 0x000fe400078e0246 */
[----:B------:R-:W-:Y:S02]  /*0fc0*/  IMAD.U32 R6, RZ, RZ, UR12 ;  /* 0x0000000cff067e24 */ /* 0x000fe4000f8e00ff */
[----:B------:R-:W-:-:S02]  /*0fd0*/  IMAD R21, R21, 0x2, R86 ;  /* 0x0000000215157824 */ /* 0x000fc400078e0256 */
[----:B-1----:R-:W-:Y:S02]  /*0fe0*/  IMAD.MOV R4, RZ, RZ, -R5 ;  /* 0x000000ffff047224 */ /* 0x002fe400078e0a05 */
[----:B------:R-:W-:Y:S02]  /*0ff0*/  IMAD R47, R6, 0x2, R21 ;  /* 0x00000002062f7824 */ /* 0x000fe400078e0215 */
[----:B------:R-:W-:Y:S01]  /*1000*/  IMAD R3, R4, R105, RZ ;  /* 0x0000006904037224 */ /* 0x000fe200078e02ff */
[----:B------:R-:W1:Y:S01]  /*1010*/  LDS R6, [UR9] ;  /* 0x00000009ff067984 */ /* 0x000e620008000800 */
[----:B------:R-:W-:Y:S02]  /*1020*/  IMAD R72, R72, 0x2, R47 ;  /* 0x0000000248487824 */ /* 0x000fe400078e022f */
[----:B------:R-:W-:Y:S02]  /*1030*/  IMAD.MOV.U32 R4, RZ, RZ, RZ ;  /* 0x000000ffff047224 */ /* 0x000fe400078e00ff */
[----:B------:R-:W-:-:S02]  /*1040*/  IMAD R23, R23, 0x4, R72 ;  /* 0x0000000417177824 */ /* 0x000fc400078e0248 */
[----:B------:R-:W-:-:S04]  /*1050*/  IMAD.HI.U32 R2, R2, R0, RZ ;  /* 0x0000000002027227 */ /* 0x000fc800078e00ff */
[----:B------:R-:W-:Y:S02]  /*1060*/  IMAD R48, R48, 0x2, R23 ;  /* 0x0000000230307824 */ /* 0x000fe400078e0217 */
[----:B------:R-:W-:Y:S01]  /*1070*/  IMAD.HI.U32 R104, R5, R3, R4 ;  /* 0x0000000305687227 */ /* 0x000fe200078e0004 */
[----:B------:R-:W-:-:S03]  /*1080*/  SHF.R.U32.HI R4, RZ, 0x6, R14 ;  /* 0x00000006ff047819 */ /* 0x000fc6000001160e */
[----:B------:R-:W-:Y:S01]  /*1090*/  IMAD R73, R73, 0x2, R48 ;  /* 0x0000000249497824 */ /* 0x000fe200078e0230 */
[----:B------:R-:W-:Y:S01]  /*10a0*/  SGXT.U32 R4, R4, 0x1 ;  /* 0x000000010404781a */ /* 0x000fe20000000000 */
[----:B------:R-:W-:Y:S02]  /*10b0*/  IMAD.MOV R2, RZ, RZ, -R2 ;  /* 0x000000ffff027224 */ /* 0x000fe400078e0a02 */
[----:B------:R-:W-:Y:S01]  /*10c0*/  IMAD.U32 R3, RZ, RZ, UR12 ;  /* 0x0000000cff037e24 */ /* 0x000fe2000f8e00ff */
[----:B------:R-:W-:Y:S01]  /*10d0*/  BAR.SYNC.DEFER_BLOCKING 0x0 ;  /* 0x0000000000007b1d */ /* 0x000fe20000010000 */
[----:B------:R-:W-:Y:S01]  /*10e0*/  IMAD R88, R88, 0x2, R73 ;  /* 0x0000000258587824 */ /* 0x000fe200078e0249 */
[----:B------:R-:W-:Y:S01]  /*10f0*/  ISETP.LT.AND P1, PT, R4, UR22, P1 ;  /* 0x0000001604007c0c */ /* 0x000fe20008f21270 */
[----:B------:R-:W-:Y:S02]  /*1100*/  IMAD R2, R27, R2, R0 ;  /* 0x000000021b027224 */ /* 0x000fe400078e0200 */
[----:B------:R-:W-:-:S02]  /*1110*/  IMAD R24, R3, 0x2, R88 ;  /* 0x0000000203187824 */ /* 0x000fc400078e0258 */
[----:B------:R-:W-:Y:S01]  /*1120*/  IMAD.SHL.U32 R0, R10, 0x80, RZ ;  /* 0x000000800a007824 */ /* 0x000fe200078e00ff */
[----:B------:R-:W-:Y:S01]  /*1130*/  ISETP.GT.U32.AND P0, PT, R27, R2, PT ;  /* 0x000000021b00720c */ /* 0x000fe20003f04070 */
[----:B------:R-:W-:Y:S02]  /*1140*/  IMAD R49, R49, 0x2, R24 ;  /* 0x0000000231317824 */ /* 0x000fe400078e0218 */
[----:B------:R-:W-:Y:S01]  /*1150*/  IMAD.U32 R5, RZ, RZ, UR12 ;  /* 0x0000000cff057e24 */ /* 0x000fe2000f8e00ff */
[----:B------:R-:W-:Y:S01]  /*1160*/  LOP3.LUT R109, R0, R107, RZ, 0xfc, !PT ;  /* 0x0000006b006d7212 */ /* 0x000fe200078efcff */
[----:B------:R-:W-:Y:S01]  /*1170*/  IMAD R74, R74, 0x2, R49 ;  /* 0x000000024a4a7824 */ /* 0x000fe200078e0231 */
[C-C-:B------:R-:W-:Y:S02]  /*1180*/  LOP3.LUT R108, R0.reuse, 0x1, R107.reuse, 0xfe, !PT ;  /* 0x00000001006c7812 */ /* 0x140fe400078efe6b */
[----:B------:R-:W-:Y:S01]  /*1190*/  IABS R110, R109 ;  /* 0x0000006d006e7213 */ /* 0x000fe20000000000 */
[----:B------:R-:W-:Y:S01]  /*11a0*/  IMAD R25, R25, 0x4, R74 ;  /* 0x0000000419197824 */ /* 0x000fe200078e024a */
[----:B------:R-:W-:-:S02]  /*11b0*/  LOP3.LUT R111, R0, 0x2, R107, 0xfe, !PT ;  /* 0x00000002006f7812 */ /* 0x000fc400078efe6b */
[----:B------:R-:W-:Y:S01]  /*11c0*/  IABS R167, R108 ;  /* 0x0000006c00a77213 */ /* 0x000fe20000000000 */
[----:B------:R-:W-:Y:S01]  /*11d0*/  IMAD.HI.U32 R3, R104, R110, RZ ;  /* 0x0000006e68037227 */ /* 0x000fe200078e00ff */
[----:B------:R-:W-:Y:S02]  /*11e0*/  IABS R113, R111 ;  /* 0x0000006f00717213 */ /* 0x000fe40000000000 */
[----:B-1----:R-:W-:Y:S01]  /*11f0*/  R2UR UR8, R6 ;  /* 0x00000000060872ca */ /* 0x002fe200000e0000 */
[----:B------:R-:W-:Y:S02]  /*1200*/  IMAD R50, R50, 0x2, R25 ;  /* 0x0000000232327824 */ /* 0x000fe400078e0219 */
[----:B------:R-:W-:Y:S02]  /*1210*/  IMAD.MOV R3, RZ, RZ, -R3 ;  /* 0x000000ffff037224 */ /* 0x000fe400078e0a03 */
[----:B------:R-:W-:Y:S02]  /*1220*/  IMAD R75, R75, 0x2, R50 ;  /* 0x000000024b4b7824 */ /* 0x000fe400078e0232 */
[----:B------:R-:W-:-:S02]  /*1230*/  @!P0 IMAD.IADD R2, R2, 0x1, -R27 ;  /* 0x0000000102028824 */ /* 0x000fc400078e0a1b */
[----:B------:R-:W-:Y:S02]  /*1240*/  IMAD R110, R105, R3, R110 ;  /* 0x00000003696e7224 */ /* 0x000fe400078e026e */
[----:B------:R-:W-:Y:S01]  /*1250*/  IMAD.U32 R3, RZ, RZ, UR12 ;  /* 0x0000000cff037e24 */ /* 0x000fe2000f8e00ff */
[----:B------:R-:W-:Y:S01]  /*1260*/  ISETP.GT.U32.AND P0, PT, R27, R2, PT ;  /* 0x000000021b00720c */ /* 0x000fe20003f04070 */
[----:B------:R-:W-:Y:S02]  /*1270*/  IMAD R90, R90, 0x2, R75 ;  /* 0x000000025a5a7824 */ /* 0x000fe400078e024b */
[----:B------:R-:W-:-:S04]  /*1280*/  IMAD.HI.U32 R4, R104, R113, RZ ;  /* 0x0000007168047227 */ /* 0x000fc800078e00ff */
[----:B------:R-:W-:Y:S02]  /*1290*/  IMAD R26, R3, 0x2, R90 ;  /* 0x00000002031a7824 */ /* 0x000fe400078e025a */
[----:B------:R-:W-:-:S04]  /*12a0*/  IMAD.HI.U32 R3, R104, R167, RZ ;  /* 0x000000a768037227 */ /* 0x000fc800078e00ff */
[----:B------:R-:W-:Y:S02]  /*12b0*/  IMAD R51, R51, 0x2, R26 ;  /* 0x0000000233337824 */ /* 0x000fe400078e021a */
[----:B------:R-:W-:Y:S02]  /*12c0*/  IMAD.MOV R6, RZ, RZ, -R3 ;  /* 0x000000ffff067224 */ /* 0x000fe400078e0a03 */
[----:B------:R-:W-:Y:S02]  /*12d0*/  IMAD R76, R76, 0x2, R51 ;  /* 0x000000024c4c7824 */ /* 0x000fe400078e0233 */
[----:B------:R-:W-:Y:S01]  /*12e0*/  @!P0 IMAD.IADD R2, R2, 0x1, -R27 ;  /* 0x0000000102028824 */ /* 0x000fe200078e0a1b */
[----:B------:R-:W-:Y:S01]  /*12f0*/  ISETP.NE.AND P0, PT, R100, RZ, PT ;  /* 0x000000ff6400720c */ /* 0x000fe20003f05270 */
[----:B------:R-:W-:Y:S02]  /*1300*/  IMAD R28, R5, 0x4, R76 ;  /* 0x00000004051c7824 */ /* 0x000fe400078e024c */
[----:B------:R-:W-:-:S02]  /*1310*/  IMAD.MOV R4, RZ, RZ, -R4 ;  /* 0x000000ffff047224 */ /* 0x000fc400078e0a04 */
[----:B------:R-:W-:Y:S02]  /*1320*/  IMAD R167, R105, R6, R167 ;  /* 0x0000000669a77224 */ /* 0x000fe400078e02a7 */
[----:B------:R-:W-:Y:S02]  /*1330*/  IMAD.U32 R6, RZ, RZ, UR12 ;  /* 0x0000000cff067e24 */ /* 0x000fe4000f8e00ff */
[----:B------:R-:W-:Y:S02]  /*1340*/  IMAD R53, R53, 0x2, R28 ;  /* 0x0000000235357824 */ /* 0x000fe400078e021c */
[----:B------:R-:W-:Y:S02]  /*1350*/  IMAD R113, R105, R4, R113 ;  /* 0x0000000469717224 */ /* 0x000fe400078e0271 */
[----:B------:R-:W-:Y:S02]  /*1360*/  IMAD.U32 R4, RZ, RZ, UR12 ;  /* 0x0000000cff047e24 */ /* 0x000fe4000f8e00ff */
[----:B------:R-:W-:-:S02]  /*1370*/  IMAD R169, R6, 0x2, R53 ;  /* 0x0000000206a97824 */ /* 0x000fc400078e0235 */
[----:B------:R-:W-:Y:S01]  /*1380*/  @!P2 IMAD.MOV R2, RZ, RZ, -R2 ;  /* 0x000000ffff02a224 */ /* 0x000fe200078e0a02 */
[----:B------:R-:W-:Y:S01]  /*1390*/  @!P0 LOP3.LUT R2, RZ, R100, RZ, 0x33, !PT ;  /* 0x00000064ff028212 */ /* 0x000fe200078e33ff */
[----:B------:R-:W-:Y:S01]  /*13a0*/  IMAD R171, R4, 0x2, R169 ;  /* 0x0000000204ab7824 */ /* 0x000fe200078e02a9 */
[----:B------:R-:W-:Y:S01]  /*13b0*/  ISETP.NE.U32.AND P2, PT, R7, RZ, PT ;  /* 0x000000ff0700720c */ /* 0x000fe20003f45070 */
[----:B------:R-:W-:Y:S02]  /*13c0*/  IMAD.U32 R3, RZ, RZ, UR12 ;  /* 0x0000000cff037e24 */ /* 0x000fe4000f8e00ff */
[----:B------:R-:W-:Y:S02]  /*13d0*/  IMAD R173, R6, 0x2, R171 ;  /* 0x0000000206ad7824 */ /* 0x000fe400078e02ab */
[----:B0-----:R-:W-:Y:S01]  /*13e0*/  IMAD R2, R2, UR4, RZ ;  /* 0x0000000402027c24 */ /* 0x001fe2000f8e02ff */
[----:B------:R-:W-:Y:S01]  /*13f0*/  USHF.L.U32 UR4, UR7, 0x15, URZ ;  /* 0x0000001507047899 */ /* 0x000fe200080006ff */
[----:B------:R-:W-:-:S02]  /*1400*/  IMAD R176, R176, 0x2, R173 ;  /* 0x00000002b0b07824 */ /* 0x000fc400078e02ad */
[----:B------:R-:W-:Y:S01]  /*1410*/  IMAD R100, R122, UR12, RZ ;  /* 0x0000000c7a647c24 */ /* 0x000fe2000f8e02ff */
[C---:B------:R-:W-:Y:S01]  /*1420*/  IADD3 R112, P0, PT, R2.reuse, UR16, RZ ;  /* 0x0000001002707c10 */ /* 0x040fe2000ff1e0ff */
[----:B------:R-:W-:Y:S01]  /*1430*/  IMAD R178, R3, 0x2, R176 ;  /* 0x0000000203b27824 */ /* 0x000fe200078e02b0 */
[----:B------:R-:W-:Y:S02]  /*1440*/  ULOP3.LUT UR4, UR4, 0x600000, URZ, 0xc0, !UPT ;  /* 0x0060000004047892 */ /* 0x000fe4000f8ec0ff */
[----:B------:R-:W-:Y:S01]  /*1450*/  LEA.HI.X.SX32 R114, R2, UR17, 0x1, P0 ;  /* 0x0000001102727c11 */ /* 0x000fe200080f0eff */
[----:B------:R-:W-:Y:S01]  /*1460*/  IMAD R183, R183, 0x4, R178 ;  /* 0x00000004b7b77824 */ /* 0x000fe200078e02b2 */
[CC--:B------:R-:W-:Y:S02]  /*1470*/  IADD3 R5, P3, PT, R13.reuse, R112.reuse, RZ ;  /* 0x000000700d057210 */ /* 0x0c0fe40007f7e0ff */
[----:B------:R-:W-:Y:S01]  /*1480*/  IADD3 R2, P5, PT, R8, R112, RZ ;  /* 0x0000007008027210 */ /* 0x000fe20007fbe0ff */
[----:B------:R-:W-:Y:S01]  /*1490*/  IMAD R185, R4, 0x2, R183 ;  /* 0x0000000204b97824 */ /* 0x000fe200078e02b7 */
[----:B------:R-:W-:-:S02]  /*14a0*/  LEA.HI.X.SX32 R13, R13, R114, 0x1, P3 ;  /* 0x000000720d0d7211 */ /* 0x000fc400018f0eff */
[C---:B------:R-:W-:Y:S01]  /*14b0*/  IADD3 R14, P3, PT, R23.reuse, R112, RZ ;  /* 0x00000070170e7210 */ /* 0x040fe20007f7e0ff */
[----:B------:R-:W-:Y:S01]  /*14c0*/  IMAD R189, R6, 0x2, R185 ;  /* 0x0000000206bd7824 */ /* 0x000fe200078e02b9 */
[-C--:B------:R-:W-:Y:S02]  /*14d0*/  LEA.HI.X.SX32 R7, R8, R114.reuse, 0x1, P5 ;  /* 0x0000007208077211 */ /* 0x080fe400028f0eff */
[----:B------:R-:W-:Y:S01]  /*14e0*/  LEA.HI.X.SX32 R23, R23, R114, 0x1, P3 ;  /* 0x0000007217177211 */ /* 0x000fe200018f0eff */
[----:B------:R-:W-:Y:S01]  /*14f0*/  IMAD R191, R4, 0x2, R189 ;  /* 0x0000000204bf7824 */ /* 0x000fe200078e02bd */
[-C--:B------:R-:W-:Y:S02]  /*1500*/  IADD3 R174, P3, PT, R173, R112.reuse, RZ ;  /* 0x00000070adae7210 */ /* 0x080fe40007f7e0ff */
[----:B------:R-:W-:Y:S01]  /*1510*/  IADD3 R4, P4, PT, R11, R112, RZ ;  /* 0x000000700b047210 */ /* 0x000fe20007f9e0ff */
[----:B------:R-:W-:Y:S01]  /*1520*/  IMAD R194, R194, 0x2, R191 ;  /* 0x00000002c2c27824 */ /* 0x000fe200078e02bf */
[----:B------:R-:W-:-:S02]  /*1530*/  LEA.HI.X.SX32 R173, R173, R114, 0x1, P3 ;  /* 0x00000072adad7211 */ /* 0x000fc400018f0eff */
[----:B------:R-:W-:Y:S01]  /*1540*/  IADD3 R30, P3, PT, R37, R112, RZ ;  /* 0x00000070251e7210 */ /* 0x000fe20007f7e0ff */
[----:B------:R-:W-:Y:S01]  /*1550*/  IMAD R196, R3, 0x2, R194 ;  /* 0x0000000203c47824 */ /* 0x000fe200078e02c2 */
[----:B------:R-:W-:Y:S02]  /*1560*/  LEA.HI.X.SX32 R11, R11, R114, 0x1, P4 ;  /* 0x000000720b0b7211 */ /* 0x000fe400020f0eff */
[----:B------:R-:W-:Y:S01]  /*1570*/  IADD3 R12, P4, PT, R21, R112, RZ ;  /* 0x00000070150c7210 */ /* 0x000fe20007f9e0ff */
[----:B------:R-:W-:Y:S01]  /*1580*/  IMAD R81, R81, 0x2, R196 ;  /* 0x0000000251517824 */ /* 0x000fe200078e02c4 */
[----:B------:R-:W-:Y:S02]  /*1590*/  LEA.HI.X.SX32 R37, R37, R114, 0x1, P3 ;  /* 0x0000007225257211 */ /* 0x000fe400018f0eff */
[----:B------:R-:W-:Y:S02]  /*15a0*/  IADD3 R38, P3, PT, R47, R112, RZ ;  /* 0x000000702f267210 */ /* 0x000fe40007f7e0ff */
[----:B------:R-:W-:-:S02]  /*15b0*/  LEA.HI.X.SX32 R21, R21, R114, 0x1, P4 ;  /* 0x0000007215157211 */ /* 0x000fc400020f0eff */
[C---:B------:R-:W-:Y:S02]  /*15c0*/  IADD3 R22, P4, PT, R28.reuse, R112, RZ ;  /* 0x000000701c167210 */ /* 0x040fe40007f9e0ff */
[----:B------:R-:W-:Y:S02]  /*15d0*/  LEA.HI.X.SX32 R47, R47, R114, 0x1, P3 ;  /* 0x000000722f2f7211 */ /* 0x000fe400018f0eff */
[-C--:B------:R-:W-:Y:S02]  /*15e0*/  IADD3 R3, P0, PT, R9, R112.reuse, RZ ;  /* 0x0000007009037210 */ /* 0x080fe40007f1e0ff */
[----:B------:R-:W-:Y:S02]  /*15f0*/  IADD3 R168, P3, PT, R53, R112, RZ ;  /* 0x0000007035a87210 */ /* 0x000fe40007f7e0ff */
[----:B------:R-:W-:Y:S02]  /*1600*/  LEA.HI.X.SX32 R28, R28, R114, 0x1, P4 ;  /* 0x000000721c1c7211 */ /* 0x000fe400020f0eff */
[----:B------:R-:W-:-:S02]  /*1610*/  IADD3 R29, P4, PT, R35, R112, RZ ;  /* 0x00000070231d7210 */ /* 0x000fc40007f9e0ff */
[-C--:B------:R-:W-:Y:S02]  /*1620*/  LEA.HI.X.SX32 R9, R9, R114.reuse, 0x1, P0 ;  /* 0x0000007209097211 */ /* 0x080fe400000f0eff */
[----:B------:R-:W-:Y:S02]  /*1630*/  LEA.HI.X.SX32 R53, R53, R114, 0x1, P3 ;  /* 0x0000007235357211 */ /* 0x000fe400018f0eff */
[-C--:B------:R-:W-:Y:S02]  /*1640*/  IADD3 R6, P6, PT, R15, R112.reuse, RZ ;  /* 0x000000700f067210 */ /* 0x080fe40007fde0ff */
[-C--:B------:R-:W-:Y:S02]  /*1650*/  IADD3 R8, P5, PT, R17, R112.reuse, RZ ;  /* 0x0000007011087210 */ /* 0x080fe40007fbe0ff */
[-C--:B------:R-:W-:Y:S02]  /*1660*/  IADD3 R10, P0, PT, R19, R112.reuse, RZ ;  /* 0x00000070130a7210 */ /* 0x080fe40007f1e0ff */
[----:B------:R-:W-:-:S02]  /*1670*/  IADD3 R54, P3, PT, R60, R112, RZ ;  /* 0x000000703c367210 */ /* 0x000fc40007f7e0ff */
[----:B------:R-:W-:Y:S02]  /*1680*/  LEA.HI.X.SX32 R35, R35, R114, 0x1, P4 ;  /* 0x0000007223237211 */ /* 0x000fe400020f0eff */
[----:B------:R-:W-:Y:S02]  /*1690*/  IADD3 R36, P4, PT, R45, R112, RZ ;  /* 0x000000702d247210 */ /* 0x000fe40007f9e0ff */
[-C--:B------:R-:W-:Y:S02]  /*16a0*/  LEA.HI.X.SX32 R15, R15, R114.reuse, 0x1, P6 ;  /* 0x000000720f0f7211 */ /* 0x080fe400030f0eff */
[-C--:B------:R-:W-:Y:S02]  /*16b0*/  LEA.HI.X.SX32 R17, R17, R114.reuse, 0x1, P5 ;  /* 0x0000007211117211 */ /* 0x080fe400028f0eff */
[-C--:B------:R-:W-:Y:S02]  /*16c0*/  LEA.HI.X.SX32 R19, R19, R114.reuse, 0x1, P0 ;  /* 0x0000007213137211 */ /* 0x080fe400000f0eff */
[----:B------:R-:W-:-:S02]  /*16d0*/  LEA.HI.X.SX32 R60, R60, R114, 0x1, P3 ;  /* 0x000000723c3c7211 */ /* 0x000fc400018f0eff */
[-C--:B------:R-:W-:Y:S02]  /*16e0*/  IADD3 R16, P6, PT, R24, R112.reuse, RZ ;  /* 0x0000007018107210 */ /* 0x080fe40007fde0ff */
[-C--:B------:R-:W-:Y:S02]  /*16f0*/  IADD3 R18, P5, PT, R25, R112.reuse, RZ ;  /* 0x0000007019127210 */ /* 0x080fe40007fbe0ff */
[-C--:B------:R-:W-:Y:S02]  /*1700*/  IADD3 R20, P0, PT, R26, R112.reuse, RZ ;  /* 0x000000701a147210 */ /* 0x080fe40007f1e0ff */
[----:B------:R-:W-:Y:S02]  /*1710*/  IADD3 R61, P3, PT, R70, R112, RZ ;  /* 0x00000070463d7210 */ /* 0x000fe40007f7e0ff */
[----:B------:R-:W-:Y:S02]  /*1720*/  LEA.HI.X.SX32 R45, R45, R114, 0x1, P4 ;  /* 0x000000722d2d7211 */ /* 0x000fe400020f0eff */
[----:B------:R-:W-:-:S02]  /*1730*/  IADD3 R46, P4, PT, R51, R112, RZ ;  /* 0x00000070332e7210 */ /* 0x000fc40007f9e0ff */
[-C--:B------:R-:W-:Y:S02]  /*1740*/  LEA.HI.X.SX32 R24, R24, R114.reuse, 0x1, P6 ;  /* 0x0000007218187211 */ /* 0x080fe400030f0eff */
[-C--:B------:R-:W-:Y:S02]  /*1750*/  LEA.HI.X.SX32 R25, R25, R114.reuse, 0x1, P5 ;  /* 0x0000007219197211 */ /* 0x080fe400028f0eff */
[-C--:B------:R-:W-:Y:S02]  /*1760*/  LEA.HI.X.SX32 R26, R26, R114.reuse, 0x1, P0 ;  /* 0x000000721a1a7211 */ /* 0x080fe400000f0eff */
[----:B------:R-:W-:Y:S02]  /*1770*/  LEA.HI.X.SX32 R70, R70, R114, 0x1, P3 ;  /* 0x0000007246467211 */ /* 0x000fe400018f0eff */
[-C--:B------:R-:W-:Y:S02]  /*1780*/  IADD3 R184, P6, PT, R183, R112.reuse, RZ ;  /* 0x00000070b7b87210 */ /* 0x080fe40007fde0ff */
[----:B------:R-:W-:-:S02]  /*1790*/  IADD3 R195, P5, PT, R194, R112, RZ ;  /* 0x00000070c2c37210 */ /* 0x000fc40007fbe0ff */
[-C--:B------:R-:W-:Y:S02]  /*17a0*/  IADD3 R27, P0, PT, R33, R112.reuse, RZ ;  /* 0x00000070211b7210 */ /* 0x080fe40007f1e0ff */
[----:B------:R-:W-:Y:S02]  /*17b0*/  IADD3 R71, P3, PT, R76, R112, RZ ;  /* 0x000000704c477210 */ /* 0x000fe40007f7e0ff */
[----:B------:R-:W-:Y:S02]  /*17c0*/  LEA.HI.X.SX32 R51, R51, R114, 0x1, P4 ;  /* 0x0000007233337211 */ /* 0x000fe400020f0eff */
[----:B------:R-:W-:Y:S02]  /*17d0*/  IADD3 R52, P4, PT, R58, R112, RZ ;  /* 0x000000703a347210 */ /* 0x000fe40007f9e0ff */
[-C--:B------:R-:W-:Y:S02]  /*17e0*/  LEA.HI.X.SX32 R183, R183, R114.reuse, 0x1, P6 ;  /* 0x00000072b7b77211 */ /* 0x080fe400030f0eff */
[----:B------:R-:W-:-:S02]  /*17f0*/  LEA.HI.X.SX32 R194, R194, R114, 0x1, P5 ;  /* 0x00000072c2c27211 */ /* 0x000fc400028f0eff */
        /* <DEDUP_REMOVED lines=26> */
[----:B------:R-:W-:Y:S01]  /*19a0*/  LEA.HI.X.SX32 R75, R75, R114, 0x1, P4 ;  /* 0x000000724b4b7211 */ /* 0x000fe200020f0eff */
[----:B------:R0:W-:Y:S01]  /*19b0*/  STL [R1+0x124], R130 ;  /* 0x0001248201007387 */ /* 0x0001e20000100800 */
[----:B------:R-:W-:Y:S02]  /*19c0*/  IADD3 R128, P4, PT, R81, R112, RZ ;  /* 0x0000007051807210 */ /* 0x000fe40007f9e0ff */
[-C--:B------:R-:W-:Y:S02]  /*19d0*/  LEA.HI.X.SX32 R176, R176, R114.reuse, 0x1, P6 ;  /* 0x00000072b0b07211 */ /* 0x080fe400030f0eff */
[-C--:B------:R-:W-:Y:S01]  /*19e0*/  LEA.HI.X.SX32 R185, R185, R114.reuse, 0x1, P5 ;  /* 0x00000072b9b97211 */ /* 0x080fe200028f0eff */
[----:B------:R0:W-:Y:S01]  /*19f0*/  STL [R1+0x12c], R128 ;  /* 0x00012c8001007387 */ /* 0x0001e20000100800 */
[----:B------:R-:W-:-:S02]  /*1a00*/  LEA.HI.X.SX32 R196, R196, R114, 0x1, P0 ;  /* 0x00000072c4c47211 */ /* 0x000fc400000f0eff */
[----:B------:R-:W-:Y:S02]  /*1a10*/  LEA.HI.X.SX32 R97, R97, R114, 0x1, P3 ;  /* 0x0000007261617211 */ /* 0x000fe400018f0eff */
[-C--:B------:R-:W-:Y:S02]  /*1a20*/  IADD3 R55, P6, PT, R62, R112.reuse, RZ ;  /* 0x000000703e377210 */ /* 0x080fe40007fde0ff */
[-C--:B------:R-:W-:Y:S02]  /*1a30*/  IADD3 R56, P5, PT, R64, R112.reuse, RZ ;  /* 0x0000007040387210 */ /* 0x080fe40007fbe0ff */
[-C--:B------:R-:W-:Y:S02]  /*1a40*/  IADD3 R57, P0, PT, R66, R112.reuse, RZ ;  /* 0x0000007042397210 */ /* 0x080fe40007f1e0ff */
[----:B------:R-:W-:Y:S02]  /*1a50*/  IADD3 R119, P3, PT, R102, R112, RZ ;  /* 0x0000007066777210 */ /* 0x000fe40007f7e0ff */
[----:B------:R-:W-:-:S02]  /*1a60*/  LEA.HI.X.SX32 R129, R81, R114, 0x1, P4 ;  /* 0x0000007251817211 */ /* 0x000fc400020f0eff */
[-C--:B------:R-:W-:Y:S02]  /*1a70*/  LEA.HI.X.SX32 R62, R62, R114.reuse, 0x1, P6 ;  /* 0x000000723e3e7211 */ /* 0x080fe400030f0eff */
[-C--:B------:R-:W-:Y:S01]  /*1a80*/  LEA.HI.X.SX32 R64, R64, R114.reuse, 0x1, P5 ;  /* 0x0000007240407211 */ /* 0x080fe200028f0eff */
[----:B------:R0:W-:Y:S01]  /*1a90*/  STL [R1+0x128], R129 ;  /* 0x0001288101007387 */ /* 0x0001e20000100800 */
[-C--:B------:R-:W-:Y:S02]  /*1aa0*/  LEA.HI.X.SX32 R66, R66, R114.reuse, 0x1, P0 ;  /* 0x0000007242427211 */ /* 0x080fe400000f0eff */
[----:B------:R-:W-:Y:S01]  /*1ab0*/  LEA.HI.X.SX32 R120, R102, R114, 0x1, P3 ;  /* 0x0000007266787211 */ /* 0x000fe200018f0eff */
[----:B------:R0:W-:Y:S01]  /*1ac0*/  STL [R1+0x134], R119 ;  /* 0x0001347701007387 */ /* 0x0001e20000100800 */
[-C--:B------:R-:W-:Y:S02]  /*1ad0*/  IADD3 R63, P6, PT, R72, R112.reuse, RZ ;  /* 0x00000070483f7210 */ /* 0x080fe40007fde0ff */
[-C--:B------:R-:W-:Y:S01]  /*1ae0*/  IADD3 R65, P5, PT, R73, R112.reuse, RZ ;  /* 0x0000007049417210 */ /* 0x080fe20007fbe0ff */
[----:B------:R0:W-:Y:S01]  /*1af0*/  STL [R1+0x130], R120 ;  /* 0x0001307801007387 */ /* 0x0001e20000100800 */
[----:B------:R-:W-:-:S02]  /*1b00*/  IADD3 R67, P0, PT, R74, R112, RZ ;  /* 0x000000704a437210 */ /* 0x000fc40007f1e0ff */
[-C--:B------:R-:W-:Y:S02]  /*1b10*/  LEA.HI.X.SX32 R72, R72, R114.reuse, 0x1, P6 ;  /* 0x0000007248487211 */ /* 0x080fe400030f0eff */
[-C--:B------:R-:W-:Y:S02]  /*1b20*/  LEA.HI.X.SX32 R73, R73, R114.reuse, 0x1, P5 ;  /* 0x0000007249497211 */ /* 0x080fe400028f0eff */
[----:B------:R-:W-:Y:S02]  /*1b30*/  LEA.HI.X.SX32 R74, R74, R114, 0x1, P0 ;  /* 0x000000724a4a7211 */ /* 0x000fe400000f0eff */
[-C--:B------:R-:W-:Y:S02]  /*1b40*/  IADD3 R170, P6, PT, R169, R112.reuse, RZ ;  /* 0x00000070a9aa7210 */ /* 0x080fe40007fde0ff */
[-C--:B------:R-:W-:Y:S02]  /*1b50*/  IADD3 R179, P5, PT, R178, R112.reuse, RZ ;  /* 0x00000070b2b37210 */ /* 0x080fe40007fbe0ff */
[----:B------:R-:W-:-:S02]  /*1b60*/  IADD3 R190, P0, PT, R189, R112, RZ ;  /* 0x00000070bdbe7210 */ /* 0x000fc40007f1e0ff */
[-C--:B------:R-:W-:Y:S02]  /*1b70*/  LEA.HI.X.SX32 R169, R169, R114.reuse, 0x1, P6 ;  /* 0x00000072a9a97211 */ /* 0x080fe400030f0eff */
[-C--:B------:R-:W-:Y:S02]  /*1b80*/  LEA.HI.X.SX32 R178, R178, R114.reuse, 0x1, P5 ;  /* 0x00000072b2b27211 */ /* 0x080fe400028f0eff */
[----:B------:R-:W-:Y:S02]  /*1b90*/  LEA.HI.X.SX32 R189, R189, R114, 0x1, P0 ;  /* 0x00000072bdbd7211 */ /* 0x000fe400000f0eff */
[-C--:B------:R-:W-:Y:S02]  /*1ba0*/  IADD3 R78, P6, PT, R84, R112.reuse, RZ ;  /* 0x00000070544e7210 */ /* 0x080fe40007fde0ff */
[-C--:B------:R-:W-:Y:S02]  /*1bb0*/  IADD3 R79, P5, PT, R85, R112.reuse, RZ ;  /* 0x00000070554f7210 */ /* 0x080fe40007fbe0ff */
[----:B------:R-:W-:-:S02]  /*1bc0*/  IADD3 R80, P0, PT, R86, R112, RZ ;  /* 0x0000007056507210 */ /* 0x000fc40007f1e0ff */
[----:B------:R-:W-:Y:S02]  /*1bd0*/  IADD3 R81, P4, PT, R88, R112, RZ ;  /* 0x0000007058517210 */ /* 0x000fe40007f9e0ff */
[-C--:B------:R-:W-:Y:S02]  /*1be0*/  LEA.HI.X.SX32 R84, R84, R114.reuse, 0x1, P6 ;  /* 0x0000007254547211 */ /* 0x080fe400030f0eff */
[-C--:B------:R-:W-:Y:S02]  /*1bf0*/  LEA.HI.X.SX32 R85, R85, R114.reuse, 0x1, P5 ;  /* 0x0000007255557211 */ /* 0x080fe400028f0eff */
[-C--:B------:R-:W-:Y:S02]  /*1c00*/  LEA.HI.X.SX32 R86, R86, R114.reuse, 0x1, P0 ;  /* 0x0000007256567211 */ /* 0x080fe400000f0eff */
[----:B------:R-:W-:Y:S02]  /*1c10*/  LEA.HI.X.SX32 R88, R88, R114, 0x1, P4 ;  /* 0x0000007258587211 */ /* 0x000fe400020f0eff */
[----:B------:R-:W-:-:S02]  /*1c20*/  IADD3 R172, P6, PT, R171, R112, RZ ;  /* 0x00000070abac7210 */ /* 0x000fc40007fde0ff */
[-C--:B------:R-:W-:Y:S02]  /*1c30*/  IADD3 R193, P5, PT, R191, R112.reuse, RZ ;  /* 0x00000070bfc17210 */ /* 0x080fe40007fbe0ff */
[-C--:B------:R-:W-:Y:S02]  /*1c40*/  IADD3 R87, P0, PT, R94, R112.reuse, RZ ;  /* 0x000000705e577210 */ /* 0x080fe40007f1e0ff */
[----:B------:R-:W-:Y:S02]  /*1c50*/  IADD3 R89, P4, PT, R96, R112, RZ ;  /* 0x0000007060597210 */ /* 0x000fe40007f9e0ff */
[-C--:B------:R-:W-:Y:S02]  /*1c60*/  LEA.HI.X.SX32 R171, R171, R114.reuse, 0x1, P6 ;  /* 0x00000072abab7211 */ /* 0x080fe400030f0eff */
[-C--:B------:R-:W-:Y:S02]  /*1c70*/  LEA.HI.X.SX32 R191, R191, R114.reuse, 0x1, P5 ;  /* 0x00000072bfbf7211 */ /* 0x080fe400028f0eff */
        /* <DEDUP_REMOVED lines=8> */
[-C--:B------:R-:W-:Y:S02]  /*1d00*/  LEA.HI.X.SX32 R100, R100, R114.reuse, 0x1, P0 ;  /* 0x0000007264647211 */ /* 0x080fe400000f0eff */
[----:B------:R-:W-:Y:S01]  /*1d10*/  LEA.HI.X.SX32 R180, R180, R114, 0x1, P4 ;  /* 0x00000072b4b47211 */ /* 0x000fe200020f0eff */
[----:B0-----:R-:W-:Y:S06]  /*1d20*/  BRA.U UP0, `(.L_x_5) ;  /* 0x0000000100187547 */ /* 0x001fec000b800000 */
[----:B------:R-:W-:Y:S01]  /*1d30*/  ELECT P0, URZ, PT ;  /* 0x0000000000ff782f */ /* 0x000fe20003800000 */
[----:B------:R-:W-:Y:S01]  /*1d40*/  IMAD.MOV.U32 R102, RZ, RZ, 0x1 ;  /* 0x00000001ff667424 */ /* 0x000fe200078e00ff */
[----:B------:R-:W-:Y:S11]  /*1d50*/  UVIRTCOUNT.DEALLOC.SMPOOL 0x80 ;  /* 0x000000800000784c */ /* 0x000ff60000000000 */
[----:B------:R-:W-:-:S04]  /*1d60*/  @P0 MOV R103, 0x40 ;  /* 0x0000004000670802 */ /* 0x000fc80000000f00 */
[----:B------:R-:W-:-:S05]  /*1d70*/  @P0 LEA R103, R116, R103, 0x18 ;  /* 0x0000006774670211 */ /* 0x000fca00078ec0ff */
[----:B------:R0:W-:Y:S02]  /*1d80*/  @P0 STS.U8 [R103], R102 ;  /* 0x0000006667000388 */ /* 0x0001e40000000000 */
.L_x_5:
[----:B------:R-:W-:Y:S01]  /*1d90*/  UIADD3 UR10, UPT, UPT, UR8, UR4, URZ ;  /* 0x00000004080a7290 */ /* 0x000fe2000fffe0ff */
[C---:B0-----:R-:W-:Y:S01]  /*1da0*/  LOP3.LUT R103, R106.reuse, 0x8, RZ, 0xfc, !PT ;  /* 0x000000086a677812 */ /* 0x041fe200078efcff */
[----:B------:R-:W-:Y:S01]  /*1db0*/  VOTEU.ALL UP2, P2 ;  /* 0x0000000000ff7886 */ /* 0x000fe20001040000 */
[----:B------:R-:W-:Y:S01]  /*1dc0*/  UIADD3 UR6, UPT, UPT, UR9, 0x8000, URZ ;  /* 0x0000800009067890 */ /* 0x000fe2000fffe0ff */
[----:B------:R-:W-:Y:S01]  /*1dd0*/  PLOP3.LUT P3, PT, PT, PT, UP1, 0x80, 0x8 ;  /* 0x000000000008781c */ /* 0x000fe20003f6f018 */
[----:B------:R-:W-:Y:S01]  /*1de0*/  VOTEU.ALL UP3, P2 ;  /* 0x0000000000ff7886 */ /* 0x000fe20001060000 */
[----:B------:R-:W-:Y:S01]  /*1df0*/  LOP3.LUT R102, R106, 0x10, RZ, 0xfc, !PT ;  /* 0x000000106a667812 */ /* 0x000fe200078efcff */
[----:B------:R-:W-:Y:S01]  /*1e00*/  IMAD.MOV.U32 R112, RZ, RZ, R131 ;  /* 0x000000ffff707224 */ /* 0x000fe200078e0083 */
[----:B------:R-:W-:-:S04]  /*1e10*/  @!UP2 UIADD3 UR14, UPT, UPT, -UR5, 0x100000, URZ ;  /* 0x00100000050ea890 */ /* 0x000fc8000fffe1ff */
[----:B------:R-:W-:Y:S02]  /*1e20*/  @!UP2 USHF.L.U32 UR15, UR14, 0xb, URZ ;  /* 0x0000000b0e0fa899 */ /* 0x000fe400080006ff */
[----:B------:R-:W-:Y:S01]  /*1e30*/  @!UP2 USHF.L.U32 UR14, UR14, 0x1, URZ ;  /* 0x000000010e0ea899 */ /* 0x000fe200080006ff */
[----:B------:R-:W-:Y:S01]  /*1e40*/  STTM.16dp32bit_t0_t15.x32 tmem[UR10], RZ ;  /* 0x000000ff000079ed */ /* 0x000fe20008a8000a */
[----:B------:R-:W-:Y:S01]  /*1e50*/  STTM.16dp32bit_t16_t31.x32 tmem[UR10+0x20], RZ ;  /* 0x000020ff000079ed */ /* 0x000fe20008aa000a */
[----:B------:R-:W0:Y:S02]  /*1e60*/  FENCE.VIEW.ASYNC.T ;  /* 0x00000000000073c6 */ /* 0x000e240000000200 */
[----:B0-----:R-:W-:Y:S01]  /*1e70*/  BAR.SYNC.DEFER_BLOCKING 0x0 ;  /* 0x0000000000007b1d */ /* 0x001fe20000010000 */
[----:B------:R-:W-:Y:S01]  /*1e80*/  ISETP.LT.AND P3, PT, R103, UR22, P3 ;  /* 0x0000001667007c0c */ /* 0x000fe20009f61270 */
[----:B------:R-:W-:Y:S01]  /*1e90*/  @P1 IMAD.MOV.U32 R103, RZ, RZ, R7 ;  /* 0x000000ffff671224 */ /* 0x000fe200078e0007 */
[----:B------:R-:W-:Y:S01]  /*1ea0*/  PLOP3.LUT P0, PT, PT, PT, UP1, 0x80, 0x8 ;  /* 0x000000000008781c */ /* 0x000fe20003f0f018 */
[----:B------:R-:W-:Y:S01]  /*1eb0*/  IMAD.MOV.U32 R114, RZ, RZ, R133 ;  /* 0x000000ffff727224 */ /* 0x000fe200078e0085 */
[----:B------:R-:W-:-:S02]  /*1ec0*/  LOP3.LUT R131, R106, 0x18, RZ, 0xfc, !PT ;  /* 0x000000186a837812 */ /* 0x000fc400078efcff */
[----:B------:R-:W-:Y:S01]  /*1ed0*/  ISETP.LT.AND P0, PT, R102, UR22, P0 ;  /* 0x0000001666007c0c */ /* 0x000fe20008701270 */
[----:B------:R-:W-:Y:S01]  /*1ee0*/  @P1 IMAD.MOV.U32 R102, RZ, RZ, R2 ;  /* 0x000000ffff661224 */ /* 0x000fe200078e0002 */
[----:B------:R-:W-:Y:S01]  /*1ef0*/  PLOP3.LUT P4, PT, PT, PT, UP1, 0x80, 0x8 ;  /* 0x000000000008781c */ /* 0x000fe20003f8f018 */
[----:B------:R-:W-:Y:S04]  /*1f00*/  STL [R1+0x140], R2 ;  /* 0x0001400201007387 */ /* 0x000fe80000100800 */
[----:B------:R-:W0:Y:S02]  /*1f10*/  FENCE.VIEW.ASYNC.S ;  /* 0x00000000000073c6 */ /* 0x000e240000000000 */
[----:B0-----:R-:W0:Y:S02]  /*1f20*/  @!UP3 SYNCS.EXCH.64 URZ, [UR6], UR14 ;  /* 0x0000000e06ffb5b2 */ /* 0x001e240008000100 */
[----:B0-----:R-:W-:Y:S01]  /*1f30*/  BAR.SYNC.DEFER_BLOCKING 0x0 ;  /* 0x0000000000007b1d */ /* 0x001fe20000010000 */
[----:B------:R-:W-:-:S02]  /*1f40*/  LOP3.LUT R133, R106, 0x20, RZ, 0xfc, !PT ;  /* 0x000000206a857812 */ /* 0x000fc400078efcff */
[----:B------:R-:W-:Y:S02]  /*1f50*/  PRMT R116, RZ, 0x7610, R116 ;  /* 0x00007610ff747816 */ /* 0x000fe40000000074 */
[----:B------:R-:W-:Y:S01]  /*1f60*/  PRMT R117, RZ, 0x7610, R117 ;  /* 0x00007610ff757816 */ /* 0x000fe20000000075 */
[----:B------:R-:W-:Y:S04]  /*1f70*/  STL [R1+0x13c], R7 ;  /* 0x00013c0701007387 */ /* 0x000fe80000100800 */
[----:B------:R0:W2:Y:S01]  /*1f80*/  @P1 LDG.E.U8 R112, desc[UR20][R102.64] ;  /* 0x0000001466701981 */ /* 0x0000a2000c1e1100 */
[----:B------:R-:W-:-:S03]  /*1f90*/  ISETP.LT.AND P1, PT, R131, UR22, P4 ;  /* 0x0000001683007c0c */ /* 0x000fc6000a721270 */
[----:B------:R-:W-:Y:S01]  /*1fa0*/  STL [R1+0x148], R3 ;  /* 0x0001480301007387 */ /* 0x000fe20000100800 */
[----:B0-----:R-:W-:Y:S02]  /*1fb0*/  @P3 IMAD.MOV.U32 R102, RZ, RZ, R3 ;  /* 0x000000ffff663224 */ /* 0x001fe400078e0003 */
[----:B------:R-:W-:Y:S01]  /*1fc0*/  @P3 IMAD.MOV.U32 R103, RZ, RZ, R9 ;  /* 0x000000ffff673224 */ /* 0x000fe200078e0009 */
[----:B------:R-:W-:Y:S01]  /*1fd0*/  LOP3.LUT R131, R106, 0x28, RZ, 0xfc, !PT ;  /* 0x000000286a837812 */ /* 0x000fe200078efcff */
[----:B------:R-:W-:Y:S04]  /*1fe0*/  STL [R1+0x144], R9 ;  /* 0x0001440901007387 */ /* 0x000fe80000100800 */
[----:B------:R0:W3:Y:S01]  /*1ff0*/  @P3 LDG.E.U8 R114, desc[UR20][R102.64] ;  /* 0x0000001466723981 */ /* 0x0000e2000c1e1100 */
[----:B------:R-:W-:-:S02]  /*2000*/  PLOP3.LUT P3, PT, PT, PT, UP1, 0x80, 0x8 ;  /* 0x000000000008781c */ /* 0x000fc40003f6f018 */
[----:B------:R-:W-:Y:S01]  /*2010*/  PLOP3.LUT P4, PT, PT, PT, UP1, 0x80, 0x8 ;  /* 0x000000000008781c */ /* 0x000fe20003f8f018 */
[----:B------:R-:W-:Y:S01]  /*2020*/  STL [R1+0x150], R4 ;  /* 0x0001500401007387 */ /* 0x000fe20000100800 */
[----:B------:R-:W-:Y:S01]  /*2030*/  ISETP.LT.AND P3, PT, R133, UR22, P3 ;  /* 0x0000001685007c0c */ /* 0x000fe20009f61270 */
[----:B0-----:R-:W-:Y:S02]  /*2040*/  @P0 IMAD.MOV.U32 R102, RZ, RZ, R4 ;  /* 0x000000ffff660224 */ /* 0x001fe400078e0004 */
[----:B------:R-:W-:Y:S01]  /*2050*/  @P0 IMAD.MOV.U32 R103, RZ, RZ, R11 ;  /* 0x000000ffff670224 */ /* 0x000fe200078e000b */
[----:B------:R-:W-:Y:S01]  /*2060*/  PRMT R118, RZ, 0x7610, R118 ;  /* 0x00007610ff767816 */ /* 0x000fe20000000076 */
[----:B------:R-:W-:Y:S04]  /*2070*/  STL [R1+0x14c], R11 ;  /* 0x00014c0b01007387 */ /* 0x000fe80000100800 */
[----:B------:R0:W4:Y:S01]  /*2080*/  @P0 LDG.E.U8 R116, desc[UR20][R102.64] ;  /* 0x0000001466740981 */ /* 0x000122000c1e1100 */
[----:B------:R-:W-:-:S02]  /*2090*/  ISETP.LT.AND P0, PT, R131, UR22, P4 ;  /* 0x0000001683007c0c */ /* 0x000fc4000a701270 */
[----:B------:R-:W-:Y:S01]  /*20a0*/  LOP3.LUT R133, R106, 0x30, RZ, 0xfc, !PT ;  /* 0x000000306a857812 */ /* 0x000fe200078efcff */
[----:B------:R-:W-:Y:S01]  /*20b0*/  STL [R1+0x158], R5 ;  /* 0x0001580501007387 */ /* 0x000fe20000100800 */
[----:B0-----:R-:W-:Y:S01]  /*20c0*/  @P1 IMAD.MOV.U32 R102, RZ, RZ, R5 ;  /* 0x000000ffff661224 */ /* 0x001fe200078e0005 */
[----:B------:R-:W-:Y:S01]  /*20d0*/  PRMT R132, RZ, 0x7610, R132 ;  /* 0x00007610ff847816 */ /* 0x000fe20000000084 */
[----:B------:R-:W-:Y:S01]  /*20e0*/  @P1 IMAD.MOV.U32 R103, RZ, RZ, R13 ;  /* 0x000000ffff671224 */ /* 0x000fe200078e000d */
[----:B------:R-:W-:Y:S04]  /*20f0*/  STL [R1+0x154], R13 ;  /* 0x0001540d01007387 */ /* 0x000fe80000100800 */
[----:B------:R0:W2:Y:S01]  /*2100*/  @P1 LDG.E.U8 R117, desc[UR20][R102.64] ;  /* 0x0000001466751981 */ /* 0x0000a2000c1e1100 */
[----:B------:R-:W-:-:S02]  /*2110*/  PLOP3.LUT P1, PT, PT, PT, UP1, 0x80, 0x8 ;  /* 0x000000000008781c */ /* 0x000fc40003f2f018 */
[----:B------:R-:W-:Y:S01]  /*2120*/  LOP3.LUT R131, R106, 0x38, RZ, 0xfc, !PT ;  /* 0x000000386a837812 */ /* 0x000fe200078efcff */
[----:B------:R-:W-:Y:S01]  /*2130*/  STL [R1+0x160], R6 ;  /* 0x0001600601007387 */ /* 0x000fe20000100800 */
[----:B------:R-:W-:Y:S02]  /*2140*/  ISETP.LT.AND P1, PT, R133, UR22, P1 ;  /* 0x0000001685007c0c */ /* 0x000fe40008f21270 */
[----:B------:R-:W-:Y:S01]  /*2150*/  PLOP3.LUT P4, PT, PT, PT, UP1, 0x80, 0x8 ;  /* 0x000000000008781c */ /* 0x000fe20003f8f018 */
[----:B------:R1:W-:Y:S01]  /*2160*/  STL [R1+0x15c], R15 ;  /* 0x00015c0f01007387 */ /* 0x0003e20000100800 */
[----:B0-----:R-:W-:Y:S02]  /*2170*/  @P3 IMAD.MOV.U32 R102, RZ, RZ, R6 ;  /* 0x000000ffff663224 */ /* 0x001fe400078e0006 */
[----:B------:R-:W-:-:S05]  /*2180*/  @P3 IMAD.MOV.U32 R103, RZ, RZ, R15 ;  /* 0x000000ffff673224 */ /* 0x000fca00078e000f */
[----:B------:R0:W2:Y:S01]  /*2190*/  @P3 LDG.E.U8 R118, desc[UR20][R102.64] ;  /* 0x0000001466763981 */ /* 0x0000a2000c1e1100 */
[----:B-1----:R-:W-:Y:S01]  /*21a0*/  IMAD.MOV.U32 R15, RZ, RZ, R132 ;  /* 0x000000ffff0f7224 */ /* 0x002fe200078e0084 */
[----:B------:R-:W-:Y:S02]  /*21b0*/  ISETP.LT.AND P3, PT, R131, UR22, P4 ;  /* 0x0000001683007c0c */ /* 0x000fe4000a761270 */
[----:B------:R-:W-:Y:S01]  /*21c0*/  LOP3.LUT R132, R106, 0x40, RZ, 0xfc, !PT ;  /* 0x000000406a847812 */ /* 0x000fe200078efcff */
[----:B0-----:R-:W-:Y:S02]  /*21d0*/  @P0 IMAD.MOV.U32 R102, RZ, RZ, R8 ;  /* 0x000000ffff660224 */ /* 0x001fe400078e0008 */
[----:B------:R-:W-:Y:S01]  /*21e0*/  @P0 IMAD.MOV.U32 R103, RZ, RZ, R17 ;  /* 0x000000ffff670224 */ /* 0x000fe200078e0011 */
[----:B------:R-:W-:-:S04]  /*21f0*/  PRMT R13, RZ, 0x7610, R13 ;  /* 0x00007610ff0d7816 */ /* 0x000fc8000000000d */
[----:B------:R0:W2:Y:S01]  /*2200*/  @P0 LDG.E.U8 R15, desc[UR20][R102.64] ;  /* 0x00000014660f0981 */ /* 0x0000a2000c1e1100 */
[----:B------:R-:W-:Y:S02]  /*2210*/  PLOP3.LUT P0, PT, PT, PT, UP1, 0x80, 0x8 ;  /* 0x000000000008781c */ /* 0x000fe40003f0f018 */
[----:B------:R-:W-:Y:S02]  /*2220*/  LOP3.LUT R131, R106, 0x48, RZ, 0xfc, !PT ;  /* 0x000000486a837812 */ /* 0x000fe400078efcff */
[----:B------:R-:W-:Y:S02]  /*2230*/  ISETP.LT.AND P0, PT, R132, UR22, P0 ;  /* 0x0000001684007c0c */ /* 0x000fe40008701270 */
[----:B------:R-:W-:Y:S01]  /*2240*/  PLOP3.LUT P4, PT, PT, PT, UP1, 0x80, 0x8 ;  /* 0x000000000008781c */ /* 0x000fe20003f8f018 */
[----:B0-----:R-:W-:Y:S02]  /*2250*/  @P1 IMAD.MOV.U32 R102, RZ, RZ, R10 ;  /* 0x000000ffff661224 */ /* 0x001fe400078e000a */
[----:B------:R-:W-:Y:S01]  /*2260*/  @P1 IMAD.MOV.U32 R103, RZ, RZ, R19 ;  /* 0x000000ffff671224 */ /* 0x000fe200078e0013 */
[----:B------:R-:W-:Y:S01]  /*2270*/  PRMT R11, RZ, 0x7610, R11 ;  /* 0x00007610ff0b7816 */ /* 0x000fe2000000000b */
[----:B------:R-:W-:Y:S04]  /*2280*/  STL [R1+0x168], R8 ;  /* 0x0001680801007387 */ /* 0x000fe80000100800 */
[----:B------:R0:W2:Y:S01]  /*2290*/  @P1 LDG.E.U8 R13, desc[UR20][R102.64] ;  /* 0x00000014660d1981 */ /* 0x0000a2000c1e1100 */
[----:B------:R-:W-:-:S03]  /*22a0*/  ISETP.LT.AND P1, PT, R131, UR22, P4 ;  /* 0x0000001683007c0c */ /* 0x000fc6000a721270 */
[----:B------:R-:W-:Y:S01]  /*22b0*/  STL [R1+0x164], R17 ;  /* 0x0001641101007387 */ /* 0x000fe20000100800 */
[----:B0-----:R-:W-:Y:S02]  /*22c0*/  @P3 IMAD.MOV.U32 R102, RZ, RZ, R12 ;  /* 0x000000ffff663224 */ /* 0x001fe400078e000c */
[----:B------:R-:W-:Y:S01]  /*22d0*/  @P3 IMAD.MOV.U32 R103, RZ, RZ, R21 ;  /* 0x000000ffff673224 */ /* 0x000fe200078e0015 */
[----:B------:R0:W-:Y:S04]  /*22e0*/  STL [R1+0x170], R10 ;  /* 0x0001700a01007387 */ /* 0x0001e80000100800 */
[----:B------:R1:W-:Y:S04]  /*22f0*/  STL [R1+0x16c], R19 ;  /* 0x00016c1301007387 */ /* 0x0003e80000100800 */
[----:B------:R1:W2:Y:S01]  /*2300*/  @P3 LDG.E.U8 R11, desc[UR20][R102.64] ;  /* 0x00000014660b3981 */ /* 0x0002a2000c1e1100 */
[----:B------:R-:W-:-:S02]  /*2310*/  PLOP3.LUT P3, PT, PT, PT, UP1, 0x80, 0x8 ;  /* 0x000000000008781c */ /* 0x000fc40003f6f018 */
[----:B0-----:R-:W-:Y:S02]  /*2320*/  PRMT R10, RZ, 0x7610, R10 ;  /* 0x00007610ff0a7816 */ /* 0x001fe4000000000a */
[C---:B-1----:R-:W-:Y:S01]  /*2330*/  LOP3.LUT R19, R106.reuse, 0x50, RZ, 0xfc, !PT ;  /* 0x000000506a137812 */ /* 0x042fe200078efcff */
[----:B------:R-:W-:Y:S02]  /*2340*/  @P0 IMAD.MOV.U32 R102, RZ, RZ, R14 ;  /* 0x000000ffff660224 */ /* 0x000fe400078e000e */
[----:B------:R-:W-:Y:S01]  /*2350*/  @P0 IMAD.MOV.U32 R103, RZ, RZ, R23 ;  /* 0x000000ffff670224 */ /* 0x000fe200078e0017 */
[----:B------:R-:W-:Y:S02]  /*2360*/  ISETP.LT.AND P3, PT, R19, UR22, P3 ;  /* 0x0000001613007c0c */ /* 0x000fe40009f61270 */
[----:B------:R-:W-:Y:S02]  /*2370*/  PRMT R9, RZ, 0x7610, R9 ;  /* 0x00007610ff097816 */ /* 0x000fe40000000009 */
[----:B------:R-:W-:Y:S01]  /*2380*/  LOP3.LUT R17, R106, 0x58, RZ, 0xfc, !PT ;  /* 0x000000586a117812 */ /* 0x000fe200078efcff */
[----:B------:R0:W2:Y:S01]  /*2390*/  @P0 LDG.E.U8 R10, desc[UR20][R102.64] ;  /* 0x00000014660a0981 */ /* 0x0000a2000c1e1100 */
[----:B------:R-:W-:-:S03]  /*23a0*/  PLOP3.LUT P4, PT, PT, PT, UP1, 0x80, 0x8 ;  /* 0x000000000008781c */ /* 0x000fc60003f8f018 */
[----:B------:R-:W-:Y:S01]  /*23b0*/  STL [R1+0x178], R12 ;  /* 0x0001780c01007387 */ /* 0x000fe20000100800 */
[----:B------:R-:W-:Y:S01]  /*23c0*/  ISETP.LT.AND P0, PT, R17, UR22, P4 ;  /* 0x0000001611007c0c */ /* 0x000fe2000a701270 */
[----:B0-----:R-:W-:Y:S02]  /*23d0*/  @P1 IMAD.MOV.U32 R102, RZ, RZ, R16 ;  /* 0x000000ffff661224 */ /* 0x001fe400078e0010 */
[----:B------:R-:W-:Y:S01]  /*23e0*/  @P1 IMAD.MOV.U32 R103, RZ, RZ, R24 ;  /* 0x000000ffff671224 */ /* 0x000fe200078e0018 */
[----:B------:R-:W-:Y:S04]  /*23f0*/  STL [R1+0x174], R21 ;  /* 0x0001741501007387 */ /* 0x000fe80000100800 */
[----:B------:R0:W-:Y:S04]  /*2400*/  STL [R1+0x180], R14 ;  /* 0x0001800e01007387 */ /* 0x0001e80000100800 */
[----:B------:R1:W2:Y:S01]  /*2410*/  @P1 LDG.E.U8 R9, desc[UR20][R102.64] ;  /* 0x0000001466091981 */ /* 0x0002a2000c1e1100 */
[----:B------:R-:W-:-:S02]  /*2420*/  PLOP3.LUT P1, PT, PT, PT, UP1, 0x80, 0x8 ;  /* 0x000000000008781c */ /* 0x000fc40003f2f018 */
[----:B------:R-:W-:Y:S02]  /*2430*/  PRMT R8, RZ, 0x7610, R8 ;  /* 0x00007610ff087816 */ /* 0x000fe40000000008 */
[C---:B0-----:R-:W-:Y:S02]  /*2440*/  LOP3.LUT R14, R106.reuse, 0x60, RZ, 0xfc, !PT ;  /* 0x000000606a0e7812 */ /* 0x041fe400078efcff */
[----:B------:R-:W-:Y:S02]  /*2450*/  LOP3.LUT R12, R106, 0x68, RZ, 0xfc, !PT ;  /* 0x000000686a0c7812 */ /* 0x000fe400078efcff */
[----:B------:R-:W-:Y:S01]  /*2460*/  ISETP.LT.AND P1, PT, R14, UR22, P1 ;  /* 0x000000160e007c0c */ /* 0x000fe20008f21270 */
[----:B-1----:R-:W-:Y:S02]  /*2470*/  @P3 IMAD.MOV.U32 R102, RZ, RZ, R18 ;  /* 0x000000ffff663224 */ /* 0x002fe400078e0012 */
[----:B------:R-:W-:Y:S01]  /*2480*/  @P3 IMAD.MOV.U32 R103, RZ, RZ, R25 ;  /* 0x000000ffff673224 */ /* 0x000fe200078e0019 */
[----:B------:R-:W-:-:S02]  /*2490*/  PLOP3.LUT P4, PT, PT, PT, UP1, 0x80, 0x8 ;  /* 0x000000000008781c */ /* 0x000fc40003f8f018 */
[----:B------:R-:W-:Y:S02]  /*24a0*/  PRMT R7, RZ, 0x7610, R7 ;  /* 0x00007610ff077816 */ /* 0x000fe40000000007 */
[----:B------:R0:W2:Y:S01]  /*24b0*/  @P3 LDG.E.U8 R8, desc[UR20][R102.64] ;  /* 0x0000001466083981 */ /* 0x0000a2000c1e1100 */
[----:B------:R-:W-:Y:S02]  /*24c0*/  ISETP.LT.AND P3, PT, R12, UR22, P4 ;  /* 0x000000160c007c0c */ /* 0x000fe4000a761270 */
[----:B------:R-:W-:Y:S01]  /*24d0*/  PRMT R6, RZ, 0x7610, R6 ;  /* 0x00007610ff067816 */ /* 0x000fe20000000006 */
[----:B0-----:R-:W-:Y:S02]  /*24e0*/  @P0 IMAD.MOV.U32 R102, RZ, RZ, R20 ;  /* 0x000000ffff660224 */ /* 0x001fe400078e0014 */
[----:B------:R-:W-:Y:S01]  /*24f0*/  @P0 IMAD.MOV.U32 R103, RZ, RZ, R26 ;  /* 0x000000ffff670224 */ /* 0x000fe200078e001a */
[----:B------:R-:W-:-:S04]  /*2500*/  LOP3.LUT R14, R106, 0x70, RZ, 0xfc, !PT ;  /* 0x000000706a0e7812 */ /* 0x000fc800078efcff */
[----:B------:R0:W2:Y:S01]  /*2510*/  @P0 LDG.E.U8 R7, desc[UR20][R102.64] ;  /* 0x0000001466070981 */ /* 0x0000a2000c1e1100 */
[----:B------:R-:W-:Y:S02]  /*2520*/  PLOP3.LUT P0, PT, PT, PT, UP1, 0x80, 0x8 ;  /* 0x000000000008781c */ /* 0x000fe40003f0f018 */
[----:B------:R-:W-:Y:S02]  /*2530*/  PRMT R5, RZ, 0x7610, R5 ;  /* 0x00007610ff057816 */ /* 0x000fe40000000005 */
[----:B------:R-:W-:Y:S01]  /*2540*/  ISETP.LT.AND P0, PT, R14, UR22, P0 ;  /* 0x000000160e007c0c */ /* 0x000fe20008701270 */
[----:B0-----:R-:W-:Y:S02]  /*2550*/  @P1 IMAD.MOV.U32 R102, RZ, RZ, R22 ;  /* 0x000000ffff661224 */ /* 0x001fe400078e0016 */
[----:B------:R-:W-:Y:S01]  /*2560*/  @P1 IMAD.MOV.U32 R103, RZ, RZ, R28 ;  /* 0x000000ffff671224 */ /* 0x000fe200078e001c */
[----:B------:R-:W-:Y:S02]  /*2570*/  LOP3.LUT R12, R106, 0x78, RZ, 0xfc, !PT ;  /* 0x000000786a0c7812 */ /* 0x000fe400078efcff */
[----:B------:R-:W-:-:S02]  /*2580*/  PLOP3.LUT P4, PT, PT, PT, UP1, 0x80, 0x8 ;  /* 0x000000000008781c */ /* 0x000fc40003f8f018 */
[----:B------:R0:W2:Y:S02]  /*2590*/  @P1 LDG.E.U8 R6, desc[UR20][R102.64] ;  /* 0x0000001466061981 */ /* 0x0000a4000c1e1100 */
        /* <DEDUP_REMOVED lines=12> */
[----:B------:R-:W-:-:S04]  /*2660*/  PRMT R4, RZ, 0x7610, R4 ;  /* 0x00007610ff047816 */ /* 0x000fc80000000004 */
        /* <DEDUP_REMOVED lines=74> */
[----:B------:R-:W-:-:S05]  /*2b10*/  @P3 IMAD.MOV.U32 R103, RZ, RZ, R49 ;  /* 0x000000ffff673224 */ /* 0x000fca00078e0031 */
[----:B------:R0:W2:Y:S01]  /*2b20*/  @P3 LDG.E.U8 R244, desc[UR20][R102.64] ;  /* 0x0000001466f43981 */ /* 0x0000a2000c1e1100 */
[----:B------:R-:W-:Y:S02]  /*2b30*/  PLOP3.LUT P3, PT, PT, PT, UP1, 0x80, 0x8 ;  /* 0x000000000008781c */ /* 0x000fe40003f6f018 */
[----:B------:R-:W-:Y:S02]  /*2b40*/  PRMT R243, RZ, 0x7610, R243 ;  /* 0x00007610fff37816 */ /* 0x000fe400000000f3 */
[----:B------:R-:W-:Y:S02]  /*2b50*/  ISETP.LT.AND P3, PT, R14, UR22, P3 ;  /* 0x000000160e007c0c */ /* 0x000fe40009f61270 */
[----:B------:R-:W-:Y:S02]  /*2b60*/  LOP3.LUT R12, R106, 0x6a, RZ, 0xfc, !PT ;  /* 0x0000006a6a0c7812 */ /* 0x000fe400078efcff */
[----:B------:R-:W-:Y:S01]  /*2b70*/  PLOP3.LUT P4, PT, PT, PT, UP1, 0x80, 0x8 ;  /* 0x000000000008781c */ /* 0x000fe20003f8f018 */
[----:B0-----:R-:W-:-:S02]  /*2b80*/  @P0 IMAD.MOV.U32 R102, RZ, RZ, R44 ;  /* 0x000000ffff660224 */ /* 0x001fc400078e002c */
[----:B------:R-:W-:Y:S01]  /*2b90*/  @P0 IMAD.MOV.U32 R103, RZ, RZ, R50 ;  /* 0x000000ffff670224 */ /* 0x000fe200078e0032 */
[----:B------:R-:W-:Y:S02]  /*2ba0*/  PRMT R242, RZ, 0x7610, R242 ;  /* 0x00007610fff27816 */ /* 0x000fe400000000f2 */
[----:B------:R-:W-:Y:S02]  /*2bb0*/  ISETP.LT.AND P4, PT, R12, UR22, P4 ;  /* 0x000000160c007c0c */ /* 0x000fe4000a781270 */
[----:B------:R0:W2:Y:S01]  /*2bc0*/  @P0 LDG.E.U8 R243, desc[UR20][R102.64] ;  /* 0x0000001466f30981 */ /* 0x0000a2000c1e1100 */
[----:B------:R-:W-:Y:S02]  /*2bd0*/  LOP3.LUT R14, R106, 0x72, RZ, 0xfc, !PT ;  /* 0x000000726a0e7812 */ /* 0x000fe400078efcff */
[----:B------:R-:W-:Y:S02]  /*2be0*/  PLOP3.LUT P0, PT, PT, PT, UP1, 0x80, 0x8 ;  /* 0x000000000008781c */ /* 0x000fe40003f0f018 */
[----:B------:R-:W-:Y:S01]  /*2bf0*/  PRMT R241, RZ, 0x7610, R241 ;  /* 0x00007610fff17816 */ /* 0x000fe200000000f1 */
[----:B0-----:R-:W-:-:S02]  /*2c00*/  @P1 IMAD.MOV.U32 R102, RZ, RZ, R46 ;  /* 0x000000ffff661224 */ /* 0x001fc400078e002e */
[----:B------:R-:W-:Y:S01]  /*2c10*/  @P1 IMAD.MOV.U32 R103, RZ, RZ, R51 ;  /* 0x000000ffff671224 */ /* 0x000fe200078e0033 */
[----:B------:R-:W-:Y:S02]  /*2c20*/  ISETP.LT.AND P0, PT, R14, UR22, P0 ;  /* 0x000000160e007c0c */ /* 0x000fe40008701270 */
[----:B------:R-:W-:Y:S02]  /*2c30*/  LOP3.LUT R12, R106, 0x7a, RZ, 0xfc, !PT ;  /* 0x0000007a6a0c7812 */ /* 0x000fe400078efcff */
[----:B------:R0:W2:Y:S01]  /*2c40*/  @P1 LDG.E.U8 R242, desc[UR20][R102.64] ;  /* 0x0000001466f21981 */ /* 0x0000a2000c1e1100 */
[----:B------:R-:W-:Y:S02]  /*2c50*/  PLOP3.LUT P1, PT, PT, PT, UP1, 0x80, 0x8 ;  /* 0x000000000008781c */ /* 0x000fe40003f2f018 */
[----:B------:R-:W-:Y:S02]  /*2c60*/  PRMT R240, RZ, 0x7610, R240 ;  /* 0x00007610fff07816 */ /* 0x000fe400000000f0 */
[----:B------:R-:W-:Y:S01]  /*2c70*/  ISETP.LT.AND P1, PT, R12, UR22, P1 ;  /* 0x000000160c007c0c */ /* 0x000fe20008f21270 */
[----:B0-----:R-:W-:-:S02]  /*2c80*/  @P3 IMAD.MOV.U32 R102, RZ, RZ, R168 ;  /* 0x000000ffff663224 */ /* 0x001fc400078e00a8 */
[----:B------:R-:W-:Y:S01]  /*2c90*/  @P3 IMAD.MOV.U32 R103, RZ, RZ, R53 ;  /* 0x000000ffff673224 */ /* 0x000fe200078e0035 */
[----:B------:R-:W-:-:S04]  /*2ca0*/  LOP3.LUT R14, R106, 0x4, RZ, 0xfc, !PT ;  /* 0x000000046a0e7812 */ /* 0x000fc800078efcff */
[----:B------:R0:W2:Y:S01]  /*2cb0*/  @P3 LDG.E.U8 R241, desc[UR20][R102.64] ;  /* 0x0000001466f13981 */ /* 0x0000a2000c1e1100 */
[----:B------:R-:W-:Y:S02]  /*2cc0*/  PLOP3.LUT P3, PT, PT, PT, UP1, 0x80, 0x8 ;  /* 0x000000000008781c */ /* 0x000fe40003f6f018 */
[----:B------:R-:W-:Y:S01]  /*2cd0*/  PRMT R239, RZ, 0x7610, R239 ;  /* 0x00007610ffef7816 */ /* 0x000fe200000000ef */
[----:B0-----:R-:W-:Y:S02]  /*2ce0*/  @P4 IMAD.MOV.U32 R102, RZ, RZ, R177 ;  /* 0x000000ffff664224 */ /* 0x001fe400078e00b1 */
[----:B------:R-:W-:Y:S01]  /*2cf0*/  @P4 IMAD.MOV.U32 R103, RZ, RZ, R176 ;  /* 0x000000ffff674224 */ /* 0x000fe200078e00b0 */
[----:B------:R-:W-:-:S04]  /*2d00*/  ISETP.LT.AND P3, PT, R14, UR22, P3 ;  /* 0x000000160e007c0c */ /* 0x000fc80009f61270 */
[----:B------:R0:W2:Y:S01]  /*2d10*/  @P4 LDG.E.U8 R240, desc[UR20][R102.64] ;  /* 0x0000001466f04981 */ /* 0x0000a2000c1e1100 */
[----:B------:R-:W-:Y:S02]  /*2d20*/  LOP3.LUT R12, R106, 0xc, RZ, 0xfc, !PT ;  /* 0x0000000c6a0c7812 */ /* 0x000fe400078efcff */
[----:B------:R-:W-:Y:S02]  /*2d30*/  PLOP3.LUT P4, PT, PT, PT, UP1, 0x80, 0x8 ;  /* 0x000000000008781c */ /* 0x000fe40003f8f018 */
[----:B------:R-:W-:Y:S01]  /*2d40*/  PRMT R238, RZ, 0x7610, R238 ;  /* 0x00007610ffee7816 */ /* 0x000fe200000000ee */
[----:B0-----:R-:W-:Y:S02]  /*2d50*/  @P0 IMAD.MOV.U32 R102, RZ, RZ, R188 ;  /* 0x000000ffff660224 */ /* 0x001fe400078e00bc */
[----:B------:R-:W-:-:S05]  /*2d60*/  @P0 IMAD.MOV.U32 R103, RZ, RZ, R185 ;  /* 0x000000ffff670224 */ /* 0x000fca00078e00b9 */
        /* <DEDUP_REMOVED lines=98> */
[----:B------:R-:W-:-:S05]  /*3390*/  @P3 IMAD.MOV.U32 R103, RZ, RZ, R169 ;  /* 0x000000ffff673224 */ /* 0x000fca00078e00a9 */
[----:B------:R0:W2:Y:S01]  /*33a0*/  @P3 LDG.E.U8 R211, desc[UR20][R102.64] ;  /* 0x0000001466d33981 */ /* 0x0000a2000c1e1100 */
[----:B------:R-:W-:Y:S02]  /*33b0*/  PRMT R210, RZ, 0x7610, R210 ;  /* 0x00007610ffd27816 */ /* 0x000fe400000000d2 */
[----:B------:R-:W-:Y:S02]  /*33c0*/  LOP3.LUT R14, R106, 0x6, RZ, 0xfc, !PT ;  /* 0x000000066a0e7812 */ /* 0x000fe400078efcff */
[----:B------:R-:W-:Y:S01]  /*33d0*/  PLOP3.LUT P3, PT, PT, PT, UP1, 0x80, 0x8 ;  /* 0x000000000008781c */ /* 0x000fe20003f6f018 */
[----:B0-----:R-:W-:Y:S02]  /*33e0*/  @P4 IMAD.MOV.U32 R102, RZ, RZ, R179 ;  /* 0x000000ffff664224 */ /* 0x001fe400078e00b3 */
[----:B------:R-:W-:Y:S01]  /*33f0*/  @P4 IMAD.MOV.U32 R103, RZ, RZ, R178 ;  /* 0x000000ffff674224 */ /* 0x000fe200078e00b2 */
[----:B------:R-:W-:-:S04]  /*3400*/  ISETP.LT.AND P3, PT, R14, UR22, P3 ;  /* 0x000000160e007c0c */ /* 0x000fc80009f61270 */
[----:B------:R0:W3:Y:S01]  /*3410*/  @P4 LDG.E.U8 R212, desc[UR20][R102.64] ;  /* 0x0000001466d44981 */ /* 0x0000e2000c1e1100 */
[----:B------:R-:W-:Y:S02]  /*3420*/  PRMT R209, RZ, 0x7610, R209 ;  /* 0x00007610ffd17816 */ /* 0x000fe400000000d1 */
[----:B------:R-:W-:Y:S01]  /*3430*/  LOP3.LUT R12, R106, 0x16, RZ, 0xfc, !PT ;  /* 0x000000166a0c7812 */ /* 0x000fe200078efcff */
[----:B0-----:R-:W-:Y:S02]  /*3440*/  @P0 IMAD.MOV.U32 R102, RZ, RZ, R190 ;  /* 0x000000ffff660224 */ /* 0x001fe400078e00be */
[----:B------:R-:W-:Y:S01]  /*3450*/  @P0 IMAD.MOV.U32 R103, RZ, RZ, R189 ;  /* 0x000000ffff670224 */ /* 0x000fe200078e00bd */
[----:B------:R-:W-:-:S04]  /*3460*/  PLOP3.LUT P4, PT, PT, PT, UP1, 0x80, 0x8 ;  /* 0x000000000008781c */ /* 0x000fc80003f8f018 */
[----:B------:R0:W3:Y:S01]  /*3470*/  @P0 LDG.E.U8 R210, desc[UR20][R102.64] ;  /* 0x0000001466d20981 */ /* 0x0000e2000c1e1100 */
[----:B------:R-:W-:Y:S02]  /*3480*/  ISETP.LT.AND P0, PT, R12, UR22, P4 ;  /* 0x000000160c007c0c */ /* 0x000fe4000a701270 */
[----:B------:R-:W-:Y:S01]  /*3490*/  LOP3.LUT R14, R106, 0x26, RZ, 0xfc, !PT ;  /* 0x000000266a0e7812 */ /* 0x000fe200078efcff */
[----:B0-----:R-:W-:Y:S02]  /*34a0*/  @P1 IMAD.MOV.U32 R102, RZ, RZ, R128 ;  /* 0x000000ffff661224 */ /* 0x001fe400078e0080 */
[----:B------:R-:W-:Y:S01]  /*34b0*/  @P1 IMAD.MOV.U32 R103, RZ, RZ, R129 ;  /* 0x000000ffff671224 */ /* 0x000fe200078e0081 */
[----:B------:R-:W-:-:S04]  /*34c0*/  PRMT R208, RZ, 0x7610, R208 ;  /* 0x00007610ffd07816 */ /* 0x000fc800000000d0 */
[----:B------:R0:W3:Y:S01]  /*34d0*/  @P1 LDG.E.U8 R209, desc[UR20][R102.64] ;  /* 0x0000001466d11981 */ /* 0x0000e2000c1e1100 */
[----:B------:R-:W-:Y:S02]  /*34e0*/  PLOP3.LUT P1, PT, PT, PT, UP1, 0x80, 0x8 ;  /* 0x000000000008781c */ /* 0x000fe40003f2f018 */
[----:B------:R-:W-:Y:S02]  /*34f0*/  LOP3.LUT R12, R106, 0x36, RZ, 0xfc, !PT ;  /* 0x000000366a0c7812 */ /* 0x000fe400078efcff */
[----:B------:R-:W-:Y:S02]  /*3500*/  ISETP.LT.AND P1, PT, R14, UR22, P1 ;  /* 0x000000160e007c0c */ /* 0x000fe40008f21270 */
[----:B------:R-:W-:Y:S01]  /*3510*/  PLOP3.LUT P4, PT, PT, PT, UP1, 0x80, 0x8 ;  /* 0x000000000008781c */ /* 0x000fe20003f8f018 */
[----:B0-----:R-:W-:Y:S02]  /*3520*/  @P3 IMAD.MOV.U32 R102, RZ, RZ, R77 ;  /* 0x000000ffff663224 */ /* 0x001fe400078e004d */
[----:B------:R-:W-:Y:S01]  /*3530*/  @P3 IMAD.MOV.U32 R103, RZ, RZ, R82 ;  /* 0x000000ffff673224 */ /* 0x000fe200078e0052 */
[----:B------:R-:W-:-:S04]  /*3540*/  PRMT R207, RZ, 0x7610, R207 ;  /* 0x00007610ffcf7816 */ /* 0x000fc800000000cf */
[----:B------:R0:W3:Y:S01]  /*3550*/  @P3 LDG.E.U8 R208, desc[UR20][R102.64] ;  /* 0x0000001466d03981 */ /* 0x0000e2000c1e1100 */
[----:B------:R-:W-:Y:S02]  /*3560*/  ISETP.LT.AND P3, PT, R12, UR22, P4 ;  /* 0x000000160c007c0c */ /* 0x000fe4000a761270 */
[----:B------:R-:W-:Y:S02]  /*3570*/  LOP3.LUT R14, R106, 0x46, RZ, 0xfc, !PT ;  /* 0x000000466a0e7812 */ /* 0x000fe400078efcff */
[----:B------:R-:W-:Y:S01]  /*3580*/  PLOP3.LUT P4, PT, PT, PT, UP1, 0x80, 0x8 ;  /* 0x000000000008781c */ /* 0x000fe20003f8f018 */
[----:B0-----:R-:W-:Y:S02]  /*3590*/  @P0 IMAD.MOV.U32 R102, RZ, RZ, R78 ;  /* 0x000000ffff660224 */ /* 0x001fe400078e004e */
[----:B------:R-:W-:Y:S01]  /*35a0*/  @P0 IMAD.MOV.U32 R103, RZ, RZ, R84 ;  /* 0x000000ffff670224 */ /* 0x000fe200078e0054 */
[----:B------:R-:W-:Y:S02]  /*35b0*/  PRMT R206, RZ, 0x7610, R206 ;  /* 0x00007610ffce7816 */ /* 0x000fe400000000ce */
[----:B------:R-:W-:-:S02]  /*35c0*/  ISETP.LT.AND P4, PT, R14, UR22, P4 ;  /* 0x000000160e007c0c */ /* 0x000fc4000a781270 */
[----:B------:R0:W3:Y:S01]  /*35d0*/  @P0 LDG.E.U8 R207, desc[UR20][R102.64] ;  /* 0x0000001466cf0981 */ /* 0x0000e2000c1e1100 */
[----:B------:R-:W-:Y:S02]  /*35e0*/  LOP3.LUT R12, R106, 0x56, RZ, 0xfc, !PT ;  /* 0x000000566a0c7812 */ /* 0x000fe400078efcff */
[----:B------:R-:W-:Y:S02]  /*35f0*/  PLOP3.LUT P5, PT, PT, PT, UP1, 0x80, 0x8 ;  /* 0x000000000008781c */ /* 0x000fe40003faf018 */
[----:B------:R-:W-:Y:S01]  /*3600*/  PRMT R205, RZ, 0x7610, R205 ;  /* 0x00007610ffcd7816 */ /* 0x000fe200000000cd */
[----:B0-----:R-:W-:Y:S02]  /*3610*/  @P1 IMAD.MOV.U32 R102, RZ, RZ, R79 ;  /* 0x000000ffff661224 */ /* 0x001fe400078e004f */
[----:B------:R-:W-:Y:S01]  /*3620*/  @P1 IMAD.MOV.U32 R103, RZ, RZ, R85 ;  /* 0x000000ffff671224 */ /* 0x000fe200078e0055 */
[----:B------:R-:W-:Y:S02]  /*3630*/  ISETP.LT.AND P5, PT, R12, UR22, P5 ;  /* 0x000000160c007c0c */ /* 0x000fe4000afa1270 */
[----:B------:R-:W-:-:S02]  /*3640*/  LOP3.LUT R14, R106, 0x66, RZ, 0xfc, !PT ;  /* 0x000000666a0e7812 */ /* 0x000fc400078efcff */
[----:B------:R0:W3:Y:S01]  /*3650*/  @P1 LDG.E.U8 R206, desc[UR20][R102.64] ;  /* 0x0000001466ce1981 */ /* 0x0000e2000c1e1100 */
[----:B------:R-:W-:Y:S02]  /*3660*/  PLOP3.LUT P1, PT, PT, PT, UP1, 0x80, 0x8 ;  /* 0x000000000008781c */ /* 0x000fe40003f2f018 */
[----:B------:R-:W-:Y:S02]  /*3670*/  PRMT R204, RZ, 0x7610, R204 ;  /* 0x00007610ffcc7816 */ /* 0x000fe400000000cc */
[----:B------:R-:W-:Y:S01]  /*3680*/  ISETP.LT.AND P1, PT, R14, UR22, P1 ;  /* 0x000000160e007c0c */ /* 0x000fe20008f21270 */
[----:B0-----:R-:W-:Y:S02]  /*3690*/  @P3 IMAD.MOV.U32 R102, RZ, RZ, R80 ;  /* 0x000000ffff663224 */ /* 0x001fe400078e0050 */
[----:B------:R-:W-:Y:S01]  /*36a0*/  @P3 IMAD.MOV.U32 R103, RZ, RZ, R86 ;  /* 0x000000ffff673224 */ /* 0x000fe200078e0056 */
[----:B------:R-:W-:Y:S02]  /*36b0*/  LOP3.LUT R12, R106, 0x76, RZ, 0xfc, !PT ;  /* 0x000000766a0c7812 */ /* 0x000fe400078efcff */
[----:B------:R-:W-:-:S02]  /*36c0*/  PLOP3.LUT P0, PT, PT, PT, UP1, 0x80, 0x8 ;  /* 0x000000000008781c */ /* 0x000fc40003f0f018 */
[----:B------:R0:W3:Y:S01]  /*36d0*/  @P3 LDG.E.U8 R205, desc[UR20][R102.64] ;  /* 0x0000001466cd3981 */ /* 0x0000e2000c1e1100 */
[----:B------:R-:W-:Y:S02]  /*36e0*/  PRMT R203, RZ, 0x7610, R203 ;  /* 0x00007610ffcb7816 */ /* 0x000fe400000000cb */
[----:B------:R-:W-:Y:S01]  /*36f0*/  ISETP.LT.AND P0, PT, R12, UR22, P0 ;  /* 0x000000160c007c0c */ /* 0x000fe20008701270 */
[----:B0-----:R-:W-:Y:S02]  /*3700*/  @P4 IMAD.MOV.U32 R102, RZ, RZ, R81 ;  /* 0x000000ffff664224 */ /* 0x001fe400078e0051 */
[----:B------:R-:W-:Y:S01]  /*3710*/  @P4 IMAD.MOV.U32 R103, RZ, RZ, R88 ;  /* 0x000000ffff674224 */ /* 0x000fe200078e0058 */
[----:B------:R-:W-:-:S04]  /*3720*/  PLOP3.LUT P3, PT, PT, PT, UP1, 0x80, 0x8 ;  /* 0x000000000008781c */ /* 0x000fc80003f6f018 */
[----:B------:R0:W4:Y:S01]  /*3730*/  @P4 LDG.E.U8 R204, desc[UR20][R102.64] ;  /* 0x0000001466cc4981 */ /* 0x000122000c1e1100 */
        /* <DEDUP_REMOVED lines=9> */
[----:B------:R-:W-:-:S05]  /*37d0*/  @P1 IMAD.MOV.U32 R103, RZ, RZ, R171 ;  /* 0x000000ffff671224 */ /* 0x000fca00078e00ab */
[----:B------:R0:W4:Y:S01]  /*37e0*/  @P1 LDG.E.U8 R202, desc[UR20][R102.64] ;  /* 0x0000001466ca1981 */ /* 0x000122000c1e1100 */
[----:B------:R-:W-:Y:S02]  /*37f0*/  PLOP3.LUT P1, PT, PT, PT, UP1, 0x80, 0x8 ;  /* 0x000000000008781c */ /* 0x000fe40003f2f018 */
[----:B------:R-:W-:Y:S01]  /*3800*/  PRMT R200, RZ, 0x7610, R200 ;  /* 0x00007610ffc87816 */ /* 0x000fe200000000c8 */
[----:B0-----:R-:W-:Y:S02]  /*3810*/  @P0 IMAD.MOV.U32 R102, RZ, RZ, R193 ;  /* 0x000000ffff660224 */ /* 0x001fe400078e00c1 */
[----:B------:R-:W-:Y:S01]  /*3820*/  @P0 IMAD.MOV.U32 R103, RZ, RZ, R191 ;  /* 0x000000ffff670224 */ /* 0x000fe200078e00bf */
[----:B------:R-:W-:-:S04]  /*3830*/  PLOP3.LUT P5, PT, PT, PT, UP1, 0x80, 0x8 ;  /* 0x000000000008781c */ /* 0x000fc80003faf018 */
[----:B------:R0:W4:Y:S01]  /*3840*/  @P0 LDG.E.U8 R201, desc[UR20][R102.64] ;  /* 0x0000001466c90981 */ /* 0x000122000c1e1100 */
[----:B------:R-:W-:Y:S02]  /*3850*/  ISETP.LT.AND P0, PT, R125, UR22, P1 ;  /* 0x000000167d007c0c */ /* 0x000fe40008f01270 */
[----:B------:R-:W-:Y:S02]  /*3860*/  PRMT R199, RZ, 0x7610, R199 ;  /* 0x00007610ffc77816 */ /* 0x000fe400000000c7 */
[----:B------:R-:W-:Y:S01]  /*3870*/  ISETP.LT.AND P1, PT, R124, UR22, P5 ;  /* 0x000000167c007c0c */ /* 0x000fe2000af21270 */
[----:B0-----:R-:W-:Y:S02]  /*3880*/  @P3 IMAD.MOV.U32 R102, RZ, RZ, R87 ;  /* 0x000000ffff663224 */ /* 0x001fe400078e0057 */
[----:B------:R-:W-:-:S05]  /*3890*/  @P3 IMAD.MOV.U32 R103, RZ, RZ, R94 ;  /* 0x000000ffff673224 */ /* 0x000fca00078e005e */
[----:B------:R0:W4:Y:S01]  /*38a0*/  @P3 LDG.E.U8 R200, desc[UR20][R102.64] ;  /* 0x0000001466c83981 */ /* 0x000122000c1e1100 */
[----:B------:R-:W-:Y:S01]  /*38b0*/  PRMT R198, RZ, 0x7610, R198 ;  /* 0x00007610ffc67816 */ /* 0x000fe200000000c6 */
        /* <DEDUP_REMOVED lines=9> */
[----:B------:R-:W-:Y:S01]  /*3950*/  PLOP3.LUT P4, PT, PT, PT, UP1, 0x80, 0x8 ;  /* 0x000000000008781c */ /* 0x000fe20003f8f018 */
[----:B0-----:R-:W-:Y:S02]  /*3960*/  @P1 IMAD.MOV.U32 R102, RZ, RZ, R92 ;  /* 0x000000ffff661224 */ /* 0x001fe400078e005c */
[----:B------:R-:W-:Y:S01]  /*3970*/  @P1 IMAD.MOV.U32 R103, RZ, RZ, R98 ;  /* 0x000000ffff671224 */ /* 0x000fe200078e0062 */
[----:B------:R-:W-:Y:S01]  /*3980*/  STL [R1+0x17c], R23 ;  /* 0x00017c1701007387 */ /* 0x000fe20000100800 */
[----:B------:R-:W-:-:S03]  /*3990*/  ISETP.LT.AND P4, PT, R122, UR22, P4 ;  /* 0x000000167a007c0c */ /* 0x000fc6000a781270 */
[----:B------:R0:W4:Y:S01]  /*39a0*/  @P1 LDG.E.U8 R197, desc[UR20][R102.64] ;  /* 0x0000001466c51981 */ /* 0x000122000c1e1100 */
[C---:B------:R-:W-:Y:S02]  /*39b0*/  ISETP.GT.U32.AND P1, PT, R105.reuse, R110, PT ;  /* 0x0000006e6900720c */ /* 0x040fe40003f24070 */
[----:B------:R-:W-:Y:S01]  /*39c0*/  ISETP.GT.U32.AND P5, PT, R105, R167, PT ;  /* 0x000000a76900720c */ /* 0x000fe20003fa4070 */
[----:B------:R-:W-:Y:S01]  /*39d0*/  STL [R1+0x188], R16 ;  /* 0x0001881001007387 */ /* 0x000fe20000100800 */
[----:B------:R-:W-:-:S03]  /*39e0*/  PLOP3.LUT P0, PT, PT, PT, UP1, 0x80, 0x8 ;  /* 0x000000000008781c */ /* 0x000fc60003f0f018 */
[----:B------:R-:W-:Y:S01]  /*39f0*/  STL [R1+0x184], R24 ;  /* 0x0001841801007387 */ /* 0x000fe20000100800 */
[----:B------:R-:W-:Y:S01]  /*3a00*/  ISETP.LT.AND P0, PT, R115, UR22, P0 ;  /* 0x0000001673007c0c */ /* 0x000fe20008701270 */
[----:B0-----:R-:W-:Y:S02]  /*3a10*/  @P3 IMAD.MOV.U32 R102, RZ, RZ, R93 ;  /* 0x000000ffff663224 */ /* 0x001fe400078e005d */
[----:B------:R0:W-:Y:S01]  /*3a20*/  STL [R1+0x190], R18 ;  /* 0x0001901201007387 */ /* 0x0001e20000100800 */
[----:B------:R-:W-:Y:S02]  /*3a30*/  @P3 IMAD.MOV.U32 R103, RZ, RZ, R99 ;  /* 0x000000ffff673224 */ /* 0x000fe400078e0063 */
[--C-:B------:R-:W-:Y:S01]  /*3a40*/  @!P1 IMAD.IADD R110, R110, 0x1, -R105.reuse ;  /* 0x000000016e6e9824 */ /* 0x100fe200078e0a69 */
[----:B0-----:R-:W-:Y:S01]  /*3a50*/  PRMT R18, RZ, 0x7610, R18 ;  /* 0x00007610ff127816 */ /* 0x001fe20000000012 */
[----:B------:R0:W-:Y:S01]  /*3a60*/  STL [R1+0x18c], R25 ;  /* 0x00018c1901007387 */ /* 0x0001e20000100800 */
[----:B------:R-:W-:-:S04]  /*3a70*/  @!P5 IMAD.IADD R167, R167, 0x1, -R105 ;  /* 0x00000001a7a7d824 */ /* 0x000fc800078e0a69 */
[----:B------:R1:W4:Y:S01]  /*3a80*/  @P3 LDG.E.U8 R18, desc[UR20][R102.64] ;  /* 0x0000001466123981 */ /* 0x000322000c1e1100 */
[----:B------:R-:W-:Y:S02]  /*3a90*/  PLOP3.LUT P3, PT, PT, PT, UP1, 0x80, 0x8 ;  /* 0x000000000008781c */ /* 0x000fe40003f6f018 */
[----:B0-----:R-:W-:Y:S02]  /*3aa0*/  PRMT R25, RZ, 0x7610, R25 ;  /* 0x00007610ff197816 */ /* 0x001fe40000000019 */
[----:B------:R-:W-:Y:S01]  /*3ab0*/  ISETP.LT.AND P1, PT, R121, UR22, P3 ;  /* 0x0000001679007c0c */ /* 0x000fe20009f21270 */
[----:B-1----:R-:W-:Y:S02]  /*3ac0*/  @P4 IMAD.MOV.U32 R102, RZ, RZ, R95 ;  /* 0x000000ffff664224 */ /* 0x002fe400078e005f */
[----:B------:R-:W-:Y:S01]  /*3ad0*/  @P4 IMAD.MOV.U32 R103, RZ, RZ, R100 ;  /* 0x000000ffff674224 */ /* 0x000fe200078e0064 */
[----:B------:R-:W-:Y:S02]  /*3ae0*/  ISETP.GT.U32.AND P5, PT, R105, R113, PT ;  /* 0x000000716900720c */ /* 0x000fe40003fa4070 */
[----:B------:R-:W-:-:S02]  /*3af0*/  LOP3.LUT R106, R0, 0x3, R107, 0xfe, !PT ;  /* 0x00000003006a7812 */ /* 0x000fc400078efe6b */
[----:B------:R-:W-:Y:S01]  /*3b00*/  ISETP.GT.U32.AND P3, PT, R105, R110, PT ;  /* 0x0000006e6900720c */ /* 0x000fe20003f64070 */
[----:B------:R0:W4:Y:S01]  /*3b10*/  @P4 LDG.E.U8 R25, desc[UR20][R102.64] ;  /* 0x0000001466194981 */ /* 0x000122000c1e1100 */
[----:B------:R-:W-:Y:S02]  /*3b20*/  PRMT R16, RZ, 0x7610, R16 ;  /* 0x00007610ff107816 */ /* 0x000fe40000000010 */
[----:B------:R-:W-:Y:S02]  /*3b30*/  IABS R115, R106 ;  /* 0x0000006a00737213 */ /* 0x000fe40000000000 */
[----:B------:R-:W-:Y:S01]  /*3b40*/  ISETP.GE.AND P6, PT, R109, RZ, PT ;  /* 0x000000ff6d00720c */ /* 0x000fe20003fc6270 */
[----:B0-----:R-:W-:Y:S02]  /*3b50*/  @P0 IMAD.MOV.U32 R102, RZ, RZ, R182 ;  /* 0x000000ffff660224 */ /* 0x001fe400078e00b6 */
[----:B------:R-:W-:Y:S01]  /*3b60*/  @P0 IMAD.MOV.U32 R103, RZ, RZ, R180 ;  /* 0x000000ffff670224 */ /* 0x000fe200078e00b4 */
[----:B------:R-:W-:Y:S01]  /*3b70*/  ISETP.GT.U32.AND P4, PT, R105, R167, PT ;  /* 0x000000a76900720c */ /* 0x000fe20003f84070 */
[----:B--2---:R-:W-:Y:S01]  /*3b80*/  IMAD.MOV.U32 R19, RZ, RZ, R117 ;  /* 0x000000ffff137224 */ /* 0x004fe200078e0075 */
[----:B------:R-:W-:-:S02]  /*3b90*/  LOP3.LUT R117, R0, 0x4, R107, 0xfe, !PT ;  /* 0x0000000400757812 */ /* 0x000fc400078efe6b */
[----:B------:R0:W2:Y:S01]  /*3ba0*/  @P0 LDG.E.U8 R16, desc[UR20][R102.64] ;  /* 0x0000001466100981 */ /* 0x0000a2000c1e1100 */
[--C-:B------:R-:W-:Y:S01]  /*3bb0*/  @!P5 IMAD.IADD R113, R113, 0x1, -R105.reuse ;  /* 0x000000017171d824 */ /* 0x100fe200078e0a69 */
[----:B------:R-:W-:Y:S01]  /*3bc0*/  ISETP.GE.AND P5, PT, R117, RZ, PT ;  /* 0x000000ff7500720c */ /* 0x000fe20003fa6270 */
[----:B------:R-:W-:Y:S01]  /*3bd0*/  @!P3 IMAD.IADD R110, R110, 0x1, -R105 ;  /* 0x000000016e6eb824 */ /* 0x000fe200078e0a69 */
[----:B------:R-:W-:Y:S01]  /*3be0*/  IABS R117, R117 ;  /* 0x0000007500757213 */ /* 0x000fe20000000000 */
[----:B0-----:R-:W-:-:S04]  /*3bf0*/  IMAD.HI.U32 R102, R104, R115, RZ ;  /* 0x0000007368667227 */ /* 0x001fc800078e00ff */
[----:B------:R-:W-:Y:S02]  /*3c00*/  IMAD.MOV R109, RZ, RZ, -R102 ;  /* 0x000000ffff6d7224 */ /* 0x000fe400078e0a66 */
[----:B------:R-:W-:Y:S01]  /*3c10*/  @!P6 IMAD.MOV R110, RZ, RZ, -R110 ;  /* 0x000000ffff6ee224 */ /* 0x000fe200078e0a6e */
[C---:B------:R-:W-:Y:S01]  /*3c20*/  ISETP.GT.U32.AND P6, PT, R105.reuse, R113, PT ;  /* 0x000000716900720c */ /* 0x040fe20003fc4070 */
[----:B------:R-:W-:Y:S02]  /*3c30*/  IMAD R115, R105, R109, R115 ;  /* 0x0000006d69737224 */ /* 0x000fe400078e0273 */
[----:B------:R-:W-:-:S04]  /*3c40*/  IMAD.HI.U32 R109, R104, R117, RZ ;  /* 0x00000075686d7227 */ /* 0x000fc800078e00ff */
[----:B------:R-:W-:Y:S01]  /*3c50*/  @!P4 IMAD.IADD R167, R167, 0x1, -R105 ;  /* 0x00000001a7a7c824 */ /* 0x000fe200078e0a69 */
[----:B------:R-:W-:Y:S01]  /*3c60*/  ISETP.GT.U32.AND P4, PT, R105, R115, PT ;  /* 0x000000736900720c */ /* 0x000fe20003f84070 */
[----:B------:R-:W-:-:S04]  /*3c70*/  IMAD.MOV R109, RZ, RZ, -R109 ;  /* 0x000000ffff6d7224 */ /* 0x000fc800078e0a6d */
[----:B------:R-:W-:Y:S01]  /*3c80*/  IMAD R117, R105, R109, R117 ;  /* 0x0000006d69757224 */ /* 0x000fe200078e0275 */
[----:B------:R-:W-:Y:S01]  /*3c90*/  ISETP.GE.AND P0, PT, R108, RZ, PT ;  /* 0x000000ff6c00720c */ /* 0x000fe20003f06270 */
[----:B------:R-:W-:Y:S01]  /*3ca0*/  @!P6 IMAD.IADD R113, R113, 0x1, -R105 ;  /* 0x000000017171e824 */ /* 0x000fe200078e0a69 */
[----:B------:R-:W-:Y:S02]  /*3cb0*/  LOP3.LUT R108, R0, 0x5, R107, 0xfe, !PT ;  /* 0x00000005006c7812 */ /* 0x000fe400078efe6b */
[----:B------:R-:W-:Y:S01]  /*3cc0*/  ISETP.GT.U32.AND P6, PT, R105, R117, PT ;  /* 0x000000756900720c */ /* 0x000fe20003fc4070 */
[----:B------:R-:W-:Y:S01]  /*3cd0*/  @P1 IMAD.MOV.U32 R102, RZ, RZ, R119 ;  /* 0x000000ffff661224 */ /* 0x000fe200078e0077 */
[----:B------:R-:W-:Y:S01]  /*3ce0*/  PRMT R24, RZ, 0x7610, R24 ;  /* 0x00007610ff187816 */ /* 0x000fe20000000018 */
[----:B------:R-:W-:Y:S01]  /*3cf0*/  @P1 IMAD.MOV.U32 R103, RZ, RZ, R120 ;  /* 0x000000ffff671224 */ /* 0x000fe200078e0078 */
[----:B------:R-:W-:Y:S01]  /*3d00*/  IABS R119, R108 ;  /* 0x0000006c00777213 */ /* 0x000fe20000000000 */
[----:B------:R-:W-:Y:S01]  /*3d10*/  @!P4 IMAD.IADD R115, R115, 0x1, -R105 ;  /* 0x000000017373c824 */ /* 0x000fe200078e0a69 */
[----:B------:R-:W-:-:S02]  /*3d20*/  ISETP.GE.AND P3, PT, R106, RZ, PT ;  /* 0x000000ff6a00720c */ /* 0x000fc40003f66270 */
[----:B------:R0:W2:Y:S01]  /*3d30*/  @P1 LDG.E.U8 R24, desc[UR20][R102.64] ;  /* 0x0000001466181981 */ /* 0x0000a2000c1e1100 */
[----:B------:R-:W-:Y:S01]  /*3d40*/  ISETP.GE.AND P1, PT, R111, RZ, PT ;  /* 0x000000ff6f00720c */ /* 0x000fe20003f26270 */
[----:B------:R-:W-:Y:S01]  /*3d50*/  IMAD.HI.U32 R106, R104, R119, RZ ;  /* 0x00000077686a7227 */ /* 0x000fe200078e00ff */
[----:B------:R-:W-:-:S03]  /*3d60*/  ISETP.GT.U32.AND P4, PT, R105, R115, PT ;  /* 0x000000736900720c */ /* 0x000fc60003f84070 */
[----:B------:R-:W-:Y:S02]  /*3d70*/  IMAD.MOV R106, RZ, RZ, -R106 ;  /* 0x000000ffff6a7224 */ /* 0x000fe400078e0a6a */
[----:B------:R-:W-:Y:S01]  /*3d80*/  @!P6 IMAD.IADD R117, R117, 0x1, -R105 ;  /* 0x000000017575e824 */ /* 0x000fe200078e0a69 */
[C---:B0-----:R-:W-:Y:S01]  /*3d90*/  LOP3.LUT R102, R0.reuse, 0x7, R107, 0xfe, !PT ;  /* 0x0000000700667812 */ /* 0x041fe200078efe6b */
[C---:B------:R-:W-:Y:S01]  /*3da0*/  IMAD R119, R105.reuse, R106, R119 ;  /* 0x0000006a69777224 */ /* 0x040fe200078e0277 */
[----:B------:R-:W-:Y:S02]  /*3db0*/  LOP3.LUT R103, R0, 0x6, R107, 0xfe, !PT ;  /* 0x0000000600677812 */ /* 0x000fe400078efe6b */
[----:B------:R-:W-:Y:S02]  /*3dc0*/  IABS R123, R102 ;  /* 0x00000066007b7213 */ /* 0x000fe40000000000 */
[----:B------:R-:W-:Y:S01]  /*3dd0*/  ISETP.GT.U32.AND P6, PT, R105, R117, PT ;  /* 0x000000756900720c */ /* 0x000fe20003fc4070 */
[----:B------:R-:W-:Y:S01]  /*3de0*/  @!P4 IMAD.IADD R115, R115, 0x1, -R105 ;  /* 0x000000017373c824 */ /* 0x000fe200078e0a69 */
[----:B------:R-:W-:Y:S01]  /*3df0*/  IABS R121, R103 ;  /* 0x0000006700797213 */ /* 0x000fe20000000000 */
[----:B------:R-:W-:Y:S01]  /*3e00*/  @!P1 IMAD.MOV R113, RZ, RZ, -R113 ;  /* 0x000000ffff719224 */ /* 0x000fe200078e0a71 */
[----:B------:R-:W-:Y:S01]  /*3e10*/  ISETP.GE.AND P4, PT, R103, RZ, PT ;  /* 0x000000ff6700720c */ /* 0x000fe20003f86270 */
[----:B------:R-:W-:Y:S01]  /*3e20*/  IMAD.HI.U32 R103, R104, R123, RZ ;  /* 0x0000007b68677227 */ /* 0x000fe200078e00ff */
[----:B------:R-:W-:-:S03]  /*3e30*/  ISETP.GT.U32.AND P1, PT, R105, R119, PT ;  /* 0x000000776900720c */ /* 0x000fc60003f24070 */
[----:B------:R-:W-:Y:S01]  /*3e40*/  @!P0 IMAD.MOV R167, RZ, RZ, -R167 ;  /* 0x000000ffffa78224 */ /* 0x000fe200078e0aa7 */
[----:B------:R-:W-:Y:S01]  /*3e50*/  ISETP.GE.AND P0, PT, R108, RZ, PT ;  /* 0x000000ff6c00720c */ /* 0x000fe20003f06270 */
[----:B------:R-:W-:Y:S02]  /*3e60*/  IMAD.MOV R103, RZ, RZ, -R103 ;  /* 0x000000ffff677224 */ /* 0x000fe400078e0a67 */
[----:B------:R-:W-:-:S04]  /*3e70*/  IMAD.HI.U32 R108, R104, R121, RZ ;  /* 0x00000079686c7227 */ /* 0x000fc800078e00ff */
[----:B------:R-:W-:Y:S02]  /*3e80*/  IMAD R123, R105, R103, R123 ;  /* 0x00000067697b7224 */ /* 0x000fe400078e027b */
[--C-:B------:R-:W-:Y:S02]  /*3e90*/  @!P6 IMAD.IADD R117, R117, 0x1, -R105.reuse ;  /* 0x000000017575e824 */ /* 0x100fe400078e0a69 */
[----:B------:R-:W-:Y:S02]  /*3ea0*/  IMAD.MOV R108, RZ, RZ, -R108 ;  /* 0x000000ffff6c7224 */ /* 0x000fe400078e0a6c */
[----:B------:R-:W-:Y:S02]  /*3eb0*/  @!P1 IMAD.IADD R119, R119, 0x1, -R105 ;  /* 0x0000000177779824 */ /* 0x000fe400078e0a69 */
[----:B------:R-:W-:Y:S01]  /*3ec0*/  @!P5 IMAD.MOV R117, RZ, RZ, -R117 ;  /* 0x000000ffff75d224 */ /* 0x000fe200078e0a75 */
[C---:B------:R-:W-:Y:S01]  /*3ed0*/  ISETP.GT.U32.AND P5, PT, R105.reuse, R123, PT ;  /* 0x0000007b6900720c */ /* 0x040fe20003fa4070 */
[C---:B------:R-:W-:Y:S01]  /*3ee0*/  IMAD R121, R105.reuse, R108, R121 ;  /* 0x0000006c69797224 */ /* 0x040fe200078e0279 */
[----:B------:R-:W-:-:S02]  /*3ef0*/  ISETP.GT.U32.AND P1, PT, R105, R119, PT ;  /* 0x000000776900720c */ /* 0x000fc40003f24070 */
[C-C-:B------:R-:W-:Y:S02]  /*3f00*/  LOP3.LUT R111, R0.reuse, 0x8, R107.reuse, 0xfe, !PT ;  /* 0x00000008006f7812 */ /* 0x140fe400078efe6b */
[----:B------:R-:W-:Y:S02]  /*3f10*/  ISETP.GT.U32.AND P6, PT, R105, R121, PT ;  /* 0x000000796900720c */ /* 0x000fe40003fc4070 */
[C---:B------:R-:W-:Y:S02]  /*3f20*/  LOP3.LUT R103, R0.reuse, 0xa, R107, 0xfe, !PT ;  /* 0x0000000a00677812 */ /* 0x040fe400078efe6b */
[----:B------:R-:W-:Y:S01]  /*3f30*/  IABS R125, R111 ;  /* 0x0000006f007d7213 */ /* 0x000fe20000000000 */
[----:B------:R-:W-:Y:S01]  /*3f40*/  IMAD.MOV.U32 R14, RZ, RZ, R112 ;  /* 0x000000ffff0e7224 */ /* 0x000fe200078e0070 */
[----:B------:R-:W-:Y:S01]  /*3f50*/  IABS R129, R103 ;  /* 0x0000006700817213 */ /* 0x000fe20000000000 */
[----:B------:R-:W-:Y:S01]  /*3f60*/  @!P5 IMAD.IADD R123, R123, 0x1, -R105 ;  /* 0x000000017b7bd824 */ /* 0x000fe200078e0a69 */
[----:B------:R-:W-:Y:S01]  /*3f70*/  LOP3.LUT R108, R0, 0x9, R107, 0xfe, !PT ;  /* 0x00000009006c7812 */ /* 0x000fe200078efe6b */
[----:B------:R-:W-:-:S03]  /*3f80*/  IMAD.HI.U32 R112, R104, R125, RZ ;  /* 0x0000007d68707227 */ /* 0x000fc600078e00ff */
[----:B------:R-:W-:Y:S01]  /*3f90*/  ISETP.GT.U32.AND P5, PT, R105, R123, PT ;  /* 0x0000007b6900720c */ /* 0x000fe20003fa4070 */
[----:B------:R-:W-:Y:S01]  /*3fa0*/  @!P1 IMAD.IADD R119, R119, 0x1, -R105 ;  /* 0x0000000177779824 */ /* 0x000fe200078e0a69 */
[----:B------:R-:W-:Y:S01]  /*3fb0*/  ISETP.GE.AND P1, PT, R111, RZ, PT ;  /* 0x000000ff6f00720c */ /* 0x000fe20003f26270 */
[----:B---3--:R-:W-:Y:S01]  /*3fc0*/  IMAD.MOV.U32 R21, RZ, RZ, R114 ;  /* 0x000000ffff157224 */ /* 0x008fe200078e0072 */
[----:B------:R-:W-:Y:S01]  /*3fd0*/  LOP3.LUT R114, R0, 0xb, R107, 0xfe, !PT ;  /* 0x0000000b00727812 */ /* 0x000fe200078efe6b */
[----:B------:R-:W-:Y:S01]  /*3fe0*/  IMAD.HI.U32 R106, R104, R129, RZ ;  /* 0x00000081686a7227 */ /* 0x000fe200078e00ff */
[----:B------:R-:W-:-:S03]  /*3ff0*/  IABS R127, R108 ;  /* 0x0000006c007f7213 */ /* 0x000fc60000000000 */
[----:B------:R-:W-:Y:S02]  /*4000*/  IMAD.MOV R111, RZ, RZ, -R112 ;  /* 0x000000ffff6f7224 */ /* 0x000fe400078e0a70 */
[----:B------:R-:W-:Y:S01]  /*4010*/  @!P6 IMAD.IADD R121, R121, 0x1, -R105 ;  /* 0x000000017979e824 */ /* 0x000fe200078e0a69 */
[----:B------:R-:W-:Y:S01]  /*4020*/  IABS R130, R114 ;  /* 0x0000007200827213 */ /* 0x000fe20000000000 */
[----:B------:R-:W-:Y:S02]  /*4030*/  IMAD.MOV R106, RZ, RZ, -R106 ;  /* 0x000000ffff6a7224 */ /* 0x000fe400078e0a6a */
[C---:B------:R-:W-:Y:S01]  /*4040*/  IMAD R125, R105.reuse, R111, R125 ;  /* 0x0000006f697d7224 */ /* 0x040fe200078e027d */
[----:B------:R-:W-:Y:S01]  /*4050*/  ISETP.GT.U32.AND P6, PT, R105, R121, PT ;  /* 0x000000796900720c */ /* 0x000fe20003fc4070 */
[----:B------:R-:W-:-:S04]  /*4060*/  IMAD.HI.U32 R109, R104, R127, RZ ;  /* 0x0000007f686d7227 */ /* 0x000fc800078e00ff */
[----:B------:R-:W-:Y:S01]  /*4070*/  @!P3 IMAD.MOV R115, RZ, RZ, -R115 ;  /* 0x000000ffff73b224 */ /* 0x000fe200078e0a73 */
[----:B------:R-:W-:Y:S01]  /*4080*/  ISETP.GE.AND P3, PT, R102, RZ, PT ;  /* 0x000000ff6600720c */ /* 0x000fe20003f66270 */
[C---:B------:R-:W-:Y:S02]  /*4090*/  IMAD R129, R105.reuse, R106, R129 ;  /* 0x0000006a69817224 */ /* 0x040fe400078e0281 */
[----:B------:R-:W-:Y:S01]  /*40a0*/  @!P0 IMAD.MOV R119, RZ, RZ, -R119 ;  /* 0x000000ffff778224 */ /* 0x000fe200078e0a77 */
[----:B------:R-:W-:Y:S01]  /*40b0*/  ISETP.GT.U32.AND P0, PT, R105, R125, PT ;  /* 0x0000007d6900720c */ /* 0x000fe20003f04070 */
[----:B------:R-:W-:-:S04]  /*40c0*/  IMAD.HI.U32 R102, R104, R130, RZ ;  /* 0x0000008268667227 */ /* 0x000fc800078e00ff */
[----:B------:R-:W-:Y:S02]  /*40d0*/  IMAD.MOV R109, RZ, RZ, -R109 ;  /* 0x000000ffff6d7224 */ /* 0x000fe400078e0a6d */
[----:B------:R-:W-:Y:S01]  /*40e0*/  @!P5 IMAD.IADD R123, R123, 0x1, -R105 ;  /* 0x000000017b7bd824 */ /* 0x000fe200078e0a69 */
[C---:B------:R-:W-:Y:S01]  /*40f0*/  ISETP.GT.U32.AND P5, PT, R105.reuse, R129, PT ;  /* 0x000000816900720c */ /* 0x040fe20003fa4070 */
[----:B------:R-:W-:Y:S02]  /*4100*/  IMAD.MOV R102, RZ, RZ, -R102 ;  /* 0x000000ffff667224 */ /* 0x000fe400078e0a66 */
[C---:B------:R-:W-:Y:S01]  /*4110*/  IMAD R127, R105.reuse, R109, R127 ;  /* 0x0000006d697f7224 */ /* 0x040fe200078e027f */
[----:B------:R-:W-:Y:S01]  /*4120*/  LOP3.LUT R112, R0, 0xc, R107, 0xfe, !PT ;  /* 0x0000000c00707812 */ /* 0x000fe200078efe6b */
[----:B------:R-:W-:Y:S02]  /*4130*/  IMAD R130, R105, R102, R130 ;  /* 0x0000006669827224 */ /* 0x000fe400078e0282 */
[--C-:B------:R-:W-:Y:S01]  /*4140*/  @!P6 IMAD.IADD R121, R121, 0x1, -R105.reuse ;  /* 0x000000017979e824 */ /* 0x100fe200078e0a69 */
[----:B------:R-:W-:Y:S01]  /*4150*/  ISETP.GT.U32.AND P6, PT, R105, R127, PT ;  /* 0x0000007f6900720c */ /* 0x000fe20003fc4070 */
[----:B------:R-:W-:Y:S01]  /*4160*/  @!P0 IMAD.IADD R125, R125, 0x1, -R105 ;  /* 0x000000017d7d8824 */ /* 0x000fe200078e0a69 */
[----:B------:R-:W-:-:S02]  /*4170*/  IABS R131, R112 ;  /* 0x0000007000837213 */ /* 0x000fc40000000000 */
[----:B------:R-:W-:Y:S02]  /*4180*/  ISETP.GT.U32.AND P0, PT, R105, R130, PT ;  /* 0x000000826900720c */ /* 0x000fe40003f04070 */
[----:B------:R-:W-:Y:S01]  /*4190*/  LOP3.LUT R106, R0, 0xd, R107, 0xfe, !PT ;  /* 0x0000000d006a7812 */ /* 0x000fe200078efe6b */
[----:B------:R-:W-:Y:S01]  /*41a0*/  @!P5 IMAD.IADD R129, R129, 0x1, -R105 ;  /* 0x000000018181d824 */ /* 0x000fe200078e0a69 */
[----:B------:R-:W-:Y:S01]  /*41b0*/  ISETP.GT.U32.AND P5, PT, R105, R125, PT ;  /* 0x0000007d6900720c */ /* 0x000fe20003fa4070 */
[----:B----4-:R-:W-:Y:S01]  /*41c0*/  IMAD.MOV.U32 R12, RZ, RZ, R116 ;  /* 0x000000ffff0c7224 */ /* 0x010fe200078e0074 */
[----:B------:R-:W-:Y:S01]  /*41d0*/  IABS R133, R106 ;  /* 0x0000006a00857213 */ /* 0x000fe20000000000 */
[----:B------:R-:W-:Y:S01]  /*41e0*/  IMAD.HI.U32 R116, R104, R131, RZ ;  /* 0x0000008368747227 */ /* 0x000fe200078e00ff */
[C-C-:B------:R-:W-:Y:S02]  /*41f0*/  LOP3.LUT R111, R0.reuse, 0xe, R107.reuse, 0xfe, !PT ;  /* 0x0000000e006f7812 */ /* 0x140fe400078efe6b */
[----:B------:R-:W-:Y:S01]  /*4200*/  LOP3.LUT R109, R0, 0xf, R107, 0xfe, !PT ;  /* 0x0000000f006d7812 */ /* 0x000fe200078efe6b */
[----:B------:R-:W-:-:S02]  /*4210*/  IMAD.MOV R116, RZ, RZ, -R116 ;  /* 0x000000ffff747224 */ /* 0x000fc400078e0a74 */
[----:B------:R-:W-:Y:S02]  /*4220*/  @!P6 IMAD.IADD R127, R127, 0x1, -R105 ;  /* 0x000000017f7fe824 */ /* 0x000fe400078e0a69 */
[----:B------:R-:W-:Y:S01]  /*4230*/  IMAD.HI.U32 R102, R104, R133, RZ ;  /* 0x0000008568667227 */ /* 0x000fe200078e00ff */
[----:B------:R-:W-:Y:S02]  /*4240*/  IABS R135, R111 ;  /* 0x0000006f00877213 */ /* 0x000fe40000000000 */
[----:B------:R-:W-:Y:S01]  /*4250*/  IABS R137, R109 ;  /* 0x0000006d00897213 */ /* 0x000fe20000000000 */
[C---:B------:R-:W-:Y:S02]  /*4260*/  IMAD R131, R105.reuse, R116, R131 ;  /* 0x0000007469837224 */ /* 0x040fe400078e0283 */
[----:B------:R-:W-:Y:S01]  /*4270*/  @!P0 IMAD.IADD R130, R130, 0x1, -R105 ;  /* 0x0000000182828824 */ /* 0x000fe200078e0a69 */
[----:B------:R-:W-:Y:S01]  /*4280*/  ISETP.GT.U32.AND P0, PT, R105, R127, PT ;  /* 0x0000007f6900720c */ /* 0x000fe20003f04070 */
[----:B------:R-:W-:-:S02]  /*4290*/  IMAD.MOV R102, RZ, RZ, -R102 ;  /* 0x000000ffff667224 */ /* 0x000fc400078e0a66 */
[----:B------:R-:W-:Y:S01]  /*42a0*/  @!P4 IMAD.MOV R121, RZ, RZ, -R121 ;  /* 0x000000ffff79c224 */ /* 0x000fe200078e0a79 */
[----:B------:R-:W-:Y:S01]  /*42b0*/  ISETP.GT.U32.AND P4, PT, R105, R130, PT ;  /* 0x000000826900720c */ /* 0x000fe20003f84070 */
[----:B------:R-:W-:Y:S01]  /*42c0*/  @!P5 IMAD.IADD R125, R125, 0x1, -R105 ;  /* 0x000000017d7dd824 */ /* 0x000fe200078e0a69 */
[C---:B------:R-:W-:Y:S01]  /*42d0*/  ISETP.GT.U32.AND P5, PT, R105.reuse, R131, PT ;  /* 0x000000836900720c */ /* 0x040fe20003fa4070 */
[----:B------:R-:W-:Y:S02]  /*42e0*/  IMAD R133, R105, R102, R133 ;  /* 0x0000006669857224 */ /* 0x000fe400078e0285 */
[----:B------:R-:W-:-:S04]  /*42f0*/  IMAD.HI.U32 R116, R104, R135, RZ ;  /* 0x0000008768747227 */ /* 0x000fc800078e00ff */
[----:B------:R-:W-:-:S04]  /*4300*/  IMAD.HI.U32 R102, R104, R137, RZ ;  /* 0x0000008968667227 */ /* 0x000fc800078e00ff */
[----:B------:R-:W-:Y:S02]  /*4310*/  IMAD.MOV R116, RZ, RZ, -R116 ;  /* 0x000000ffff747224 */ /* 0x000fe400078e0a74 */
[----:B------:R-:W-:Y:S02]  /*4320*/  IMAD.MOV R102, RZ, RZ, -R102 ;  /* 0x000000ffff667224 */ /* 0x000fe400078e0a66 */
[----:B------:R-:W-:Y:S02]  /*4330*/  IMAD R135, R105, R116, R135 ;  /* 0x0000007469877224 */ /* 0x000fe400078e0287 */
[----:B------:R-:W-:Y:S01]  /*4340*/  @!P0 IMAD.IADD R127, R127, 0x1, -R105 ;  /* 0x000000017f7f8824 */ /* 0x000fe200078e0a69 */
[C---:B------:R-:W-:Y:S01]  /*4350*/  ISETP.GT.U32.AND P0, PT, R105.reuse, R133, PT ;  /* 0x000000856900720c */ /* 0x040fe20003f04070 */
[C---:B------:R-:W-:Y:S01]  /*4360*/  IMAD R137, R105.reuse, R102, R137 ;  /* 0x0000006669897224 */ /* 0x040fe200078e0289 */
[----:B------:R-:W-:Y:S01]  /*4370*/  ISETP.GE.AND P6, PT, R108, RZ, PT ;  /* 0x000000ff6c00720c */ /* 0x000fe20003fc6270 */
[--C-:B------:R-:W-:Y:S01]  /*4380*/  @!P4 IMAD.IADD R130, R130, 0x1, -R105.reuse ;  /* 0x000000018282c824 */ /* 0x100fe200078e0a69 */
[----:B------:R-:W-:Y:S01]  /*4390*/  ISETP.GT.U32.AND P4, PT, R105, R135, PT ;  /* 0x000000876900720c */ /* 0x000fe20003f84070 */
[----:B------:R-:W-:Y:S01]  /*43a0*/  @!P5 IMAD.IADD R131, R131, 0x1, -R105 ;  /* 0x000000018383d824 */ /* 0x000fe200078e0a69 */
[----:B------:R-:W-:-:S02]  /*43b0*/  ISETP.GT.U32.AND P5, PT, R105, R137, PT ;  /* 0x000000896900720c */ /* 0x000fc40003fa4070 */
[C-C-:B------:R-:W-:Y:S02]  /*43c0*/  LOP3.LUT R108, R0.reuse, 0x10, R107.reuse, 0xfe, !PT ;  /* 0x00000010006c7812 */ /* 0x140fe400078efe6b */
[----:B------:R-:W-:Y:S02]  /*43d0*/  LOP3.LUT R102, R0, 0x11, R107, 0xfe, !PT ;  /* 0x0000001100667812 */ /* 0x000fe400078efe6b */
[----:B------:R-:W-:Y:S01]  /*43e0*/  IABS R138, R108 ;  /* 0x0000006c008a7213 */ /* 0x000fe20000000000 */
[----:B------:R-:W-:Y:S01]  /*43f0*/  @!P3 IMAD.MOV R123, RZ, RZ, -R123 ;  /* 0x000000ffff7bb224 */ /* 0x000fe200078e0a7b */
[----:B------:R-:W-:Y:S01]  /*4400*/  ISETP.GT.U32.AND P3, PT, R105, R129, PT ;  /* 0x000000816900720c */ /* 0x000fe20003f64070 */
[----:B------:R-:W-:Y:S01]  /*4410*/  @!P0 IMAD.IADD R133, R133, 0x1, -R105 ;  /* 0x0000000185858824 */ /* 0x000fe200078e0a69 */
[----:B------:R-:W-:Y:S01]  /*4420*/  IABS R139, R102 ;  /* 0x00000066008b7213 */ /* 0x000fe20000000000 */
[----:B------:R-:W-:Y:S01]  /*4430*/  IMAD.HI.U32 R116, R104, R138, RZ ;  /* 0x0000008a68747227 */ /* 0x000fe200078e00ff */
[----:B------:R-:W-:-:S03]  /*4440*/  ISETP.GE.AND P0, PT, R114, RZ, PT ;  /* 0x000000ff7200720c */ /* 0x000fc60003f06270 */
[----:B------:R-:W-:Y:S01]  /*4450*/  @!P1 IMAD.MOV R125, RZ, RZ, -R125 ;  /* 0x000000ffff7d9224 */ /* 0x000fe200078e0a7d */
[----:B------:R-:W-:Y:S01]  /*4460*/  ISETP.GT.U32.AND P1, PT, R105, R131, PT ;  /* 0x000000836900720c */ /* 0x000fe20003f24070 */
[--C-:B------:R-:W-:Y:S01]  /*4470*/  @!P4 IMAD.IADD R135, R135, 0x1, -R105.reuse ;  /* 0x000000018787c824 */ /* 0x100fe200078e0a69 */
[----:B------:R-:W-:Y:S01]  /*4480*/  ISETP.GE.AND P4, PT, R112, RZ, PT ;  /* 0x000000ff7000720c */ /* 0x000fe20003f86270 */
[----:B------:R-:W-:Y:S01]  /*4490*/  @!P5 IMAD.IADD R137, R137, 0x1, -R105 ;  /* 0x000000018989d824 */ /* 0x000fe200078e0a69 */
[----:B------:R-:W-:Y:S01]  /*44a0*/  ISETP.GT.U32.AND P5, PT, R105, R133, PT ;  /* 0x000000856900720c */ /* 0x000fe20003fa4070 */
[----:B------:R-:W-:Y:S02]  /*44b0*/  IMAD.MOV R114, RZ, RZ, -R116 ;  /* 0x000000ffff727224 */ /* 0x000fe400078e0a74 */
[----:B------:R-:W-:-:S04]  /*44c0*/  IMAD.HI.U32 R112, R104, R139, RZ ;  /* 0x0000008b68707227 */ /* 0x000fc800078e00ff */
[----:B------:R-:W-:Y:S02]  /*44d0*/  IMAD R138, R105, R114, R138 ;  /* 0x00000072698a7224 */ /* 0x000fe400078e028a */
[----:B------:R-:W-:Y:S02]  /*44e0*/  IMAD.MOV R114, RZ, RZ, -R112 ;  /* 0x000000ffff727224 */ /* 0x000fe400078e0a70 */
[----:B------:R-:W-:Y:S01]  /*44f0*/  @!P3 IMAD.IADD R129, R129, 0x1, -R105 ;  /* 0x000000018181b824 */ /* 0x000fe200078e0a69 */
[----:B------:R-:W-:Y:S01]  /*4500*/  ISETP.GE.AND P3, PT, R103, RZ, PT ;  /* 0x000000ff6700720c */ /* 0x000fe20003f66270 */
[C---:B------:R-:W-:Y:S01]  /*4510*/  IMAD R139, R105.reuse, R114, R139 ;  /* 0x00000072698b7224 */ /* 0x040fe200078e028b */
[----:B------:R-:W-:Y:S01]  /*4520*/  LOP3.LUT R103, R0, 0x12, R107, 0xfe, !PT ;  /* 0x0000001200677812 */ /* 0x000fe200078efe6b */
[----:B------:R-:W-:Y:S01]  /*4530*/  @!P6 IMAD.MOV R127, RZ, RZ, -R127 ;  /* 0x000000ffff7fe224 */ /* 0x000fe200078e0a7f */
[----:B------:R-:W-:Y:S01]  /*4540*/  ISETP.GT.U32.AND P6, PT, R105, R135, PT ;  /* 0x000000876900720c */ /* 0x000fe20003fc4070 */
[--C-:B------:R-:W-:Y:S01]  /*4550*/  @!P1 IMAD.IADD R131, R131, 0x1, -R105.reuse ;  /* 0x0000000183839824 */ /* 0x100fe200078e0a69 */
[----:B------:R-:W-:Y:S01]  /*4560*/  ISETP.GT.U32.AND P1, PT, R105, R138, PT ;  /* 0x0000008a6900720c */ /* 0x000fe20003f24070 */
[----:B------:R-:W-:Y:S01]  /*4570*/  @!P5 IMAD.IADD R133, R133, 0x1, -R105 ;  /* 0x000000018585d824 */ /* 0x000fe200078e0a69 */
[----:B------:R-:W-:-:S02]  /*4580*/  IABS R140, R103 ;  /* 0x00000067008c7213 */ /* 0x000fc40000000000 */
[----:B------:R-:W-:Y:S01]  /*4590*/  ISETP.GT.U32.AND P5, PT, R105, R139, PT ;  /* 0x0000008b6900720c */ /* 0x000fe20003fa4070 */
[----:B------:R-:W-:Y:S01]  /*45a0*/  @!P0 IMAD.MOV R130, RZ, RZ, -R130 ;  /* 0x000000ffff828224 */ /* 0x000fe200078e0a82 */
[----:B------:R-:W-:Y:S01]  /*45b0*/  ISETP.GE.AND P0, PT, R106, RZ, PT ;  /* 0x000000ff6a00720c */ /* 0x000fe20003f06270 */
[----:B------:R-:W-:Y:S01]  /*45c0*/  IMAD.HI.U32 R112, R104, R140, RZ ;  /* 0x0000008c68707227 */ /* 0x000fe200078e00ff */
[----:B------:R-:W-:-:S03]  /*45d0*/  LOP3.LUT R106, R0, 0x13, R107, 0xfe, !PT ;  /* 0x00000013006a7812 */ /* 0x000fc600078efe6b */
[----:B------:R-:W-:Y:S02]  /*45e0*/  IMAD.MOV R112, RZ, RZ, -R112 ;  /* 0x000000ffff707224 */ /* 0x000fe400078e0a70 */
[----:B------:R-:W-:Y:S01]  /*45f0*/  @!P3 IMAD.MOV R129, RZ, RZ, -R129 ;  /* 0x000000ffff81b224 */ /* 0x000fe200078e0a81 */
[----:B------:R-:W-:Y:S01]  /*4600*/  ISETP.GT.U32.AND P3, PT, R105, R137, PT ;  /* 0x000000896900720c */ /* 0x000fe20003f64070 */
[--C-:B------:R-:W-:Y:S01]  /*4610*/  @!P6 IMAD.IADD R135, R135, 0x1, -R105.reuse ;  /* 0x000000018787e824 */ /* 0x100fe200078e0a69 */
[----:B------:R-:W-:Y:S01]  /*4620*/  ISETP.GE.AND P6, PT, R111, RZ, PT ;  /* 0x000000ff6f00720c */ /* 0x000fe20003fc6270 */
[--C-:B------:R-:W-:Y:S01]  /*4630*/  @!P1 IMAD.IADD R138, R138, 0x1, -R105.reuse ;  /* 0x000000018a8a9824 */ /* 0x100fe200078e0a69 */
[----:B------:R-:W-:Y:S01]  /*4640*/  IABS R111, R106 ;  /* 0x0000006a006f7213 */ /* 0x000fe20000000000 */
[----:B------:R-:W-:Y:S02]  /*4650*/  IMAD R140, R105, R112, R140 ;  /* 0x00000070698c7224 */ /* 0x000fe400078e028c */
[----:B------:R-:W-:-:S02]  /*4660*/  @!P5 IMAD.IADD R139, R139, 0x1, -R105 ;  /* 0x000000018b8bd824 */ /* 0x000fc400078e0a69 */
[----:B------:R-:W-:Y:S01]  /*4670*/  @!P4 IMAD.MOV R131, RZ, RZ, -R131 ;  /* 0x000000ffff83c224 */ /* 0x000fe200078e0a83 */
[C---:B------:R-:W-:Y:S01]  /*4680*/  ISETP.GT.U32.AND P4, PT, R105.reuse, R138, PT ;  /* 0x0000008a6900720c */ /* 0x040fe20003f84070 */
[----:B------:R-:W-:Y:S01]  /*4690*/  @!P0 IMAD.MOV R133, RZ, RZ, -R133 ;  /* 0x000000ffff858224 */ /* 0x000fe200078e0a85 */
[C---:B------:R-:W-:Y:S02]  /*46a0*/  ISETP.GT.U32.AND P1, PT, R105.reuse, R140, PT ;  /* 0x0000008c6900720c */ /* 0x040fe40003f24070 */
[----:B------:R-:W-:Y:S01]  /*46b0*/  ISETP.GE.AND P5, PT, R108, RZ, PT ;  /* 0x000000ff6c00720c */ /* 0x000fe20003fa6270 */
[----:B------:R-:W-:Y:S01]  /*46c0*/  IMAD.HI.U32 R108, R104, R111, RZ ;  /* 0x0000006f686c7227 */ /* 0x000fe200078e00ff */
[----:B------:R-:W-:-:S03]  /*46d0*/  ISETP.GT.U32.AND P0, PT, R105, R139, PT ;  /* 0x0000008b6900720c */ /* 0x000fc60003f04070 */
[----:B------:R-:W-:Y:S02]  /*46e0*/  IMAD.MOV R108, RZ, RZ, -R108 ;  /* 0x000000ffff6c7224 */ /* 0x000fe400078e0a6c */
[----:B------:R-:W-:Y:S01]  /*46f0*/  @!P3 IMAD.IADD R137, R137, 0x1, -R105 ;  /* 0x000000018989b824 */ /* 0x000fe200078e0a69 */
[----:B------:R-:W-:Y:S01]  /*4700*/  ISETP.GE.AND P3, PT, R109, RZ, PT ;  /* 0x000000ff6d00720c */ /* 0x000fe20003f66270 */
[----:B------:R-:W-:Y:S01]  /*4710*/  IMAD R142, R105, R108, R111 ;  /* 0x0000006c698e7224 */ /* 0x000fe200078e026f */
[----:B------:R-:W-:Y:S01]  /*4720*/  LOP3.LUT R144, R0, 0x14, R107, 0xfe, !PT ;  /* 0x0000001400907812 */ /* 0x000fe200078efe6b */
[--C-:B------:R-:W-:Y:S02]  /*4730*/  @!P4 IMAD.IADD R138, R138, 0x1, -R105.reuse ;  /* 0x000000018a8ac824 */ /* 0x100fe400078e0a69 */
[--C-:B------:R-:W-:Y:S02]  /*4740*/  @!P1 IMAD.IADD R140, R140, 0x1, -R105.reuse ;  /* 0x000000018c8c9824 */ /* 0x100fe400078e0a69 */
[----:B------:R-:W-:Y:S01]  /*4750*/  @!P0 IMAD.IADD R139, R139, 0x1, -R105 ;  /* 0x000000018b8b8824 */ /* 0x000fe200078e0a69 */
[----:B------:R-:W-:Y:S01]  /*4760*/  ISETP.GT.U32.AND P0, PT, R105, R142, PT ;  /* 0x0000008e6900720c */ /* 0x000fe20003f04070 */
[----:B------:R-:W-:Y:S01]  /*4770*/  @!P6 IMAD.MOV R135, RZ, RZ, -R135 ;  /* 0x000000ffff87e224 */ /* 0x000fe200078e0a87 */
[----:B------:R-:W-:Y:S01]  /*4780*/  ISETP.GE.AND P6, PT, R102, RZ, PT ;  /* 0x000000ff6600720c */ /* 0x000fe20003fc6270 */
[----:B------:R-:W-:Y:S01]  /*4790*/  @!P5 IMAD.MOV R138, RZ, RZ, -R138 ;  /* 0x000000ffff8ad224 */ /* 0x000fe200078e0a8a */
[----:B------:R-:W-:-:S02]  /*47a0*/  ISETP.GE.AND P5, PT, R144, RZ, PT ;  /* 0x000000ff9000720c */ /* 0x000fc40003fa6270 */
[----:B------:R-:W-:Y:S02]  /*47b0*/  ISETP.GT.U32.AND P1, PT, R105, R140, PT ;  /* 0x0000008c6900720c */ /* 0x000fe40003f24070 */
[----:B------:R-:W-:Y:S01]  /*47c0*/  IABS R144, R144 ;  /* 0x0000009000907213 */ /* 0x000fe20000000000 */
[----:B------:R-:W-:Y:S01]  /*47d0*/  @!P3 IMAD.MOV R137, RZ, RZ, -R137 ;  /* 0x000000ffff89b224 */ /* 0x000fe200078e0a89 */
[----:B------:R-:W-:Y:S02]  /*47e0*/  ISETP.GE.AND P3, PT, R103, RZ, PT ;  /* 0x000000ff6700720c */ /* 0x000fe40003f66270 */
[----:B------:R-:W-:Y:S01]  /*47f0*/  ISETP.GE.AND P4, PT, R106, RZ, PT ;  /* 0x000000ff6a00720c */ /* 0x000fe20003f86270 */
[----:B------:R-:W-:Y:S01]  /*4800*/  IMAD.HI.U32 R106, R104, R144, RZ ;  /* 0x00000090686a7227 */ /* 0x000fe200078e00ff */
[C-C-:B------:R-:W-:Y:S02]  /*4810*/  LOP3.LUT R146, R0.reuse, 0x15, R107.reuse, 0xfe, !PT ;  /* 0x0000001500927812 */ /* 0x140fe400078efe6b */
[----:B------:R-:W-:Y:S01]  /*4820*/  LOP3.LUT R102, R0, 0x16, R107, 0xfe, !PT ;  /* 0x0000001600667812 */ /* 0x000fe200078efe6b */
[----:B------:R-:W-:-:S02]  /*4830*/  @!P0 IMAD.IADD R142, R142, 0x1, -R105 ;  /* 0x000000018e8e8824 */ /* 0x000fc400078e0a69 */
[----:B------:R-:W-:Y:S02]  /*4840*/  IMAD.MOV R106, RZ, RZ, -R106 ;  /* 0x000000ffff6a7224 */ /* 0x000fe400078e0a6a */
[----:B------:R-:W-:Y:S01]  /*4850*/  @!P6 IMAD.MOV R139, RZ, RZ, -R139 ;  /* 0x000000ffff8be224 */ /* 0x000fe200078e0a8b */
[----:B------:R-:W-:Y:S01]  /*4860*/  ISETP.GE.AND P6, PT, R146, RZ, PT ;  /* 0x000000ff9200720c */ /* 0x000fe20003fc6270 */
[----:B------:R-:W-:Y:S01]  /*4870*/  @!P1 IMAD.IADD R140, R140, 0x1, -R105 ;  /* 0x000000018c8c9824 */ /* 0x000fe200078e0a69 */
[----:B------:R-:W-:Y:S01]  /*4880*/  IABS R146, R146 ;  /* 0x0000009200927213 */ /* 0x000fe20000000000 */
[C---:B------:R-:W-:Y:S01]  /*4890*/  IMAD R144, R105.reuse, R106, R144 ;  /* 0x0000006a69907224 */ /* 0x040fe200078e0290 */
[----:B------:R-:W-:Y:S02]  /*48a0*/  IABS R147, R102 ;  /* 0x0000006600937213 */ /* 0x000fe40000000000 */
[C---:B------:R-:W-:Y:S01]  /*48b0*/  ISETP.GT.U32.AND P0, PT, R105.reuse, R142, PT ;  /* 0x0000008e6900720c */ /* 0x040fe20003f04070 */
[----:B------:R-:W-:Y:S01]  /*48c0*/  @!P3 IMAD.MOV R140, RZ, RZ, -R140 ;  /* 0x000000ffff8cb224 */ /* 0x000fe200078e0a8c */
[----:B------:R-:W-:Y:S01]  /*48d0*/  ISETP.GE.AND P1, PT, R102, RZ, PT ;  /* 0x000000ff6600720c */ /* 0x000fe20003f26270 */
[----:B------:R-:W-:Y:S01]  /*48e0*/  IMAD.HI.U32 R103, R104, R146, RZ ;  /* 0x0000009268677227 */ /* 0x000fe200078e00ff */
[----:B------:R-:W-:-:S03]  /*48f0*/  ISETP.GT.U32.AND P3, PT, R105, R144, PT ;  /* 0x000000906900720c */ /* 0x000fc60003f64070 */
[----:B------:R-:W-:-:S04]  /*4900*/  IMAD.HI.U32 R102, R104, R147, RZ ;  /* 0x0000009368667227 */ /* 0x000fc800078e00ff */
[----:B------:R-:W-:Y:S02]  /*4910*/  IMAD.MOV R103, RZ, RZ, -R103 ;  /* 0x000000ffff677224 */ /* 0x000fe400078e0a67 */
[----:B------:R-:W-:Y:S02]  /*4920*/  IMAD.MOV R102, RZ, RZ, -R102 ;  /* 0x000000ffff667224 */ /* 0x000fe400078e0a66 */
[C---:B------:R-:W-:Y:S01]  /*4930*/  IMAD R146, R105.reuse, R103, R146 ;  /* 0x0000006769927224 */ /* 0x040fe200078e0292 */
[----:B------:R-:W-:Y:S01]  /*4940*/  LOP3.LUT R109, R0, 0x17, R107, 0xfe, !PT ;  /* 0x00000017006d7812 */ /* 0x000fe200078efe6b */
[C---:B------:R-:W-:Y:S02]  /*4950*/  IMAD R147, R105.reuse, R102, R147 ;  /* 0x0000006669937224 */ /* 0x040fe400078e0293 */
[--C-:B------:R-:W-:Y:S01]  /*4960*/  @!P0 IMAD.IADD R142, R142, 0x1, -R105.reuse ;  /* 0x000000018e8e8824 */ /* 0x100fe200078e0a69 */
[C---:B------:R-:W-:Y:S01]  /*4970*/  ISETP.GT.U32.AND P0, PT, R105.reuse, R146, PT ;  /* 0x000000926900720c */ /* 0x040fe20003f04070 */
[----:B------:R-:W-:Y:S01]  /*4980*/  @!P3 IMAD.IADD R144, R144, 0x1, -R105 ;  /* 0x000000019090b824 */ /* 0x000fe200078e0a69 */
[----:B------:R-:W-:Y:S01]  /*4990*/  IABS R148, R109 ;  /* 0x0000006d00947213 */ /* 0x000fe20000000000 */
[----:B------:R-:W-:Y:S01]  /*49a0*/  @!P4 IMAD.MOV R142, RZ, RZ, -R142 ;  /* 0x000000ffff8ec224 */ /* 0x000fe200078e0a8e */
[----:B------:R-:W-:-:S02]  /*49b0*/  ISETP.GT.U32.AND P4, PT, R105, R147, PT ;  /* 0x000000936900720c */ /* 0x000fc40003f84070 */
[C---:B------:R-:W-:Y:S01]  /*49c0*/  ISETP.GT.U32.AND P3, PT, R105.reuse, R144, PT ;  /* 0x000000906900720c */ /* 0x040fe20003f64070 */
[----:B------:R-:W-:Y:S01]  /*49d0*/  IMAD.HI.U32 R103, R104, R148, RZ ;  /* 0x0000009468677227 */ /* 0x000fe200078e00ff */
[C-C-:B------:R-:W-:Y:S02]  /*49e0*/  LOP3.LUT R102, R0.reuse, 0x18, R107.reuse, 0xfe, !PT ;  /* 0x0000001800667812 */ /* 0x140fe400078efe6b */
[----:B------:R-:W-:Y:S01]  /*49f0*/  LOP3.LUT R108, R0, 0x19, R107, 0xfe, !PT ;  /* 0x00000019006c7812 */ /* 0x000fe200078efe6b */
[----:B------:R-:W-:Y:S01]  /*4a00*/  IMAD.MOV R103, RZ, RZ, -R103 ;  /* 0x000000ffff677224 */ /* 0x000fe200078e0a67 */
[----:B------:R-:W-:Y:S01]  /*4a10*/  IABS R149, R102 ;  /* 0x0000006600957213 */ /* 0x000fe20000000000 */
[--C-:B------:R-:W-:Y:S01]  /*4a20*/  @!P0 IMAD.IADD R146, R146, 0x1, -R105.reuse ;  /* 0x0000000192928824 */ /* 0x100fe200078e0a69 */
[----:B------:R-:W-:Y:S01]  /*4a30*/  IABS R151, R108 ;  /* 0x0000006c00977213 */ /* 0x000fe20000000000 */
[----:B------:R-:W-:Y:S02]  /*4a40*/  IMAD R148, R105, R103, R148 ;  /* 0x0000006769947224 */ /* 0x000fe400078e0294 */
[--C-:B------:R-:W-:Y:S01]  /*4a50*/  @!P4 IMAD.IADD R147, R147, 0x1, -R105.reuse ;  /* 0x000000019393c824 */ /* 0x100fe200078e0a69 */
[C---:B------:R-:W-:Y:S01]  /*4a60*/  ISETP.GT.U32.AND P0, PT, R105.reuse, R146, PT ;  /* 0x000000926900720c */ /* 0x040fe20003f04070 */
[----:B------:R-:W-:Y:S01]  /*4a70*/  @!P3 IMAD.IADD R144, R144, 0x1, -R105 ;  /* 0x000000019090b824 */ /* 0x000fe200078e0a69 */
[C---:B------:R-:W-:Y:S01]  /*4a80*/  ISETP.GT.U32.AND P3, PT, R105.reuse, R148, PT ;  /* 0x000000946900720c */ /* 0x040fe20003f64070 */
        /* <DEDUP_REMOVED lines=9> */
[----:B------:R-:W-:Y:S01]  /*4b20*/  ISETP.GT.U32.AND P0, PT, R105, R149, PT ;  /* 0x000000956900720c */ /* 0x000fe20003f04070 */
[----:B------:R-:W-:Y:S01]  /*4b30*/  @!P4 IMAD.IADD R147, R147, 0x1, -R105 ;  /* 0x000000019393c824 */ /* 0x000fe200078e0a69 */
[----:B------:R-:W-:Y:S01]  /*4b40*/  LOP3.LUT R106, R0, 0x1b, R107, 0xfe, !PT ;  /* 0x0000001b006a7812 */ /* 0x000fe200078efe6b */
[----:B------:R-:W-:Y:S01]  /*4b50*/  @!P3 IMAD.IADD R148, R148, 0x1, -R105 ;  /* 0x000000019494b824 */ /* 0x000fe200078e0a69 */
[----:B------:R-:W-:-:S02]  /*4b60*/  IABS R153, R103 ;  /* 0x0000006700997213 */ /* 0x000fc40000000000 */
[C---:B------:R-:W-:Y:S01]  /*4b70*/  ISETP.GT.U32.AND P4, PT, R105.reuse, R151, PT ;  /* 0x000000976900720c */ /* 0x040fe20003f84070 */
[----:B------:R-:W-:Y:S01]  /*4b80*/  @!P5 IMAD.MOV R144, RZ, RZ, -R144 ;  /* 0x000000ffff90d224 */ /* 0x000fe200078e0a90 */
[----:B------:R-:W-:Y:S01]  /*4b90*/  IABS R155, R106 ;  /* 0x0000006a009b7213 */ /* 0x000fe20000000000 */
[C---:B------:R-:W-:Y:S01]  /*4ba0*/  IMAD.HI.U32 R111, R104.reuse, R153, RZ ;  /* 0x00000099686f7227 */ /* 0x040fe200078e00ff */
[----:B------:R-:W-:Y:S02]  /*4bb0*/  ISETP.GT.U32.AND P5, PT, R105, R148, PT ;  /* 0x000000946900720c */ /* 0x000fe40003fa4070 */
[----:B------:R-:W-:Y:S01]  /*4bc0*/  ISETP.GE.AND P3, PT, R109, RZ, PT ;  /* 0x000000ff6d00720c */ /* 0x000fe20003f66270 */
[----:B------:R-:W-:-:S04]  /*4bd0*/  IMAD.HI.U32 R112, R104, R155, RZ ;  /* 0x0000009b68707227 */ /* 0x000fc800078e00ff */
[----:B------:R-:W-:Y:S02]  /*4be0*/  IMAD.MOV R111, RZ, RZ, -R111 ;  /* 0x000000ffff6f7224 */ /* 0x000fe400078e0a6f */
[----:B------:R-:W-:Y:S01]  /*4bf0*/  @!P0 IMAD.IADD R149, R149, 0x1, -R105 ;  /* 0x0000000195958824 */ /* 0x000fe200078e0a69 */
[----:B------:R-:W-:Y:S01]  /*4c00*/  ISETP.GE.AND P0, PT, R102, RZ, PT ;  /* 0x000000ff6600720c */ /* 0x000fe20003f06270 */
[----:B------:R-:W-:Y:S01]  /*4c10*/  IMAD.MOV R109, RZ, RZ, -R112 ;  /* 0x000000ffff6d7224 */ /* 0x000fe200078e0a70 */
[----:B------:R-:W-:Y:S01]  /*4c20*/  LOP3.LUT R102, R0, 0x1c, R107, 0xfe, !PT ;  /* 0x0000001c00667812 */ /* 0x000fe200078efe6b */
[----:B------:R-:W-:Y:S02]  /*4c30*/  IMAD R153, R105, R111, R153 ;  /* 0x0000006f69997224 */ /* 0x000fe400078e0299 */
[----:B------:R-:W-:Y:S01]  /*4c40*/  @!P4 IMAD.IADD R151, R151, 0x1, -R105 ;  /* 0x000000019797c824 */ /* 0x000fe200078e0a69 */
[----:B------:R-:W-:Y:S01]  /*4c50*/  IABS R156, R102 ;  /* 0x00000066009c7213 */ /* 0x000fe20000000000 */
[----:B------:R-:W-:-:S02]  /*4c60*/  IMAD R155, R105, R109, R155 ;  /* 0x0000006d699b7224 */ /* 0x000fc400078e029b */
[----:B------:R-:W-:Y:S01]  /*4c70*/  @!P5 IMAD.IADD R148, R148, 0x1, -R105 ;  /* 0x000000019494d824 */ /* 0x000fe200078e0a69 */
[C---:B------:R-:W-:Y:S02]  /*4c80*/  ISETP.GT.U32.AND P4, PT, R105.reuse, R151, PT ;  /* 0x000000976900720c */ /* 0x040fe40003f84070 */
[C---:B------:R-:W-:Y:S01]  /*4c90*/  ISETP.GT.U32.AND P5, PT, R105.reuse, R153, PT ;  /* 0x000000996900720c */ /* 0x040fe20003fa4070 */
[----:B------:R-:W-:Y:S01]  /*4ca0*/  @!P6 IMAD.MOV R146, RZ, RZ, -R146 ;  /* 0x000000ffff92e224 */ /* 0x000fe200078e0a92 */
[C---:B------:R-:W-:Y:S01]  /*4cb0*/  ISETP.GT.U32.AND P6, PT, R105.reuse, R149, PT ;  /* 0x000000956900720c */ /* 0x040fe20003fc4070 */
[----:B------:R-:W-:Y:S01]  /*4cc0*/  @!P1 IMAD.MOV R147, RZ, RZ, -R147 ;  /* 0x000000ffff939224 */ /* 0x000fe200078e0a93 */
[----:B------:R-:W-:Y:S01]  /*4cd0*/  ISETP.GE.AND P1, PT, R108, RZ, PT ;  /* 0x000000ff6c00720c */ /* 0x000fe20003f26270 */
[----:B------:R-:W-:Y:S01]  /*4ce0*/  @!P3 IMAD.MOV R148, RZ, RZ, -R148 ;  /* 0x000000ffff94b224 */ /* 0x000fe200078e0a94 */
[----:B------:R-:W-:Y:S01]  /*4cf0*/  ISETP.GT.U32.AND P3, PT, R105, R155, PT ;  /* 0x0000009b6900720c */ /* 0x000fe20003f64070 */
[----:B------:R-:W-:Y:S01]  /*4d00*/  IMAD.HI.U32 R109, R104, R156, RZ ;  /* 0x0000009c686d7227 */ /* 0x000fe200078e00ff */
[----:B------:R-:W-:-:S03]  /*4d10*/  LOP3.LUT R108, R0, 0x1d, R107, 0xfe, !PT ;  /* 0x0000001d006c7812 */ /* 0x000fc600078efe6b */
[----:B------:R-:W-:Y:S01]  /*4d20*/  IMAD.MOV R109, RZ, RZ, -R109 ;  /* 0x000000ffff6d7224 */ /* 0x000fe200078e0a6d */
[----:B------:R-:W-:Y:S01]  /*4d30*/  IABS R158, R108 ;  /* 0x0000006c009e7213 */ /* 0x000fe20000000000 */
[--C-:B------:R-:W-:Y:S02]  /*4d40*/  @!P4 IMAD.IADD R151, R151, 0x1, -R105.reuse ;  /* 0x000000019797c824 */ /* 0x100fe400078e0a69 */
[--C-:B------:R-:W-:Y:S02]  /*4d50*/  @!P5 IMAD.IADD R153, R153, 0x1, -R105.reuse ;  /* 0x000000019999d824 */ /* 0x100fe400078e0a69 */
[----:B------:R-:W-:Y:S02]  /*4d60*/  IMAD R156, R105, R109, R156 ;  /* 0x0000006d699c7224 */ /* 0x000fe400078e029c */
[--C-:B------:R-:W-:Y:S02]  /*4d70*/  @!P6 IMAD.IADD R149, R149, 0x1, -R105.reuse ;  /* 0x000000019595e824 */ /* 0x100fe400078e0a69 */
[----:B------:R-:W-:Y:S01]  /*4d80*/  @!P3 IMAD.IADD R155, R155, 0x1, -R105 ;  /* 0x000000019b9bb824 */ /* 0x000fe200078e0a69 */
[C---:B------:R-:W-:Y:S01]  /*4d90*/  ISETP.GT.U32.AND P3, PT, R105.reuse, R153, PT ;  /* 0x000000996900720c */ /* 0x040fe20003f64070 */
[----:B------:R-:W-:Y:S01]  /*4da0*/  @!P1 IMAD.MOV R151, RZ, RZ, -R151 ;  /* 0x000000ffff979224 */ /* 0x000fe200078e0a97 */
[----:B------:R-:W-:Y:S01]  /*4db0*/  ISETP.GT.U32.AND P1, PT, R105, R156, PT ;  /* 0x0000009c6900720c */ /* 0x000fe20003f24070 */
[----:B------:R-:W-:Y:S01]  /*4dc0*/  IMAD.HI.U32 R109, R104, R158, RZ ;  /* 0x0000009e686d7227 */ /* 0x000fe200078e00ff */
[----:B------:R-:W-:-:S03]  /*4dd0*/  ISETP.GE.AND P6, PT, R103, RZ, PT ;  /* 0x000000ff6700720c */ /* 0x000fc60003fc6270 */
[----:B------:R-:W-:Y:S01]  /*4de0*/  @!P0 IMAD.MOV R149, RZ, RZ, -R149 ;  /* 0x000000ffff958224 */ /* 0x000fe200078e0a95 */
[C---:B------:R-:W-:Y:S01]  /*4df0*/  ISETP.GT.U32.AND P0, PT, R105.reuse, R155, PT ;  /* 0x0000009b6900720c */ /* 0x040fe20003f04070 */
[----:B------:R-:W-:Y:S01]  /*4e00*/  IMAD.MOV R109, RZ, RZ, -R109 ;  /* 0x000000ffff6d7224 */ /* 0x000fe200078e0a6d */
[----:B------:R-:W-:Y:S02]  /*4e10*/  ISETP.GE.AND P5, PT, R102, RZ, PT ;  /* 0x000000ff6600720c */ /* 0x000fe40003fa6270 */
[C-C-:B------:R-:W-:Y:S01]  /*4e20*/  LOP3.LUT R102, R0.reuse, 0x1e, R107.reuse, 0xfe, !PT ;  /* 0x0000001e00667812 */ /* 0x140fe200078efe6b */
[----:B------:R-:W-:Y:S01]  /*4e30*/  IMAD R158, R105, R109, R158 ;  /* 0x0000006d699e7224 */ /* 0x000fe200078e029e */
[----:B------:R-:W-:Y:S02]  /*4e40*/  LOP3.LUT R103, R0, 0x1f, R107, 0xfe, !PT ;  /* 0x0000001f00677812 */ /* 0x000fe400078efe6b */
[----:B------:R-:W-:Y:S01]  /*4e50*/  IABS R159, R102 ;  /* 0x00000066009f7213 */ /* 0x000fe20000000000 */
[--C-:B------:R-:W-:Y:S01]  /*4e60*/  @!P3 IMAD.IADD R153, R153, 0x1, -R105.reuse ;  /* 0x000000019999b824 */ /* 0x100fe200078e0a69 */
[----:B------:R-:W-:Y:S01]  /*4e70*/  ISETP.GE.AND P4, PT, R106, RZ, PT ;  /* 0x000000ff6a00720c */ /* 0x000fe20003f86270 */
[----:B------:R-:W-:Y:S01]  /*4e80*/  @!P1 IMAD.IADD R156, R156, 0x1, -R105 ;  /* 0x000000019c9c9824 */ /* 0x000fe200078e0a69 */
[----:B------:R-:W-:Y:S01]  /*4e90*/  IABS R161, R103 ;  /* 0x0000006700a17213 */ /* 0x000fe20000000000 */
[----:B------:R-:W-:Y:S01]  /*4ea0*/  IMAD.HI.U32 R109, R104, R159, RZ ;  /* 0x0000009f686d7227 */ /* 0x000fe200078e00ff */
[----:B------:R-:W-:-:S03]  /*4eb0*/  ISETP.GT.U32.AND P3, PT, R105, R158, PT ;  /* 0x0000009e6900720c */ /* 0x000fc60003f64070 */
[----:B------:R-:W-:Y:S01]  /*4ec0*/  @!P0 IMAD.IADD R155, R155, 0x1, -R105 ;  /* 0x000000019b9b8824 */ /* 0x000fe200078e0a69 */
[----:B------:R-:W-:Y:S01]  /*4ed0*/  ISETP.GE.AND P0, PT, R108, RZ, PT ;  /* 0x000000ff6c00720c */ /* 0x000fe20003f06270 */
[----:B------:R-:W-:Y:S01]  /*4ee0*/  @!P6 IMAD.MOV R153, RZ, RZ, -R153 ;  /* 0x000000ffff99e224 */ /* 0x000fe200078e0a99 */
[----:B------:R-:W-:Y:S01]  /*4ef0*/  ISETP.GT.U32.AND P6, PT, R105, R156, PT ;  /* 0x0000009c6900720c */ /* 0x000fe20003fc4070 */
[----:B------:R-:W-:-:S04]  /*4f00*/  IMAD.HI.U32 R108, R104, R161, RZ ;  /* 0x000000a1686c7227 */ /* 0x000fc800078e00ff */
[----:B------:R-:W-:Y:S01]  /*4f10*/  IMAD.MOV R109, RZ, RZ, -R109 ;  /* 0x000000ffff6d7224 */ /* 0x000fe200078e0a6d */
[----:B------:R-:W-:Y:S01]  /*4f20*/  LOP3.LUT R106, R0, 0x20, R107, 0xfe, !PT ;  /* 0x00000020006a7812 */ /* 0x000fe200078efe6b */
[----:B------:R-:W-:Y:S02]  /*4f30*/  IMAD.MOV R108, RZ, RZ, -R108 ;  /* 0x000000ffff6c7224 */ /* 0x000fe400078e0a6c */
[C---:B------:R-:W-:Y:S01]  /*4f40*/  IMAD R159, R105.reuse, R109, R159 ;  /* 0x0000006d699f7224 */ /* 0x040fe200078e029f */
[----:B------:R-:W-:Y:S01]  /*4f50*/  IABS R163, R106 ;  /* 0x0000006a00a37213 */ /* 0x000fe20000000000 */
[----:B------:R-:W-:Y:S02]  /*4f60*/  @!P3 IMAD.IADD R158, R158, 0x1, -R105 ;  /* 0x000000019e9eb824 */ /* 0x000fe400078e0a69 */
[C---:B------:R-:W-:Y:S02]  /*4f70*/  IMAD R161, R105.reuse, R108, R161 ;  /* 0x0000006c69a17224 */ /* 0x040fe400078e02a1 */
[----:B------:R-:W-:Y:S01]  /*4f80*/  @!P4 IMAD.MOV R155, RZ, RZ, -R155 ;  /* 0x000000ffff9bc224 */ /* 0x000fe200078e0a9b */
[C---:B------:R-:W-:Y:S01]  /*4f90*/  ISETP.GT.U32.AND P4, PT, R105.reuse, R159, PT ;  /* 0x0000009f6900720c */ /* 0x040fe20003f84070 */
[----:B------:R-:W-:Y:S01]  /*4fa0*/  @!P6 IMAD.IADD R156, R156, 0x1, -R105 ;  /* 0x000000019c9ce824 */ /* 0x000fe200078e0a69 */
[----:B------:R-:W-:Y:S01]  /*4fb0*/  ISETP.GE.AND P1, PT, R102, RZ, PT ;  /* 0x000000ff6600720c */ /* 0x000fe20003f26270 */
[----:B------:R-:W-:Y:S01]  /*4fc0*/  IMAD.HI.U32 R102, R104, R163, RZ ;  /* 0x000000a368667227 */ /* 0x000fe200078e00ff */
[----:B------:R-:W-:-:S02]  /*4fd0*/  ISETP.GT.U32.AND P3, PT, R105, R158, PT ;  /* 0x0000009e6900720c */ /* 0x000fc40003f64070 */
[----:B------:R-:W-:Y:S01]  /*4fe0*/  ISETP.GT.U32.AND P6, PT, R105, R161, PT ;  /* 0x000000a16900720c */ /* 0x000fe20003fc4070 */
[----:B------:R-:W-:Y:S01]  /*4ff0*/  IMAD.MOV R102, RZ, RZ, -R102 ;  /* 0x000000ffff667224 */ /* 0x000fe200078e0a66 */
[----:B------:R-:W-:-:S03]  /*5000*/  LOP3.LUT R108, R0, 0x21, R107, 0xfe, !PT ;  /* 0x00000021006c7812 */ /* 0x000fc600078efe6b */
[----:B------:R-:W-:Y:S01]  /*5010*/  IMAD R163, R105, R102, R163 ;  /* 0x0000006669a37224 */ /* 0x000fe200078e02a3 */
[----:B------:R-:W-:Y:S01]  /*5020*/  IABS R165, R108 ;  /* 0x0000006c00a57213 */ /* 0x000fe20000000000 */
[----:B------:R-:W-:Y:S01]  /*5030*/  @!P4 IMAD.IADD R159, R159, 0x1, -R105 ;  /* 0x000000019f9fc824 */ /* 0x000fe200078e0a69 */
[----:B------:R-:W-:-:S03]  /*5040*/  LOP3.LUT R102, R0, 0x22, R107, 0xfe, !PT ;  /* 0x0000002200667812 */ /* 0x000fc600078efe6b */
[--C-:B------:R-:W-:Y:S01]  /*5050*/  @!P3 IMAD.IADD R158, R158, 0x1, -R105.reuse ;  /* 0x000000019e9eb824 */ /* 0x100fe200078e0a69 */
[----:B------:R-:W-:Y:S01]  /*5060*/  ISETP.GT.U32.AND P3, PT, R105, R163, PT ;  /* 0x000000a36900720c */ /* 0x000fe20003f64070 */
[----:B------:R-:W-:Y:S01]  /*5070*/  @!P6 IMAD.IADD R161, R161, 0x1, -R105 ;  /* 0x00000001a1a1e824 */ /* 0x000fe200078e0a69 */
[----:B------:R-:W-:Y:S01]  /*5080*/  ISETP.GT.U32.AND P6, PT, R105, R159, PT ;  /* 0x0000009f6900720c */ /* 0x000fe20003fc4070 */
[----:B------:R-:W-:Y:S01]  /*5090*/  IMAD.HI.U32 R111, R104, R165, RZ ;  /* 0x000000a5686f7227 */ /* 0x000fe200078e00ff */
[----:B------:R-:W-:Y:S02]  /*50a0*/  LOP3.LUT R112, R0, 0x23, R107, 0xfe, !PT ;  /* 0x0000002300707812 */ /* 0x000fe400078efe6b */
[----:B------:R-:W-:Y:S01]  /*50b0*/  IABS R166, R102 ;  /* 0x0000006600a67213 */ /* 0x000fe20000000000 */
[----:B------:R-:W-:Y:S01]  /*50c0*/  IMAD.MOV R111, RZ, RZ, -R111 ;  /* 0x000000ffff6f7224 */ /* 0x000fe200078e0a6f */
[----:B------:R-:W-:Y:S01]  /*50d0*/  IABS R109, R112 ;  /* 0x00000070006d7213 */ /* 0x000fe20000000000 */
[----:B------:R-:W-:Y:S01]  /*50e0*/  @!P5 IMAD.MOV R156, RZ, RZ, -R156 ;  /* 0x000000ffff9cd224 */ /* 0x000fe200078e0a9c */
[----:B------:R-:W-:Y:S01]  /*50f0*/  ISETP.GE.AND P4, PT, R103, RZ, PT ;  /* 0x000000ff6700720c */ /* 0x000fe20003f86270 */
[----:B------:R-:W-:Y:S01]  /*5100*/  IMAD.MOV.U32 R17, RZ, RZ, R118 ;  /* 0x000000ffff117224 */ /* 0x000fe200078e0076 */
[----:B------:R-:W-:Y:S01]  /*5110*/  ISETP.GT.U32.AND P5, PT, R105, R161, PT ;  /* 0x000000a16900720c */ /* 0x000fe20003fa4070 */
[----:B------:R-:W-:Y:S01]  /*5120*/  IMAD.HI.U32 R103, R104, R166, RZ ;  /* 0x000000a668677227 */ /* 0x000fe200078e00ff */
[----:B------:R-:W-:-:S03]  /*5130*/  LOP3.LUT R116, R0, 0x24, R107, 0xfe, !PT ;  /* 0x0000002400747812 */ /* 0x000fc600078efe6b */
[----:B------:R-:W-:Y:S02]  /*5140*/  IMAD R165, R105, R111, R165 ;  /* 0x0000006f69a57224 */ /* 0x000fe400078e02a5 */
[----:B------:R-:W-:Y:S01]  /*5150*/  IMAD.HI.U32 R118, R104, R109, RZ ;  /* 0x0000006d68767227 */ /* 0x000fe200078e00ff */
[----:B------:R-:W-:-:S03]  /*5160*/  IABS R111, R116 ;  /* 0x00000074006f7213 */ /* 0x000fc60000000000 */
[----:B------:R-:W-:Y:S02]  /*5170*/  IMAD.MOV R103, RZ, RZ, -R103 ;  /* 0x000000ffff677224 */ /* 0x000fe400078e0a67 */
[--C-:B------:R-:W-:Y:S02]  /*5180*/  @!P3 IMAD.IADD R163, R163, 0x1, -R105.reuse ;  /* 0x00000001a3a3b824 */ /* 0x100fe400078e0a69 */
[----:B------:R-:W-:Y:S01]  /*5190*/  @!P6 IMAD.IADD R159, R159, 0x1, -R105 ;  /* 0x000000019f9fe824 */ /* 0x000fe200078e0a69 */
[C---:B------:R-:W-:Y:S01]  /*51a0*/  ISETP.GT.U32.AND P6, PT, R105.reuse, R165, PT ;  /* 0x000000a56900720c */ /* 0x040fe20003fc4070 */
[----:B------:R-:W-:Y:S01]  /*51b0*/  IMAD.MOV R118, RZ, RZ, -R118 ;  /* 0x000000ffff767224 */ /* 0x000fe200078e0a76 */
[C---:B------:R-:W-:Y:S01]  /*51c0*/  ISETP.GT.U32.AND P3, PT, R105.reuse, R163, PT ;  /* 0x000000a36900720c */ /* 0x040fe20003f64070 */
[C---:B------:R-:W-:Y:S02]  /*51d0*/  IMAD R166, R105.reuse, R103, R166 ;  /* 0x0000006769a67224 */ /* 0x040fe400078e02a6 */
[----:B------:R-:W-:-:S02]  /*51e0*/  IMAD R109, R105, R118, R109 ;  /* 0x00000076696d7224 */ /* 0x000fc400078e026d */
[----:B------:R-:W-:-:S04]  /*51f0*/  IMAD.HI.U32 R118, R104, R111, RZ ;  /* 0x0000006f68767227 */ /* 0x000fc800078e00ff */
[----:B------:R-:W-:Y:S01]  /*5200*/  @!P5 IMAD.IADD R161, R161, 0x1, -R105 ;  /* 0x00000001a1a1d824 */ /* 0x000fe200078e0a69 */
[----:B------:R-:W-:Y:S01]  /*5210*/  ISETP.GT.U32.AND P5, PT, R105, R166, PT ;  /* 0x000000a66900720c */ /* 0x000fe20003fa4070 */
[----:B------:R-:W-:Y:S01]  /*5220*/  IMAD.MOV R118, RZ, RZ, -R118 ;  /* 0x000000ffff767224 */ /* 0x000fe200078e0a76 */
[----:B------:R-:W-:Y:S01]  /*5230*/  LOP3.LUT R103, R0, 0x25, R107, 0xfe, !PT ;  /* 0x0000002500677812 */ /* 0x000fe200078efe6b */
[----:B------:R-:W-:Y:S02]  /*5240*/  @!P6 IMAD.IADD R165, R165, 0x1, -R105 ;  /* 0x00000001a5a5e824 */ /* 0x000fe400078e0a69 */
[----:B------:R-:W-:Y:S01]  /*5250*/  IMAD R111, R105, R118, R111 ;  /* 0x00000076696f7224 */ /* 0x000fe200078e026f */
[----:B------:R-:W-:Y:S01]  /*5260*/  IABS R114, R103 ;  /* 0x0000006700727213 */ /* 0x000fe20000000000 */
[----:B------:R-:W-:Y:S01]  /*5270*/  @!P3 IMAD.IADD R163, R163, 0x1, -R105 ;  /* 0x00000001a3a3b824 */ /* 0x000fe200078e0a69 */
[----:B------:R-:W-:Y:S01]  /*5280*/  ISETP.GE.AND P3, PT, R106, RZ, PT ;  /* 0x000000ff6a00720c */ /* 0x000fe20003f66270 */
[----:B------:R-:W-:Y:S01]  /*5290*/  @!P0 IMAD.MOV R158, RZ, RZ, -R158 ;  /* 0x000000ffff9e8224 */ /* 0x000fe200078e0a9e */
[C---:B------:R-:W-:Y:S01]  /*52a0*/  ISETP.GT.U32.AND P0, PT, R105.reuse, R165, PT ;  /* 0x000000a56900720c */ /* 0x040fe20003f04070 */
[----:B------:R-:W-:Y:S01]  /*52b0*/  @!P4 IMAD.MOV R161, RZ, RZ, -R161 ;  /* 0x000000ffffa1c224 */ /* 0x000fe200078e0aa1 */
[C---:B------:R-:W-:Y:S01]  /*52c0*/  ISETP.GT.U32.AND P4, PT, R105.reuse, R111, PT ;  /* 0x0000006f6900720c */ /* 0x040fe20003f84070 */
[----:B------:R-:W-:Y:S01]  /*52d0*/  @!P5 IMAD.IADD R166, R166, 0x1, -R105 ;  /* 0x00000001a6a6d824 */ /* 0x000fe200078e0a69 */
[----:B------:R-:W-:Y:S01]  /*52e0*/  ISETP.GE.AND P5, PT, R108, RZ, PT ;  /* 0x000000ff6c00720c */ /* 0x000fe20003fa6270 */
[----:B------:R-:W-:Y:S01]  /*52f0*/  IMAD.HI.U32 R120, R104, R114, RZ ;  /* 0x0000007268787227 */ /* 0x000fe200078e00ff */
[----:B------:R-:W-:-:S02]  /*5300*/  ISETP.GT.U32.AND P6, PT, R105, R109, PT ;  /* 0x0000006d6900720c */ /* 0x000fc40003fc4070 */
[C-C-:B------:R-:W-:Y:S01]  /*5310*/  LOP3.LUT R106, R0.reuse, 0x26, R107.reuse, 0xfe, !PT ;  /* 0x00000026006a7812 */ /* 0x140fe200078efe6b */
[----:B------:R-:W-:Y:S01]  /*5320*/  IMAD.MOV R120, RZ, RZ, -R120 ;  /* 0x000000ffff787224 */ /* 0x000fe200078e0a78 */
[----:B------:R-:W-:Y:S01]  /*5330*/  LOP3.LUT R108, R0, 0x27, R107, 0xfe, !PT ;  /* 0x00000027006c7812 */ /* 0x000fe200078efe6b */
[----:B------:R-:W-:Y:S01]  /*5340*/  @!P1 IMAD.MOV R159, RZ, RZ, -R159 ;  /* 0x000000ffff9f9224 */ /* 0x000fe200078e0a9f */
[----:B------:R-:W-:Y:S02]  /*5350*/  IABS R118, R106 ;  /* 0x0000006a00767213 */ /* 0x000fe40000000000 */
[C---:B------:R-:W-:Y:S01]  /*5360*/  ISETP.GT.U32.AND P1, PT, R105.reuse, R166, PT ;  /* 0x000000a66900720c */ /* 0x040fe20003f24070 */
[----:B------:R-:W-:Y:S01]  /*5370*/  IMAD R114, R105, R120, R114 ;  /* 0x0000007869727224 */ /* 0x000fe200078e0272 */
[----:B------:R-:W-:Y:S01]  /*5380*/  IABS R122, R108 ;  /* 0x0000006c007a7213 */ /* 0x000fe20000000000 */
[----:B------:R-:W-:Y:S01]  /*5390*/  @!P3 IMAD.MOV R163, RZ, RZ, -R163 ;  /* 0x000000ffffa3b224 */ /* 0x000fe200078e0aa3 */
[----:B------:R-:W-:Y:S01]  /*53a0*/  ISETP.GE.AND P3, PT, R102, RZ, PT ;  /* 0x000000ff6600720c */ /* 0x000fe20003f66270 */
[----:B------:R-:W-:-:S02]  /*53b0*/  @!P0 IMAD.IADD R165, R165, 0x1, -R105 ;  /* 0x00000001a5a58824 */ /* 0x000fc400078e0a69 */
[----:B------:R-:W-:Y:S02]  /*53c0*/  @!P4 IMAD.IADD R111, R111, 0x1, -R105 ;  /* 0x000000016f6fc824 */ /* 0x000fe400078e0a69 */
[----:B------:R-:W-:Y:S01]  /*53d0*/  IMAD.HI.U32 R120, R104, R118, RZ ;  /* 0x0000007668787227 */ /* 0x000fe200078e00ff */
[----:B------:R-:W-:-:S03]  /*53e0*/  ISETP.GT.U32.AND P0, PT, R105, R114, PT ;  /* 0x000000726900720c */ /* 0x000fc60003f04070 */
[----:B------:R-:W-:Y:S01]  /*53f0*/  @!P5 IMAD.MOV R165, RZ, RZ, -R165 ;  /* 0x000000ffffa5d224 */ /* 0x000fe200078e0aa5 */
[----:B------:R-:W-:Y:S01]  /*5400*/  ISETP.GT.U32.AND P5, PT, R105, R111, PT ;  /* 0x0000006f6900720c */ /* 0x000fe20003fa4070 */
[----:B------:R-:W-:Y:S02]  /*5410*/  @!P6 IMAD.IADD R109, R109, 0x1, -R105 ;  /* 0x000000016d6de824 */ /* 0x000fe400078e0a69 */
[----:B------:R-:W-:-:S04]  /*5420*/  IMAD.HI.U32 R102, R104, R122, RZ ;  /* 0x0000007a68667227 */ /* 0x000fc800078e00ff */
[----:B------:R-:W-:Y:S01]  /*5430*/  IMAD.MOV R120, RZ, RZ, -R120 ;  /* 0x000000ffff787224 */ /* 0x000fe200078e0a78 */
[C---:B------:R-:W-:Y:S01]  /*5440*/  ISETP.GT.U32.AND P6, PT, R105.reuse, R109, PT ;  /* 0x0000006d6900720c */ /* 0x040fe20003fc4070 */
[--C-:B------:R-:W-:Y:S02]  /*5450*/  @!P1 IMAD.IADD R166, R166, 0x1, -R105.reuse ;  /* 0x00000001a6a69824 */ /* 0x100fe400078e0a69 */
[----:B------:R-:W-:Y:S02]  /*5460*/  IMAD.MOV R102, RZ, RZ, -R102 ;  /* 0x000000ffff667224 */ /* 0x000fe400078e0a66 */
[C---:B------:R-:W-:Y:S01]  /*5470*/  IMAD R118, R105.reuse, R120, R118 ;  /* 0x0000007869767224 */ /* 0x040fe200078e0276 */
[----:B------:R-:W-:Y:S01]  /*5480*/  ISETP.GE.AND P1, PT, R112, RZ, PT ;  /* 0x000000ff7000720c */ /* 0x000fe20003f26270 */
[C---:B------:R-:W-:Y:S02]  /*5490*/  IMAD R122, R105.reuse, R102, R122 ;  /* 0x00000066697a7224 */ /* 0x040fe400078e027a */
[----:B------:R-:W-:Y:S01]  /*54a0*/  @!P3 IMAD.MOV R166, RZ, RZ, -R166 ;  /* 0x000000ffffa6b224 */ /* 0x000fe200078e0aa6 */
[----:B------:R-:W-:Y:S01]  /*54b0*/  ISETP.GT.U32.AND P3, PT, R105, R118, PT ;  /* 0x000000766900720c */ /* 0x000fe20003f64070 */
[--C-:B------:R-:W-:Y:S01]  /*54c0*/  @!P0 IMAD.IADD R114, R114, 0x1, -R105.reuse ;  /* 0x0000000172728824 */ /* 0x100fe200078e0a69 */
[----:B------:R-:W-:Y:S01]  /*54d0*/  ISETP.GE.AND P4, PT, R103, RZ, PT ;  /* 0x000000ff6700720c */ /* 0x000fe20003f86270 */
[----:B------:R-:W-:Y:S01]  /*54e0*/  @!P5 IMAD.IADD R111, R111, 0x1, -R105 ;  /* 0x000000016f6fd824 */ /* 0x000fe200078e0a69 */
[----:B------:R-:W-:-:S02]  /*54f0*/  LOP3.LUT R103, R0, 0x28, R107, 0xfe, !PT ;  /* 0x0000002800677812 */ /* 0x000fc400078efe6b */
[----:B------:R-:W-:Y:S01]  /*5500*/  ISETP.GT.U32.AND P5, PT, R105, R122, PT ;  /* 0x0000007a6900720c */ /* 0x000fe20003fa4070 */
[----:B------:R-:W-:Y:S01]  /*5510*/  @!P6 IMAD.IADD R109, R109, 0x1, -R105 ;  /* 0x000000016d6de824 */ /* 0x000fe200078e0a69 */
[----:B------:R-:W-:Y:S02]  /*5520*/  IABS R124, R103 ;  /* 0x00000067007c7213 */ /* 0x000fe40000000000 */
[----:B------:R-:W-:Y:S01]  /*5530*/  ISETP.GT.U32.AND P0, PT, R105, R114, PT ;  /* 0x000000726900720c */ /* 0x000fe20003f04070 */
[----:B------:R-:W-:Y:S01]  /*5540*/  @!P1 IMAD.MOV R109, RZ, RZ, -R109 ;  /* 0x000000ffff6d9224 */ /* 0x000fe200078e0a6d */
[----:B------:R-:W-:Y:S01]  /*5550*/  ISETP.GE.AND P1, PT, R106, RZ, PT ;  /* 0x000000ff6a00720c */ /* 0x000fe20003f26270 */
[----:B------:R-:W-:Y:S01]  /*5560*/  IMAD.HI.U32 R112, R104, R124, RZ ;  /* 0x0000007c68707227 */ /* 0x000fe200078e00ff */
[----:B------:R-:W-:-:S03]  /*5570*/  LOP3.LUT R106, R0, 0x2a, R107, 0xfe, !PT ;  /* 0x0000002a006a7812 */ /* 0x000fc600078efe6b */
[--C-:B------:R-:W-:Y:S01]  /*5580*/  @!P3 IMAD.IADD R118, R118, 0x1, -R105.reuse ;  /* 0x000000017676b824 */ /* 0x100fe200078e0a69 */
[----:B------:R-:W-:Y:S01]  /*5590*/  IABS R128, R106 ;  /* 0x0000006a00807213 */ /* 0x000fe20000000000 */
[----:B------:R-:W-:Y:S02]  /*55a0*/  IMAD.MOV R112, RZ, RZ, -R112 ;  /* 0x000000ffff707224 */ /* 0x000fe400078e0a70 */
[--C-:B------:R-:W-:Y:S01]  /*55b0*/  @!P5 IMAD.IADD R122, R122, 0x1, -R105.reuse ;  /* 0x000000017a7ad824 */ /* 0x100fe200078e0a69 */
[C---:B------:R-:W-:Y:S01]  /*55c0*/  ISETP.GT.U32.AND P5, PT, R105.reuse, R118, PT ;  /* 0x000000766900720c */ /* 0x040fe20003fa4070 */
[----:B------:R-:W-:Y:S01]  /*55d0*/  IMAD R124, R105, R112, R124 ;  /* 0x00000070697c7224 */ /* 0x000fe200078e027c */
[----:B------:R-:W-:Y:S01]  /*55e0*/  ISETP.GE.AND P6, PT, R116, RZ, PT ;  /* 0x000000ff7400720c */ /* 0x000fe20003fc6270 */
[----:B------:R-:W-:Y:S01]  /*55f0*/  @!P0 IMAD.IADD R114, R114, 0x1, -R105 ;  /* 0x0000000172728824 */ /* 0x000fe200078e0a69 */
[----:B------:R-:W-:Y:S02]  /*5600*/  LOP3.LUT R102, R0, 0x29, R107, 0xfe, !PT ;  /* 0x0000002900667812 */ /* 0x000fe400078efe6b */
[----:B------:R-:W-:Y:S01]  /*5610*/  ISETP.GE.AND P0, PT, R108, RZ, PT ;  /* 0x000000ff6c00720c */ /* 0x000fe20003f06270 */
[----:B------:R-:W-:Y:S01]  /*5620*/  IMAD.HI.U32 R108, R104, R128, RZ ;  /* 0x00000080686c7227 */ /* 0x000fe200078e00ff */
[----:B------:R-:W-:-:S02]  /*5630*/  IABS R126, R102 ;  /* 0x00000066007e7213 */ /* 0x000fc40000000000 */
[----:B------:R-:W-:Y:S01]  /*5640*/  ISETP.GT.U32.AND P3, PT, R105, R124, PT ;  /* 0x0000007c6900720c */ /* 0x000fe20003f64070 */
[----:B------:R-:W-:Y:S02]  /*5650*/  IMAD.MOV R108, RZ, RZ, -R108 ;  /* 0x000000ffff6c7224 */ /* 0x000fe400078e0a6c */
[----:B------:R-:W-:-:S04]  /*5660*/  IMAD.HI.U32 R112, R104, R126, RZ ;  /* 0x0000007e68707227 */ /* 0x000fc800078e00ff */
[----:B------:R-:W-:Y:S02]  /*5670*/  @!P5 IMAD.IADD R118, R118, 0x1, -R105 ;  /* 0x000000017676d824 */ /* 0x000fe400078e0a69 */
[C---:B------:R-:W-:Y:S02]  /*5680*/  IMAD R128, R105.reuse, R108, R128 ;  /* 0x0000006c69807224 */ /* 0x040fe400078e0280 */
[----:B------:R-:W-:Y:S01]  /*5690*/  @!P6 IMAD.MOV R111, RZ, RZ, -R111 ;  /* 0x000000ffff6fe224 */ /* 0x000fe200078e0a6f */
[C---:B------:R-:W-:Y:S01]  /*56a0*/  ISETP.GT.U32.AND P6, PT, R105.reuse, R122, PT ;  /* 0x0000007a6900720c */ /* 0x040fe20003fc4070 */
[----:B------:R-:W-:Y:S02]  /*56b0*/  IMAD.MOV R112, RZ, RZ, -R112 ;  /* 0x000000ffff707224 */ /* 0x000fe400078e0a70 */
[----:B------:R-:W-:Y:S01]  /*56c0*/  @!P1 IMAD.MOV R118, RZ, RZ, -R118 ;  /* 0x000000ffff769224 */ /* 0x000fe200078e0a76 */
[C---:B------:R-:W-:Y:S01]  /*56d0*/  ISETP.GT.U32.AND P1, PT, R105.reuse, R128, PT ;  /* 0x000000806900720c */ /* 0x040fe20003f24070 */
[----:B------:R-:W-:-:S02]  /*56e0*/  IMAD R126, R105, R112, R126 ;  /* 0x00000070697e7224 */ /* 0x000fc400078e027e */
[----:B------:R-:W-:-:S03]  /*56f0*/  @!P3 IMAD.IADD R124, R124, 0x1, -R105 ;  /* 0x000000017c7cb824 */ /* 0x000fc600078e0a69 */
[C---:B------:R-:W-:Y:S02]  /*5700*/  ISETP.GT.U32.AND P5, PT, R105.reuse, R126, PT ;  /* 0x0000007e6900720c */ /* 0x040fe40003fa4070 */
[----:B------:R-:W-:Y:S01]  /*5710*/  ISETP.GT.U32.AND P3, PT, R105, R124, PT ;  /* 0x0000007c6900720c */ /* 0x000fe20003f64070 */
[----:B------:R-:W-:Y:S01]  /*5720*/  @!P6 IMAD.IADD R122, R122, 0x1, -R105 ;  /* 0x000000017a7ae824 */ /* 0x000fe200078e0a69 */
[----:B------:R-:W-:Y:S02]  /*5730*/  ISETP.GE.AND P6, PT, R102, RZ, PT ;  /* 0x000000ff6600720c */ /* 0x000fe40003fc6270 */
[----:B------:R-:W-:Y:S01]  /*5740*/  LOP3.LUT R102, R0, 0x2c, R107, 0xfe, !PT ;  /* 0x0000002c00667812 */ /* 0x000fe200078efe6b */
[----:B------:R-:W-:Y:S02]  /*5750*/  @!P1 IMAD.IADD R128, R128, 0x1, -R105 ;  /* 0x0000000180809824 */ /* 0x000fe400078e0a69 */
[----:B------:R-:W-:Y:S01]  /*5760*/  @!P4 IMAD.MOV R114, RZ, RZ, -R114 ;  /* 0x000000ffff72c224 */ /* 0x000fe200078e0a72 */
[----:B------:R-:W-:Y:S01]  /*5770*/  ISETP.GE.AND P4, PT, R103, RZ, PT ;  /* 0x000000ff6700720c */ /* 0x000fe20003f86270 */
[----:B------:R-:W-:Y:S01]  /*5780*/  @!P0 IMAD.MOV R122, RZ, RZ, -R122 ;  /* 0x000000ffff7a8224 */ /* 0x000fe200078e0a7a */
[----:B------:R-:W-:-:S02]  /*5790*/  LOP3.LUT R103, R0, 0x2b, R107, 0xfe, !PT ;  /* 0x0000002b00677812 */ /* 0x000fc400078efe6b */
[----:B------:R-:W-:Y:S02]  /*57a0*/  IABS R134, R102 ;  /* 0x0000006600867213 */ /* 0x000fe40000000000 */
[----:B------:R-:W-:Y:S01]  /*57b0*/  ISETP.GT.U32.AND P0, PT, R105, R128, PT ;  /* 0x000000806900720c */ /* 0x000fe20003f04070 */
[--C-:B------:R-:W-:Y:S01]  /*57c0*/  @!P3 IMAD.IADD R124, R124, 0x1, -R105.reuse ;  /* 0x000000017c7cb824 */ /* 0x100fe200078e0a69 */
[----:B------:R-:W-:Y:S01]  /*57d0*/  IABS R132, R103 ;  /* 0x0000006700847213 */ /* 0x000fe20000000000 */
[----:B------:R-:W-:Y:S01]  /*57e0*/  @!P5 IMAD.IADD R126, R126, 0x1, -R105 ;  /* 0x000000017e7ed824 */ /* 0x000fe200078e0a69 */
[----:B------:R-:W-:Y:S02]  /*57f0*/  ISETP.GE.AND P3, PT, R106, RZ, PT ;  /* 0x000000ff6a00720c */ /* 0x000fe40003f66270 */
[----:B------:R-:W-:Y:S01]  /*5800*/  ISETP.GE.AND P5, PT, R103, RZ, PT ;  /* 0x000000ff6700720c */ /* 0x000fe20003fa6270 */
[----:B------:R-:W-:-:S04]  /*5810*/  IMAD.HI.U32 R103, R104, R134, RZ ;  /* 0x0000008668677227 */ /* 0x000fc800078e00ff */
[----:B------:R-:W-:Y:S02]  /*5820*/  IMAD.MOV R103, RZ, RZ, -R103 ;  /* 0x000000ffff677224 */ /* 0x000fe400078e0a67 */
[----:B------:R-:W-:-:S04]  /*5830*/  IMAD.HI.U32 R106, R104, R132, RZ ;  /* 0x00000084686a7227 */ /* 0x000fc800078e00ff */
[C---:B------:R-:W-:Y:S02]  /*5840*/  IMAD R134, R105.reuse, R103, R134 ;  /* 0x0000006769867224 */ /* 0x040fe400078e0286 */
[----:B------:R-:W-:Y:S01]  /*5850*/  @!P0 IMAD.IADD R128, R128, 0x1, -R105 ;  /* 0x0000000180808824 */ /* 0x000fe200078e0a69 */
[C---:B------:R-:W-:Y:S01]  /*5860*/  ISETP.GT.U32.AND P1, PT, R105.reuse, R126, PT ;  /* 0x0000007e6900720c */ /* 0x040fe20003f24070 */
[----:B------:R-:W-:Y:S02]  /*5870*/  IMAD.MOV R106, RZ, RZ, -R106 ;  /* 0x000000ffff6a7224 */ /* 0x000fe400078e0a6a */
[----:B------:R-:W-:Y:S01]  /*5880*/  @!P3 IMAD.MOV R128, RZ, RZ, -R128 ;  /* 0x000000ffff80b224 */ /* 0x000fe200078e0a80 */
[C---:B------:R-:W-:Y:S01]  /*5890*/  ISETP.GT.U32.AND P3, PT, R105.reuse, R134, PT ;  /* 0x000000866900720c */ /* 0x040fe20003f64070 */
[----:B------:R-:W-:Y:S02]  /*58a0*/  IMAD R132, R105, R106, R132 ;  /* 0x0000006a69847224 */ /* 0x000fe400078e0284 */
[----:B------:R-:W-:Y:S01]  /*58b0*/  @!P4 IMAD.MOV R124, RZ, RZ, -R124 ;  /* 0x000000ffff7cc224 */ /* 0x000fe200078e0a7c */
[----:B------:R-:W-:-:S02]  /*58c0*/  ISETP.GE.AND P4, PT, R102, RZ, PT ;  /* 0x000000ff6600720c */ /* 0x000fc40003f86270 */
[----:B------:R-:W-:Y:S02]  /*58d0*/  ISETP.GT.U32.AND P0, PT, R105, R132, PT ;  /* 0x000000846900720c */ /* 0x000fe40003f04070 */
[----:B------:R-:W-:Y:S01]  /*58e0*/  LOP3.LUT R102, R0, 0x2d, R107, 0xfe, !PT ;  /* 0x0000002d00667812 */ /* 0x000fe200078efe6b */
[----:B------:R-:W-:-:S03]  /*58f0*/  @!P1 IMAD.IADD R126, R126, 0x1, -R105 ;  /* 0x000000017e7e9824 */ /* 0x000fc600078e0a69 */
[----:B------:R-:W-:Y:S01]  /*5900*/  ISETP.GE.AND P1, PT, R102, RZ, PT ;  /* 0x000000ff6600720c */ /* 0x000fe20003f26270 */
[----:B------:R-:W-:Y:S01]  /*5910*/  @!P3 IMAD.IADD R134, R134, 0x1, -R105 ;  /* 0x000000018686b824 */ /* 0x000fe200078e0a69 */
[----:B------:R-:W-:Y:S02]  /*5920*/  IABS R136, R102 ;  /* 0x0000006600887213 */ /* 0x000fe40000000000 */
[----:B------:R-:W-:Y:S02]  /*5930*/  LOP3.LUT R102, R0, 0x2e, R107, 0xfe, !PT ;  /* 0x0000002e00667812 */ /* 0x000fe400078efe6b */
[----:B------:R-:W-:Y:S02]  /*5940*/  ISETP.GT.U32.AND P3, PT, R105, R134, PT ;  /* 0x000000866900720c */ /* 0x000fe40003f64070 */
[----:B------:R-:W-:Y:S01]  /*5950*/  IABS R141, R102 ;  /* 0x00000066008d7213 */ /* 0x000fe20000000000 */
[----:B------:R-:W-:Y:S01]  /*5960*/  @!P6 IMAD.MOV R126, RZ, RZ, -R126 ;  /* 0x000000ffff7ee224 */ /* 0x000fe200078e0a7e */
[----:B------:R-:W-:Y:S01]  /*5970*/  ISETP.GE.AND P6, PT, R102, RZ, PT ;  /* 0x000000ff6600720c */ /* 0x000fe20003fc6270 */
[----:B------:R-:W-:-:S02]  /*5980*/  @!P0 IMAD.IADD R132, R132, 0x1, -R105 ;  /* 0x0000000184848824 */ /* 0x000fc400078e0a69 */
[----:B------:R-:W-:-:S03]  /*5990*/  IMAD.HI.U32 R102, R104, R141, RZ ;  /* 0x0000008d68667227 */ /* 0x000fc600078e00ff */
[----:B------:R-:W-:Y:S01]  /*59a0*/  ISETP.GT.U32.AND P0, PT, R105, R132, PT ;  /* 0x000000846900720c */ /* 0x000fe20003f04070 */
[----:B------:R-:W-:Y:S02]  /*59b0*/  IMAD.MOV R102, RZ, RZ, -R102 ;  /* 0x000000ffff667224 */ /* 0x000fe400078e0a66 */
[----:B------:R-:W-:-:S04]  /*59c0*/  IMAD.HI.U32 R103, R104, R136, RZ ;  /* 0x0000008868677227 */ /* 0x000fc800078e00ff */
[C---:B------:R-:W-:Y:S02]  /*59d0*/  IMAD R141, R105.reuse, R102, R141 ;  /* 0x00000066698d7224 */ /* 0x040fe400078e028d */
[----:B------:R-:W-:Y:S02]  /*59e0*/  @!P3 IMAD.IADD R134, R134, 0x1, -R105 ;  /* 0x000000018686b824 */ /* 0x000fe400078e0a69 */
[----:B------:R-:W-:Y:S02]  /*59f0*/  IMAD.MOV R103, RZ, RZ, -R103 ;  /* 0x000000ffff677224 */ /* 0x000fe400078e0a67 */
[----:B------:R-:W-:Y:S01]  /*5a00*/  @!P4 IMAD.MOV R134, RZ, RZ, -R134 ;  /* 0x000000ffff86c224 */ /* 0x000fe200078e0a86 */
[C---:B------:R-:W-:Y:S01]  /*5a10*/  ISETP.GT.U32.AND P4, PT, R105.reuse, R141, PT ;  /* 0x0000008d6900720c */ /* 0x040fe20003f84070 */
[----:B------:R-:W-:Y:S01]  /*5a20*/  IMAD R136, R105, R103, R136 ;  /* 0x0000006769887224 */ /* 0x000fe200078e0288 */
[----:B------:R-:W-:Y:S01]  /*5a30*/  LOP3.LUT R143, R0, 0x2f, R107, 0xfe, !PT ;  /* 0x0000002f008f7812 */ /* 0x000fe200078efe6b */
[----:B------:R-:W-:-:S03]  /*5a40*/  @!P0 IMAD.IADD R132, R132, 0x1, -R105 ;  /* 0x0000000184848824 */ /* 0x000fc600078e0a69 */
[----:B------:R-:W-:Y:S01]  /*5a50*/  ISETP.GE.AND P0, PT, R143, RZ, PT ;  /* 0x000000ff8f00720c */ /* 0x000fe20003f06270 */
[----:B------:R-:W-:Y:S01]  /*5a60*/  @!P5 IMAD.MOV R132, RZ, RZ, -R132 ;  /* 0x000000ffff84d224 */ /* 0x000fe200078e0a84 */
[----:B------:R-:W-:Y:S02]  /*5a70*/  ISETP.GT.U32.AND P5, PT, R105, R136, PT ;  /* 0x000000886900720c */ /* 0x000fe40003fa4070 */
[----:B------:R-:W-:Y:S02]  /*5a80*/  IABS R143, R143 ;  /* 0x0000008f008f7213 */ /* 0x000fe40000000000 */
[----:B------:R-:W-:Y:S01]  /*5a90*/  LOP3.LUT R145, R0, 0x30, R107, 0xfe, !PT ;  /* 0x0000003000917812 */ /* 0x000fe200078efe6b */
[----:B------:R-:W-:Y:S02]  /*5aa0*/  @!P4 IMAD.IADD R141, R141, 0x1, -R105 ;  /* 0x000000018d8dc824 */ /* 0x000fe400078e0a69 */
[----:B------:R-:W-:Y:S01]  /*5ab0*/  IMAD.HI.U32 R102, R104, R143, RZ ;  /* 0x0000008f68667227 */ /* 0x000fe200078e00ff */
[----:B------:R-:W-:-:S02]  /*5ac0*/  ISETP.GE.AND P3, PT, R145, RZ, PT ;  /* 0x000000ff9100720c */ /* 0x000fc40003f66270 */
[----:B------:R-:W-:Y:S01]  /*5ad0*/  IABS R145, R145 ;  /* 0x0000009100917213 */ /* 0x000fe20000000000 */
[----:B------:R-:W-:Y:S01]  /*5ae0*/  IMAD.MOV R102, RZ, RZ, -R102 ;  /* 0x000000ffff667224 */ /* 0x000fe200078e0a66 */
[C---:B------:R-:W-:Y:S01]  /*5af0*/  ISETP.GT.U32.AND P4, PT, R105.reuse, R141, PT ;  /* 0x0000008d6900720c */ /* 0x040fe20003f84070 */
[----:B------:R-:W-:Y:S02]  /*5b00*/  @!P5 IMAD.IADD R136, R136, 0x1, -R105 ;  /* 0x000000018888d824 */ /* 0x000fe400078e0a69 */
[C---:B------:R-:W-:Y:S02]  /*5b10*/  IMAD R143, R105.reuse, R102, R143 ;  /* 0x00000066698f7224 */ /* 0x040fe400078e028f */
[----:B------:R-:W-:Y:S01]  /*5b20*/  IMAD.HI.U32 R102, R104, R145, RZ ;  /* 0x0000009168667227 */ /* 0x000fe200078e00ff */
[----:B------:R-:W-:-:S03]  /*5b30*/  ISETP.GT.U32.AND P5, PT, R105, R136, PT ;  /* 0x000000886900720c */ /* 0x000fc60003fa4070 */
[----:B------:R-:W-:-:S04]  /*5b40*/  IMAD.MOV R102, RZ, RZ, -R102 ;  /* 0x000000ffff667224 */ /* 0x000fc800078e0a66 */
[----:B------:R-:W-:Y:S02]  /*5b50*/  IMAD R145, R105, R102, R145 ;  /* 0x0000006669917224 */ /* 0x000fe400078e0291 */
[----:B------:R-:W-:-:S04]  /*5b60*/  @!P4 IMAD.IADD R141, R141, 0x1, -R105 ;  /* 0x000000018d8dc824 */ /* 0x000fc800078e0a69 */
[----:B------:R-:W-:Y:S01]  /*5b70*/  @!P6 IMAD.MOV R141, RZ, RZ, -R141 ;  /* 0x000000ffff8de224 */ /* 0x000fe200078e0a8d */
[----:B------:R-:W-:Y:S01]  /*5b80*/  ISETP.GT.U32.AND P6, PT, R105, R145, PT ;  /* 0x000000916900720c */ /* 0x000fe20003fc4070 */
[----:B------:R-:W-:Y:S01]  /*5b90*/  @!P5 IMAD.IADD R136, R136, 0x1, -R105 ;  /* 0x000000018888d824 */ /* 0x000fe200078e0a69 */
[----:B------:R-:W-:-:S03]  /*5ba0*/  LOP3.LUT R150, R0, 0x31, R107, 0xfe, !PT ;  /* 0x0000003100967812 */ /* 0x000fc600078efe6b */
[----:B------:R-:W-:Y:S01]  /*5bb0*/  @!P1 IMAD.MOV R136, RZ, RZ, -R136 ;  /* 0x000000ffff889224 */ /* 0x000fe200078e0a88 */
[----:B------:R-:W-:Y:S02]  /*5bc0*/  ISETP.GE.AND P5, PT, R150, RZ, PT ;  /* 0x000000ff9600720c */ /* 0x000fe40003fa6270 */
        /* <DEDUP_REMOVED lines=8> */
[----:B------:R-:W-:Y:S01]  /*5c50*/  ISETP.GT.U32.AND P6, PT, R105, R145, PT ;  /* 0x000000916900720c */ /* 0x000fe20003fc4070 */
[----:B------:R-:W-:Y:S02]  /*5c60*/  @!P1 IMAD.IADD R143, R143, 0x1, -R105 ;  /* 0x000000018f8f9824 */ /* 0x000fe400078e0a69 */
[C---:B------:R-:W-:Y:S02]  /*5c70*/  IMAD R150, R105.reuse, R102, R150 ;  /* 0x0000006669967224 */ /* 0x040fe400078e0296 */
[----:B------:R-:W-:Y:S01]  /*5c80*/  IMAD.HI.U32 R102, R104, R152, RZ ;  /* 0x0000009868667227 */ /* 0x000fe200078e00ff */
[----:B------:R-:W-:-:S03]  /*5c90*/  ISETP.GT.U32.AND P1, PT, R105, R143, PT ;  /* 0x0000008f6900720c */ /* 0x000fc60003f24070 */
[----:B------:R-:W-:-:S04]  /*5ca0*/  IMAD.MOV R102, RZ, RZ, -R102 ;  /* 0x000000ffff667224 */ /* 0x000fc800078e0a66 */
[----:B------:R-:W-:Y:S02]  /*5cb0*/  IMAD R152, R105, R102, R152 ;  /* 0x0000006669987224 */ /* 0x000fe400078e0298 */
[----:B------:R-:W-:Y:S01]  /*5cc0*/  @!P6 IMAD.IADD R145, R145, 0x1, -R105 ;  /* 0x000000019191e824 */ /* 0x000fe200078e0a69 */
[----:B------:R-:W-:-:S03]  /*5cd0*/  LOP3.LUT R154, R0, 0x33, R107, 0xfe, !PT ;  /* 0x00000033009a7812 */ /* 0x000fc600078efe6b */
[----:B------:R-:W-:Y:S01]  /*5ce0*/  @!P3 IMAD.MOV R145, RZ, RZ, -R145 ;  /* 0x000000ffff91b224 */ /* 0x000fe200078e0a91 */
[----:B------:R-:W-:Y:S01]  /*5cf0*/  ISETP.GT.U32.AND P3, PT, R105, R152, PT ;  /* 0x000000986900720c */ /* 0x000fe20003f64070 */
[----:B------:R-:W-:Y:S01]  /*5d00*/  @!P1 IMAD.IADD R143, R143, 0x1, -R105 ;  /* 0x000000018f8f9824 */ /* 0x000fe200078e0a69 */
[----:B------:R-:W-:Y:S02]  /*5d10*/  ISETP.GE.AND P1, PT, R154, RZ, PT ;  /* 0x000000ff9a00720c */ /* 0x000fe40003f26270 */
[----:B------:R-:W-:Y:S02]  /*5d20*/  IABS R154, R154 ;  /* 0x0000009a009a7213 */ /* 0x000fe40000000000 */
[----:B------:R-:W-:-:S04]  /*5d30*/  LOP3.LUT R102, R0, 0x34, R107, 0xfe, !PT ;  /* 0x0000003400667812 */ /* 0x000fc800078efe6b */
[----:B------:R-:W-:Y:S02]  /*5d40*/  ISETP.GE.AND P6, PT, R102, RZ, PT ;  /* 0x000000ff6600720c */ /* 0x000fe40003fc6270 */
[----:B------:R-:W-:Y:S01]  /*5d50*/  IABS R160, R102 ;  /* 0x0000006600a07213 */ /* 0x000fe20000000000 */
[----:B------:R-:W-:-:S04]  /*5d60*/  IMAD.HI.U32 R102, R104, R154, RZ ;  /* 0x0000009a68667227 */ /* 0x000fc800078e00ff */
[----:B------:R-:W-:Y:S02]  /*5d70*/  @!P3 IMAD.IADD R152, R152, 0x1, -R105 ;  /* 0x000000019898b824 */ /* 0x000fe400078e0a69 */
[----:B------:R-:W-:-:S03]  /*5d80*/  IMAD.MOV R102, RZ, RZ, -R102 ;  /* 0x000000ffff667224 */ /* 0x000fc600078e0a66 */
[C---:B------:R-:W-:Y:S01]  /*5d90*/  ISETP.GT.U32.AND P3, PT, R105.reuse, R152, PT ;  /* 0x000000986900720c */ /* 0x040fe20003f64070 */
[----:B------:R-:W-:Y:S02]  /*5da0*/  IMAD R154, R105, R102, R154 ;  /* 0x00000066699a7224 */ /* 0x000fe400078e029a */
[----:B------:R-:W-:-:S04]  /*5db0*/  IMAD.HI.U32 R102, R104, R160, RZ ;  /* 0x000000a068667227 */ /* 0x000fc800078e00ff */
[----:B------:R-:W-:Y:S02]  /*5dc0*/  IMAD.MOV R102, RZ, RZ, -R102 ;  /* 0x000000ffff667224 */ /* 0x000fe400078e0a66 */
[----:B------:R-:W-:Y:S01]  /*5dd0*/  @!P0 IMAD.MOV R143, RZ, RZ, -R143 ;  /* 0x000000ffff8f8224 */ /* 0x000fe200078e0a8f */
[C---:B------:R-:W-:Y:S01]  /*5de0*/  ISETP.GT.U32.AND P0, PT, R105.reuse, R150, PT ;  /* 0x000000966900720c */ /* 0x040fe20003f04070 */
[----:B------:R-:W-:Y:S02]  /*5df0*/  IMAD R160, R105, R102, R160 ;  /* 0x0000006669a07224 */ /* 0x000fe400078e02a0 */
[----:B------:R-:W-:-:S03]  /*5e00*/  @!P3 IMAD.IADD R152, R152, 0x1, -R105 ;  /* 0x000000019898b824 */ /* 0x000fc600078e0a69 */
[----:B------:R-:W-:Y:S02]  /*5e10*/  ISETP.GT.U32.AND P3, PT, R105, R160, PT ;  /* 0x000000a06900720c */ /* 0x000fe40003f64070 */
[----:B------:R-:W-:-:S05]  /*5e20*/  LOP3.LUT R102, R0, 0x35, R107, 0xfe, !PT ;  /* 0x0000003500667812 */ /* 0x000fca00078efe6b */
[----:B------:R-:W-:Y:S01]  /*5e30*/  @!P0 IMAD.IADD R150, R150, 0x1, -R105 ;  /* 0x0000000196968824 */ /* 0x000fe200078e0a69 */
[----:B------:R-:W-:-:S04]  /*5e40*/  IABS R162, R102 ;  /* 0x0000006600a27213 */ /* 0x000fc80000000000 */
[C---:B------:R-:W-:Y:S01]  /*5e50*/  ISETP.GT.U32.AND P0, PT, R105.reuse, R150, PT ;  /* 0x000000966900720c */ /* 0x040fe20003f04070 */
[----:B------:R-:W-:Y:S02]  /*5e60*/  @!P3 IMAD.IADD R160, R160, 0x1, -R105 ;  /* 0x00000001a0a0b824 */ /* 0x000fe400078e0a69 */
[----:B------:R-:W-:Y:S02]  /*5e70*/  @!P4 IMAD.MOV R152, RZ, RZ, -R152 ;  /* 0x000000ffff98c224 */ /* 0x000fe400078e0a98 */
[----:B------:R-:W-:Y:S01]  /*5e80*/  IMAD.HI.U32 R103, R104, R162, RZ ;  /* 0x000000a268677227 */ /* 0x000fe200078e00ff */
[----:B------:R-:W-:-:S03]  /*5e90*/  ISETP.GT.U32.AND P4, PT, R105, R160, PT ;  /* 0x000000a06900720c */ /* 0x000fc60003f84070 */
[----:B------:R-:W-:-:S04]  /*5ea0*/  IMAD.MOV R103, RZ, RZ, -R103 ;  /* 0x000000ffff677224 */ /* 0x000fc800078e0a67 */
[----:B------:R-:W-:Y:S01]  /*5eb0*/  @!P0 IMAD.IADD R150, R150, 0x1, -R105 ;  /* 0x0000000196968824 */ /* 0x000fe200078e0a69 */
[C---:B------:R-:W-:Y:S01]  /*5ec0*/  ISETP.GT.U32.AND P0, PT, R105.reuse, R154, PT ;  /* 0x0000009a6900720c */ /* 0x040fe20003f04070 */
[----:B------:R-:W-:-:S04]  /*5ed0*/  IMAD R162, R105, R103, R162 ;  /* 0x0000006769a27224 */ /* 0x000fc800078e02a2 */
[----:B------:R-:W-:Y:S01]  /*5ee0*/  @!P4 IMAD.IADD R160, R160, 0x1, -R105 ;  /* 0x00000001a0a0c824 */ /* 0x000fe200078e0a69 */
[----:B------:R-:W-:Y:S01]  /*5ef0*/  ISETP.GT.U32.AND P4, PT, R105, R162, PT ;  /* 0x000000a26900720c */ /* 0x000fe20003f84070 */
[----:B------:R-:W-:Y:S01]  /*5f00*/  @!P5 IMAD.MOV R150, RZ, RZ, -R150 ;  /* 0x000000ffff96d224 */ /* 0x000fe200078e0a96 */
[----:B------:R-:W-:Y:S02]  /*5f10*/  ISETP.GE.AND P5, PT, R102, RZ, PT ;  /* 0x000000ff6600720c */ /* 0x000fe40003fa6270 */
[----:B------:R-:W-:-:S03]  /*5f20*/  LOP3.LUT R102, R0, 0x36, R107, 0xfe, !PT ;  /* 0x0000003600667812 */ /* 0x000fc600078efe6b */
[----:B------:R-:W-:Y:S01]  /*5f30*/  @!P0 IMAD.IADD R154, R154, 0x1, -R105 ;  /* 0x000000019a9a8824 */ /* 0x000fe200078e0a69 */
[----:B------:R-:W-:Y:S02]  /*5f40*/  ISETP.GE.AND P0, PT, R102, RZ, PT ;  /* 0x000000ff6600720c */ /* 0x000fe40003f06270 */
[----:B------:R-:W-:Y:S02]  /*5f50*/  IABS R157, R102 ;  /* 0x00000066009d7213 */ /* 0x000fe40000000000 */
[----:B------:R-:W-:Y:S01]  /*5f60*/  LOP3.LUT R102, R0, 0x37, R107, 0xfe, !PT ;  /* 0x0000003700667812 */ /* 0x000fe200078efe6b */
[----:B------:R-:W-:-:S03]  /*5f70*/  @!P4 IMAD.IADD R162, R162, 0x1, -R105 ;  /* 0x00000001a2a2c824 */ /* 0x000fc600078e0a69 */
[----:B------:R-:W-:Y:S02]  /*5f80*/  IABS R164, R102 ;  /* 0x0000006600a47213 */ /* 0x000fe40000000000 */
[----:B------:R-:W-:-:S03]  /*5f90*/  ISETP.GT.U32.AND P4, PT, R105, R162, PT ;  /* 0x000000a26900720c */ /* 0x000fc60003f84070 */
[----:B------:R-:W-:-:S04]  /*5fa0*/  IMAD.HI.U32 R106, R104, R164, RZ ;  /* 0x000000a4686a7227 */ /* 0x000fc800078e00ff */
[----:B------:R-:W-:Y:S01]  /*5fb0*/  IMAD.MOV R106, RZ, RZ, -R106 ;  /* 0x000000ffff6a7224 */ /* 0x000fe200078e0a6a */
[----:B------:R-:W-:-:S03]  /*5fc0*/  ISETP.GT.U32.AND P3, PT, R105, R154, PT ;  /* 0x0000009a6900720c */ /* 0x000fc60003f64070 */
[C---:B------:R-:W-:Y:S02]  /*5fd0*/  IMAD R164, R105.reuse, R106, R164 ;  /* 0x0000006a69a47224 */ /* 0x040fe400078e02a4 */
[----:B------:R-:W-:Y:S02]  /*5fe0*/  @!P4 IMAD.IADD R162, R162, 0x1, -R105 ;  /* 0x00000001a2a2c824 */ /* 0x000fe400078e0a69 */
[----:B------:R-:W-:Y:S01]  /*5ff0*/  IMAD.HI.U32 R103, R104, R157, RZ ;  /* 0x0000009d68677227 */ /* 0x000fe200078e00ff */
[----:B------:R-:W-:-:S03]  /*6000*/  ISETP.GT.U32.AND P4, PT, R105, R164, PT ;  /* 0x000000a46900720c */ /* 0x000fc60003f84070 */
[----:B------:R-:W-:Y:S02]  /*6010*/  IMAD.MOV R103, RZ, RZ, -R103 ;  /* 0x000000ffff677224 */ /* 0x000fe400078e0a67 */
[----:B------:R-:W-:Y:S01]  /*6020*/  @!P3 IMAD.IADD R154, R154, 0x1, -R105 ;  /* 0x000000019a9ab824 */ /* 0x000fe200078e0a69 */
[----:B------:R-:W-:Y:S01]  /*6030*/  ISETP.GE.AND P3, PT, R102, RZ, PT ;  /* 0x000000ff6600720c */ /* 0x000fe20003f66270 */
[C---:B------:R-:W-:Y:S01]  /*6040*/  IMAD R157, R105.reuse, R103, R157 ;  /* 0x00000067699d7224 */ /* 0x040fe200078e029d */
[C-C-:B------:R-:W-:Y:S02]  /*6050*/  LOP3.LUT R102, R0.reuse, 0x38, R107.reuse, 0xfe, !PT ;  /* 0x0000003800667812 */ /* 0x140fe400078efe6b */
[----:B------:R-:W-:Y:S02]  /*6060*/  LOP3.LUT R103, R0, 0x39, R107, 0xfe, !PT ;  /* 0x0000003900677812 */ /* 0x000fe400078efe6b */
[----:B------:R-:W-:Y:S01]  /*6070*/  IABS R112, R102 ;  /* 0x0000006600707213 */ /* 0x000fe20000000000 */
[----:B------:R-:W-:Y:S01]  /*6080*/  @!P4 IMAD.IADD R164, R164, 0x1, -R105 ;  /* 0x00000001a4a4c824 */ /* 0x000fe200078e0a69 */
[----:B------:R-:W-:Y:S01]  /*6090*/  IABS R116, R103 ;  /* 0x0000006700747213 */ /* 0x000fe20000000000 */
[----:B------:R-:W-:Y:S01]  /*60a0*/  @!P1 IMAD.MOV R154, RZ, RZ, -R154 ;  /* 0x000000ffff9a9224 */ /* 0x000fe200078e0a9a */
[----:B------:R-:W-:Y:S01]  /*60b0*/  ISETP.GE.AND P1, PT, R102, RZ, PT ;  /* 0x000000ff6600720c */ /* 0x000fe20003f26270 */
[----:B------:R-:W-:Y:S01]  /*60c0*/  @!P6 IMAD.MOV R160, RZ, RZ, -R160 ;  /* 0x000000ffffa0e224 */ /* 0x000fe200078e0aa0 */
[C---:B------:R-:W-:Y:S01]  /*60d0*/  ISETP.GT.U32.AND P4, PT, R105.reuse, R164, PT ;  /* 0x000000a46900720c */ /* 0x040fe20003f84070 */
[----:B------:R-:W-:Y:S01]  /*60e0*/  IMAD.HI.U32 R102, R104, R112, RZ ;  /* 0x0000007068667227 */ /* 0x000fe200078e00ff */
[----:B------:R-:W-:-:S03]  /*60f0*/  ISETP.GT.U32.AND P6, PT, R105, R157, PT ;  /* 0x0000009d6900720c */ /* 0x000fc60003fc4070 */
[----:B------:R-:W-:-:S04]  /*6100*/  IMAD.HI.U32 R106, R104, R116, RZ ;  /* 0x00000074686a7227 */ /* 0x000fc800078e00ff */
[----:B------:R-:W-:Y:S01]  /*6110*/  IMAD.MOV R108, RZ, RZ, -R102 ;  /* 0x000000ffff6c7224 */ /* 0x000fe200078e0a66 */
[----:B------:R-:W-:Y:S01]  /*6120*/  LOP3.LUT R102, R0, 0x3a, R107, 0xfe, !PT ;  /* 0x0000003a00667812 */ /* 0x000fe200078efe6b */
[----:B------:R-:W-:-:S03]  /*6130*/  IMAD.MOV R106, RZ, RZ, -R106 ;  /* 0x000000ffff6a7224 */ /* 0x000fc600078e0a6a */
[----:B------:R-:W-:Y:S01]  /*6140*/  IABS R120, R102 ;  /* 0x0000006600787213 */ /* 0x000fe20000000000 */
[----:B------:R-:W-:Y:S02]  /*6150*/  IMAD R116, R105, R106, R116 ;  /* 0x0000006a69747224 */ /* 0x000fe400078e0274 */
[--C-:B------:R-:W-:Y:S02]  /*6160*/  @!P4 IMAD.IADD R164, R164, 0x1, -R105.reuse ;  /* 0x00000001a4a4c824 */ /* 0x100fe400078e0a69 */
[----:B------:R-:W-:Y:S01]  /*6170*/  @!P6 IMAD.IADD R157, R157, 0x1, -R105 ;  /* 0x000000019d9de824 */ /* 0x000fe200078e0a69 */
[----:B------:R-:W-:Y:S01]  /*6180*/  ISETP.GT.U32.AND P4, PT, R105, R116, PT ;  /* 0x000000746900720c */ /* 0x000fe20003f84070 */
[----:B------:R-:W-:-:S03]  /*6190*/  IMAD.HI.U32 R106, R104, R120, RZ ;  /* 0x00000078686a7227 */ /* 0x000fc600078e00ff */
[----:B------:R-:W-:Y:S01]  /*61a0*/  ISETP.GT.U32.AND P6, PT, R105, R157, PT ;  /* 0x0000009d6900720c */ /* 0x000fe20003fc4070 */
[----:B------:R-:W-:-:S04]  /*61b0*/  IMAD.MOV R106, RZ, RZ, -R106 ;  /* 0x000000ffff6a7224 */ /* 0x000fc800078e0a6a */
[C---:B------:R-:W-:Y:S02]  /*61c0*/  IMAD R120, R105.reuse, R106, R120 ;  /* 0x0000006a69787224 */ /* 0x040fe400078e0278 */
[C---:B------:R-:W-:Y:S02]  /*61d0*/  IMAD R112, R105.reuse, R108, R112 ;  /* 0x0000006c69707224 */ /* 0x040fe400078e0270 */
[----:B------:R-:W-:Y:S01]  /*61e0*/  @!P4 IMAD.IADD R116, R116, 0x1, -R105 ;  /* 0x000000017474c824 */ /* 0x000fe200078e0a69 */
[----:B------:R-:W-:-:S03]  /*61f0*/  ISETP.GT.U32.AND P4, PT, R105, R120, PT ;  /* 0x000000786900720c */ /* 0x000fc60003f84070 */
[----:B------:R-:W-:Y:S01]  /*6200*/  @!P6 IMAD.IADD R157, R157, 0x1, -R105 ;  /* 0x000000019d9de824 */ /* 0x000fe200078e0a69 */
[----:B------:R-:W-:Y:S02]  /*6210*/  ISETP.GT.U32.AND P6, PT, R105, R112, PT ;  /* 0x000000706900720c */ /* 0x000fe40003fc4070 */
[----:B------:R-:W-:Y:S01]  /*6220*/  LOP3.LUT R192, R0, 0x3b, R107, 0xfe, !PT ;  /* 0x0000003b00c07812 */ /* 0x000fe200078efe6b */
[----:B------:R-:W-:-:S03]  /*6230*/  @!P5 IMAD.MOV R162, RZ, RZ, -R162 ;  /* 0x000000ffffa2d224 */ /* 0x000fc600078e0aa2 */
[----:B------:R-:W-:-:S03]  /*6240*/  IABS R108, R192 ;  /* 0x000000c0006c7213 */ /* 0x000fc60000000000 */
[----:B------:R-:W-:Y:S02]  /*6250*/  @!P4 IMAD.IADD R120, R120, 0x1, -R105 ;  /* 0x000000017878c824 */ /* 0x000fe400078e0a69 */
[----:B------:R-:W-:-:S03]  /*6260*/  IMAD.HI.U32 R106, R104, R108, RZ ;  /* 0x0000006c686a7227 */ /* 0x000fc600078e00ff */
[----:B------:R-:W-:Y:S01]  /*6270*/  ISETP.GT.U32.AND P5, PT, R105, R120, PT ;  /* 0x000000786900720c */ /* 0x000fe20003fa4070 */
[----:B------:R-:W-:Y:S01]  /*6280*/  @!P6 IMAD.IADD R112, R112, 0x1, -R105 ;  /* 0x000000017070e824 */ /* 0x000fe200078e0a69 */
[----:B------:R-:W-:Y:S01]  /*6290*/  LOP3.LUT R187, R0, 0x3c, R107, 0xfe, !PT ;  /* 0x0000003c00bb7812 */ /* 0x000fe200078efe6b */
[----:B------:R-:W-:-:S03]  /*62a0*/  IMAD.MOV R106, RZ, RZ, -R106 ;  /* 0x000000ffff6a7224 */ /* 0x000fc600078e0a6a */
[C---:B------:R-:W-:Y:S01]  /*62b0*/  ISETP.GT.U32.AND P6, PT, R105.reuse, R112, PT ;  /* 0x000000706900720c */ /* 0x040fe20003fc4070 */
[----:B------:R-:W-:Y:S01]  /*62c0*/  IMAD R108, R105, R106, R108 ;  /* 0x0000006a696c7224 */ /* 0x000fe200078e026c */
[----:B------:R-:W-:Y:S01]  /*62d0*/  IABS R106, R187 ;  /* 0x000000bb006a7213 */ /* 0x000fe20000000000 */
[----:B------:R-:W0:Y:S01]  /*62e0*/  S2R R23, SR_TID.X ;  /* 0x0000000000177919 */ /* 0x000e220000002100 */
[----:B------:R-:W-:-:S03]  /*62f0*/  LOP3.LUT R186, R0, 0x3d, R107, 0xfe, !PT ;  /* 0x0000003d00ba7812 */ /* 0x000fc600078efe6b */
[----:B------:R-:W-:Y:S01]  /*6300*/  @!P5 IMAD.IADD R120, R120, 0x1, -R105 ;  /* 0x000000017878d824 */ /* 0x000fe200078e0a69 */
[C---:B------:R-:W-:Y:S01]  /*6310*/  ISETP.GT.U32.AND P5, PT, R105.reuse, R108, PT ;  /* 0x0000006c6900720c */ /* 0x040fe20003fa4070 */
[----:B------:R-:W-:Y:S01]  /*6320*/  IMAD.HI.U32 R175, R104, R106, RZ ;  /* 0x0000006a68af7227 */ /* 0x000fe200078e00ff */
[----:B------:R-:W-:-:S03]  /*6330*/  ISETP.GT.U32.AND P4, PT, R105, R116, PT ;  /* 0x000000746900720c */ /* 0x000fc60003f84070 */
[----:B------:R-:W-:Y:S01]  /*6340*/  @!P6 IMAD.IADD R112, R112, 0x1, -R105 ;  /* 0x000000017070e824 */ /* 0x000fe200078e0a69 */
[----:B------:R-:W-:Y:S01]  /*6350*/  ISETP.GE.AND P6, PT, R103, RZ, PT ;  /* 0x000000ff6700720c */ /* 0x000fe20003fc6270 */
[----:B------:R-:W-:Y:S01]  /*6360*/  IMAD.MOV R175, RZ, RZ, -R175 ;  /* 0x000000ffffaf7224 */ /* 0x000fe200078e0aaf */
[----:B------:R-:W-:-:S03]  /*6370*/  IABS R103, R186 ;  /* 0x000000ba00677213 */ /* 0x000fc60000000000 */
[----:B------:R-:W-:Y:S02]  /*6380*/  IMAD R106, R105, R175, R106 ;  /* 0x000000af696a7224 */ /* 0x000fe400078e026a */
[----:B------:R-:W-:-:S04]  /*6390*/  IMAD.HI.U32 R181, R104, R103, RZ ;  /* 0x0000006768b57227 */ /* 0x000fc800078e00ff */
[----:B------:R-:W-:Y:S01]  /*63a0*/  @!P5 IMAD.IADD R108, R108, 0x1, -R105 ;  /* 0x000000016c6cd824 */ /* 0x000fe200078e0a69 */
[C---:B------:R-:W-:Y:S01]  /*63b0*/  ISETP.GT.U32.AND P5, PT, R105.reuse, R106, PT ;  /* 0x0000006a6900720c */ /* 0x040fe20003fa4070 */
[----:B------:R-:W-:Y:S02]  /*63c0*/  IMAD.MOV R181, RZ, RZ, -R181 ;  /* 0x000000ffffb57224 */ /* 0x000fe400078e0ab5 */
[----:B------:R-:W-:Y:S01]  /*63d0*/  @!P4 IMAD.IADD R116, R116, 0x1, -R105 ;  /* 0x000000017474c824 */ /* 0x000fe200078e0a69 */
[----:B------:R-:W-:Y:S01]  /*63e0*/  ISETP.GE.AND P4, PT, R102, RZ, PT ;  /* 0x000000ff6600720c */ /* 0x000fe20003f86270 */
[----:B------:R-:W-:Y:S01]  /*63f0*/  IMAD R103, R105, R181, R103 ;  /* 0x000000b569677224 */ /* 0x000fe200078e0267 */
[----:B------:R-:W-:Y:S01]  /*6400*/  LOP3.LUT R181, R0, 0x3e, R107, 0xfe, !PT ;  /* 0x0000003e00b57812 */ /* 0x000fe200078efe6b */
[----:B------:R-:W-:-:S04]  /*6410*/  @!UP2 UIADD3 UR4, UPT, UPT, -UR5, 0x100000, URZ ;  /* 0x001000000504a890 */ /* 0x000fc8000fffe1ff */
[----:B------:R-:W-:Y:S02]  /*6420*/  @!UP2 USHF.L.U32 UR5, UR4, 0xb, URZ ;  /* 0x0000000b0405a899 */ /* 0x000fe400080006ff */
[----:B------:R-:W-:Y:S01]  /*6430*/  @!UP2 USHF.L.U32 UR4, UR4, 0x1, URZ ;  /* 0x000000010404a899 */ /* 0x000fe200080006ff */
[----:B------:R-:W-:Y:S01]  /*6440*/  IABS R102, R181 ;  /* 0x000000b500667213 */ /* 0x000fe20000000000 */
[----:B------:R-:W-:Y:S01]  /*6450*/  @!P5 IMAD.IADD R106, R106, 0x1, -R105 ;  /* 0x000000016a6ad824 */ /* 0x000fe200078e0a69 */
[----:B------:R-:W-:-:S03]  /*6460*/  ISETP.GT.U32.AND P5, PT, R105, R103, PT ;  /* 0x000000676900720c */ /* 0x000fc60003fa4070 */
[----:B------:R-:W-:Y:S01]  /*6470*/  IMAD.HI.U32 R175, R104, R102, RZ ;  /* 0x0000006668af7227 */ /* 0x000fe200078e00ff */
[----:B------:R-:W-:-:S03]  /*6480*/  VOTEU.ALL UP3, P2 ;  /* 0x0000000000ff7886 */ /* 0x000fc60001060000 */
[----:B------:R-:W-:Y:S01]  /*6490*/  @!P4 IMAD.MOV R120, RZ, RZ, -R120 ;  /* 0x000000ffff78c224 */ /* 0x000fe200078e0a78 */
[----:B------:R-:W-:Y:S01]  /*64a0*/  ISETP.GE.AND P4, PT, R192, RZ, PT ;  /* 0x000000ffc000720c */ /* 0x000fe20003f86270 */
[----:B------:R-:W-:Y:S01]  /*64b0*/  IMAD.MOV R175, RZ, RZ, -R175 ;  /* 0x000000ffffaf7224 */ /* 0x000fe200078e0aaf */
[----:B0-----:R-:W-:Y:S01]  /*64c0*/  LOP3.LUT R192, R23, 0x7f, RZ, 0xc0, !PT ;  /* 0x0000007f17c07812 */ /* 0x001fe200078ec0ff */
[----:B------:R0:W1:Y:S01]  /*64d0*/  @!UP3 SYNCS.EXCH.64 URZ, [UR9+0x8008], UR4 ;  /* 0x0080080409ffb5b2 */ /* 0x0000620008000100 */
[----:B------:R-:W-:Y:S01]  /*64e0*/  LOP3.LUT R107, R0, 0x3f, R107, 0xfe, !PT ;  /* 0x0000003f006b7812 */ /* 0x000fe200078efe6b */
[----:B------:R-:W-:Y:S02]  /*64f0*/  IMAD R102, R105, R175, R102 ;  /* 0x000000af69667224 */ /* 0x000fe400078e0266 */
[----:B------:R-:W-:Y:S01]  /*6500*/  STS.U8 [R192+UR9], R14 ;  /* 0x0000000ec0007988 */ /* 0x000fe20008000009 */
[----:B------:R-:W-:-:S03]  /*6510*/  IABS R175, R107 ;  /* 0x0000006b00af7213 */ /* 0x000fc60000000000 */
[----:B------:R-:W-:Y:S01]  /*6520*/  STS.U8 [R192+UR9+0x200], R21 ;  /* 0x00020015c0007988 */ /* 0x000fe20008000009 */
[----:B------:R-:W-:-:S03]  /*6530*/  @!P5 IMAD.IADD R103, R103, 0x1, -R105 ;  /* 0x000000016767d824 */ /* 0x000fc600078e0a69 */
[----:B------:R-:W-:Y:S01]  /*6540*/  STS.U8 [R192+UR9+0x400], R12 ;  /* 0x0004000cc0007988 */ /* 0x000fe20008000009 */
[----:B------:R-:W-:Y:S01]  /*6550*/  ISETP.GT.U32.AND P5, PT, R105, R102, PT ;  /* 0x000000666900720c */ /* 0x000fe20003fa4070 */
[----:B------:R-:W-:Y:S01]  /*6560*/  @!P0 IMAD.MOV R157, RZ, RZ, -R157 ;  /* 0x000000ffff9d8224 */ /* 0x000fe200078e0a9d */
[----:B0-----:R-:W0:Y:S01]  /*6570*/  LDCU UR4, c[0x0][0x3b0] ;  /* 0x00007600ff0477ac */ /* 0x001e220008000800 */
[----:B------:R-:W-:Y:S01]  /*6580*/  STS.U8 [R192+UR9+0x600], R19 ;  /* 0x00060013c0007988 */ /* 0x000fe20008000009 */
[----:B------:R-:W-:-:S03]  /*6590*/  IMAD.HI.U32 R104, R104, R175, RZ ;  /* 0x000000af68687227 */ /* 0x000fc600078e00ff */
[----:B------:R-:W-:Y:S04]  /*65a0*/  STS.U8 [R192+UR9+0x800], R17 ;  /* 0x00080011c0007988 */ /* 0x000fe80008000009 */
[----:B------:R-:W-:Y:S04]  /*65b0*/  STS.U8 [R192+UR9+0xa00], R15 ;  /* 0x000a000fc0007988 */ /* 0x000fe80008000009 */
[----:B------:R-:W-:Y:S01]  /*65c0*/  STS.U8 [R192+UR9+0xc00], R13 ;  /* 0x000c000dc0007988 */ /* 0x000fe20008000009 */
[----:B------:R-:W-:-:S03]  /*65d0*/  IMAD.MOV R104, RZ, RZ, -R104 ;  /* 0x000000ffff687224 */ /* 0x000fc600078e0a68 */
[----:B------:R-:W-:Y:S04]  /*65e0*/  STS.U8 [R192+UR9+0xe00], R11 ;  /* 0x000e000bc0007988 */ /* 0x000fe80008000009 */
[----:B------:R-:W-:Y:S04]  /*65f0*/  STS.U8 [R192+UR9+0x1000], R10 ;  /* 0x0010000ac0007988 */ /* 0x000fe80008000009 */
[----:B------:R-:W-:Y:S04]  /*6600*/  STS.U8 [R192+UR9+0x1200], R9 ;  /* 0x00120009c0007988 */ /* 0x000fe80008000009 */
[----:B------:R-:W-:Y:S01]  /*6610*/  STS.U8 [R192+UR9+0x1400], R8 ;  /* 0x00140008c0007988 */ /* 0x000fe20008000009 */
[----:B------:R-:W-:-:S03]  /*6620*/  IMAD R175, R105, R104, R175 ;  /* 0x0000006869af7224 */ /* 0x000fc600078e02af */
[----:B------:R-:W-:Y:S04]  /*6630*/  STS.U8 [R192+UR9+0x1600], R7 ;  /* 0x00160007c0007988 */ /* 0x000fe80008000009 */
[----:B------:R-:W-:Y:S04]  /*6640*/  STS.U8 [R192+UR9+0x1800], R6 ;  /* 0x00180006c0007988 */ /* 0x000fe80008000009 */
[----:B------:R-:W-:Y:S04]  /*6650*/  STS.U8 [R192+UR9+0x1a00], R5 ;  /* 0x001a0005c0007988 */ /* 0x000fe80008000009 */
[----:B------:R3:W-:Y:S01]  /*6660*/  STS.U8 [R192+UR9+0x1c00], R2 ;  /* 0x001c0002c0007988 */ /* 0x0007e20008000009 */
[----:B------:R-:W-:Y:S01]  /*6670*/  @!P5 IMAD.IADD R102, R102, 0x1, -R105 ;  /* 0x000000016666d824 */ /* 0x000fe200078e0a69 */
[----:B------:R-:W-:-:S02]  /*6680*/  ISETP.GT.U32.AND P5, PT, R105, R175, PT ;  /* 0x000000af6900720c */ /* 0x000fc40003fa4070 */
[----:B------:R-:W-:Y:S01]  /*6690*/  STS.U8 [R192+UR9+0x1e00], R4 ;  /* 0x001e0004c0007988 */ /* 0x000fe20008000009 */
[----:B---3--:R-:W-:-:S05]  /*66a0*/  LOP3.LUT R2, R192, 0x10, RZ, 0x3c, !PT ;  /* 0x00000010c0027812 */ /* 0x008fca00078e3cff */
[----:B------:R3:W-:Y:S04]  /*66b0*/  STS.U8 [R2+UR9+0x80], R3 ;  /* 0x0000800302007988 */ /* 0x0007e80008000009 */
[----:B------:R-:W-:Y:S04]  /*66c0*/  STS.U8 [R2+UR9+0x280], R252 ;  /* 0x000280fc02007988 */ /* 0x000fe80008000009 */
[----:B------:R-:W-:Y:S01]  /*66d0*/  STS.U8 [R2+UR9+0x480], R251 ;  /* 0x000480fb02007988 */ /* 0x000fe20008000009 */
[----:B------:R-:W-:-:S03]  /*66e0*/  @!P3 IMAD.MOV R164, RZ, RZ, -R164 ;  /* 0x000000ffffa4b224 */ /* 0x000fc600078e0aa4 */
[----:B------:R-:W-:Y:S01]  /*66f0*/  STS.U8 [R2+UR9+0x680], R250 ;  /* 0x000680fa02007988 */ /* 0x000fe20008000009 */
[----:B------:R-:W-:-:S03]  /*6700*/  @!P1 IMAD.MOV R112, RZ, RZ, -R112 ;  /* 0x000000ffff709224 */ /* 0x000fc600078e0a70 */
[----:B------:R-:W-:Y:S01]  /*6710*/  STS.U8 [R2+UR9+0x880], R249 ;  /* 0x000880f902007988 */ /* 0x000fe20008000009 */
[----:B------:R-:W-:Y:S01]  /*6720*/  @!P6 IMAD.MOV R116, RZ, RZ, -R116 ;  /* 0x000000ffff74e224 */ /* 0x000fe200078e0a74 */
[C---:B------:R-:W-:Y:S02]  /*6730*/  ISETP.GT.U32.AND P0, PT, R105.reuse, R108, PT ;  /* 0x0000006c6900720c */ /* 0x040fe40003f04070 */
[----:B------:R-:W-:Y:S01]  /*6740*/  STS.U8 [R2+UR9+0xa80], R248 ;  /* 0x000a80f802007988 */ /* 0x000fe20008000009 */
[C---:B------:R-:W-:Y:S02]  /*6750*/  ISETP.GT.U32.AND P3, PT, R105.reuse, R106, PT ;  /* 0x0000006a6900720c */ /* 0x040fe40003f64070 */
[C---:B------:R-:W-:Y:S01]  /*6760*/  ISETP.GT.U32.AND P1, PT, R105.reuse, R103, PT ;  /* 0x000000676900720c */ /* 0x040fe20003f24070 */
[----:B------:R-:W-:Y:S01]  /*6770*/  STS.U8 [R2+UR9+0xc80], R247 ;  /* 0x000c80f702007988 */ /* 0x000fe20008000009 */
[----:B------:R-:W-:-:S03]  /*6780*/  ISETP.GT.U32.AND P6, PT, R105, R102, PT ;  /* 0x000000666900720c */ /* 0x000fc60003fc4070 */
[----:B------:R-:W-:Y:S01]  /*6790*/  STS.U8 [R2+UR9+0xe80], R246 ;  /* 0x000e80f602007988 */ /* 0x000fe20008000009 */
[----:B---3--:R-:W-:-:S03]  /*67a0*/  LOP3.LUT R3, R192, 0x20, RZ, 0x3c, !PT ;  /* 0x00000020c0037812 */ /* 0x008fc600078e3cff */
[----:B------:R-:W-:Y:S01]  /*67b0*/  STS.U8 [R2+UR9+0x1080], R245 ;  /* 0x001080f502007988 */ /* 0x000fe20008000009 */
[----:B------:R-:W-:-:S03]  /*67c0*/  @!P5 IMAD.IADD R175, R175, 0x1, -R105 ;  /* 0x00000001afafd824 */ /* 0x000fc600078e0a69 */
[----:B------:R-:W-:Y:S04]  /*67d0*/  STS.U8 [R2+UR9+0x1280], R244 ;  /* 0x001280f402007988 */ /* 0x000fe80008000009 */
[----:B------:R-:W-:Y:S04]  /*67e0*/  STS.U8 [R2+UR9+0x1480], R243 ;  /* 0x001480f302007988 */ /* 0x000fe80008000009 */
[----:B------:R-:W-:Y:S04]  /*67f0*/  STS.U8 [R2+UR9+0x1680], R242 ;  /* 0x001680f202007988 */ /* 0x000fe80008000009 */
[----:B------:R-:W-:Y:S04]  /*6800*/  STS.U8 [R2+UR9+0x1880], R241 ;  /* 0x001880f102007988 */ /* 0x000fe80008000009 */
[----:B------:R-:W-:Y:S01]  /*6810*/  STS.U8 [R2+UR9+0x1a80], R240 ;  /* 0x001a80f002007988 */ /* 0x000fe20008000009 */
[----:B------:R-:W-:-:S03]  /*6820*/  ISETP.GT.U32.AND P5, PT, R105, R175, PT ;  /* 0x000000af6900720c */ /* 0x000fc60003fa4070 */
[----:B------:R-:W-:Y:S04]  /*6830*/  STS.U8 [R2+UR9+0x1c80], R239 ;  /* 0x001c80ef02007988 */ /* 0x000fe80008000009 */
[----:B------:R3:W-:Y:S04]  /*6840*/  STS.U8 [R2+UR9+0x1e80], R238 ;  /* 0x001e80ee02007988 */ /* 0x0007e80008000009 */
[----:B------:R-:W-:Y:S01]  /*6850*/  STS.U8 [R3+UR9+0x100], R236 ;  /* 0x000100ec03007988 */ /* 0x000fe20008000009 */
[----:B------:R-:W-:-:S03]  /*6860*/  @!P0 IMAD.IADD R108, R108, 0x1, -R105 ;  /* 0x000000016c6c8824 */ /* 0x000fc600078e0a69 */
[----:B------:R-:W-:Y:S01]  /*6870*/  STS.U8 [R3+UR9+0x300], R234 ;  /* 0x000300ea03007988 */ /* 0x000fe20008000009 */
[----:B------:R-:W-:-:S03]  /*6880*/  @!P3 IMAD.IADD R106, R106, 0x1, -R105 ;  /* 0x000000016a6ab824 */ /* 0x000fc600078e0a69 */
[----:B------:R-:W-:Y:S01]  /*6890*/  STS.U8 [R3+UR9+0x500], R232 ;  /* 0x000500e803007988 */ /* 0x000fe20008000009 */
[--C-:B------:R-:W-:Y:S01]  /*68a0*/  @!P1 IMAD.IADD R103, R103, 0x1, -R105.reuse ;  /* 0x0000000167679824 */ /* 0x100fe200078e0a69 */
[----:B------:R-:W-:Y:S01]  /*68b0*/  ISETP.GE.AND P0, PT, R187, RZ, PT ;  /* 0x000000ffbb00720c */ /* 0x000fe20003f06270 */
[----:B------:R-:W-:Y:S01]  /*68c0*/  @!P6 IMAD.IADD R102, R102, 0x1, -R105 ;  /* 0x000000016666e824 */ /* 0x000fe200078e0a69 */
[----:B------:R-:W-:Y:S01]  /*68d0*/  STS.U8 [R3+UR9+0x700], R230 ;  /* 0x000700e603007988 */ /* 0x000fe20008000009 */
[----:B------:R-:W-:Y:S02]  /*68e0*/  ISETP.GE.AND P3, PT, R186, RZ, PT ;  /* 0x000000ffba00720c */ /* 0x000fe40003f66270 */
[----:B------:R-:W-:Y:S01]  /*68f0*/  ISETP.GE.AND P1, PT, R181, RZ, PT ;  /* 0x000000ffb500720c */ /* 0x000fe20003f26270 */
[----:B------:R-:W-:Y:S01]  /*6900*/  STS.U8 [R3+UR9+0x900], R228 ;  /* 0x000900e403007988 */ /* 0x000fe20008000009 */
[----:B------:R-:W-:-:S03]  /*6910*/  ISETP.GE.AND P6, PT, R107, RZ, PT ;  /* 0x000000ff6b00720c */ /* 0x000fc60003fc6270 */
[----:B------:R-:W-:Y:S04]  /*6920*/  STS.U8 [R3+UR9+0xb00], R226 ;  /* 0x000b00e203007988 */ /* 0x000fe80008000009 */
[----:B------:R-:W-:Y:S04]  /*6930*/  STS.U8 [R3+UR9+0xd00], R224 ;  /* 0x000d00e003007988 */ /* 0x000fe80008000009 */
[----:B------:R-:W-:Y:S01]  /*6940*/  STS.U8 [R3+UR9+0xf00], R222 ;  /* 0x000f00de03007988 */ /* 0x000fe20008000009 */
[----:B---3--:R-:W-:-:S03]  /*6950*/  LOP3.LUT R2, R192, 0x30, RZ, 0x3c, !PT ;  /* 0x00000030c0027812 */ /* 0x008fc600078e3cff */
[----:B------:R-:W-:Y:S04]  /*6960*/  STS.U8 [R3+UR9+0x1100], R220 ;  /* 0x001100dc03007988 */ /* 0x000fe80008000009 */
[----:B------:R-:W-:Y:S04]  /*6970*/  STS.U8 [R3+UR9+0x1300], R218 ;  /* 0x001300da03007988 */ /* 0x000fe80008000009 */
[----:B------:R-:W-:Y:S01]  /*6980*/  STS.U8 [R3+UR9+0x1500], R216 ;  /* 0x001500d803007988 */ /* 0x000fe20008000009 */
[----:B------:R-:W-:-:S03]  /*6990*/  @!P5 IMAD.IADD R175, R175, 0x1, -R105 ;  /* 0x00000001afafd824 */ /* 0x000fc600078e0a69 */
[----:B------:R-:W-:Y:S04]  /*69a0*/  STS.U8 [R3+UR9+0x1700], R214 ;  /* 0x001700d603007988 */ /* 0x000fe80008000009 */
[----:B------:R-:W-:Y:S04]  /*69b0*/  STS.U8 [R3+UR9+0x1900], R211 ;  /* 0x001900d303007988 */ /* 0x000fe80008000009 */
[----:B------:R-:W-:Y:S04]  /*69c0*/  STS.U8 [R3+UR9+0x1b00], R212 ;  /* 0x001b00d403007988 */ /* 0x000fe80008000009 */
[----:B------:R-:W-:Y:S01]  /*69d0*/  STS.U8 [R3+UR9+0x1d00], R210 ;  /* 0x001d00d203007988 */ /* 0x000fe20008000009 */
[----:B------:R-:W-:-:S03]  /*69e0*/  ISETP.NE.AND P5, PT, R101, RZ, PT ;  /* 0x000000ff6500720c */ /* 0x000fc60003fa5270 */
[----:B------:R-:W-:Y:S01]  /*69f0*/  STS.U8 [R3+UR9+0x1f00], R209 ;  /* 0x001f00d103007988 */ /* 0x000fe20008000009 */
[----:B------:R-:W-:-:S03]  /*6a00*/  @!P4 IMAD.MOV R108, RZ, RZ, -R108 ;  /* 0x000000ffff6cc224 */ /* 0x000fc600078e0a6c */
[----:B------:R-:W-:Y:S01]  /*6a10*/  STS.U8 [R2+UR9+0x180], R208 ;  /* 0x000180d002007988 */ /* 0x000fe20008000009 */
[----:B------:R-:W-:Y:S01]  /*6a20*/  @!P0 IMAD.MOV R106, RZ, RZ, -R106 ;  /* 0x000000ffff6a8224 */ /* 0x000fe200078e0a6a */
[----:B------:R-:W-:Y:S01]  /*6a30*/  LOP3.LUT R101, RZ, R101, RZ, 0x33, !PT ;  /* 0x00000065ff657212 */ /* 0x000fe200078e33ff */
[----:B------:R-:W-:Y:S01]  /*6a40*/  @!P3 IMAD.MOV R103, RZ, RZ, -R103 ;  /* 0x000000ffff67b224 */ /* 0x000fe200078e0a67 */
[----:B------:R-:W-:Y:S01]  /*6a50*/  STS.U8 [R2+UR9+0x580], R207 ;  /* 0x000580cf02007988 */ /* 0x000fe20008000009 */
[----:B------:R-:W-:Y:S02]  /*6a60*/  @!P1 IMAD.MOV R102, RZ, RZ, -R102 ;  /* 0x000000ffff669224 */ /* 0x000fe400078e0a66 */
[----:B------:R-:W-:Y:S01]  /*6a70*/  @!P6 IMAD.MOV R175, RZ, RZ, -R175 ;  /* 0x000000ffffafe224 */ /* 0x000fe200078e0aaf */
[----:B------:R-:W-:Y:S04]  /*6a80*/  STS.U8 [R2+UR9+0x980], R206 ;  /* 0x000980ce02007988 */ /* 0x000fe80008000009 */
[----:B------:R-:W-:Y:S01]  /*6a90*/  STS.U8 [R2+UR9+0xd80], R205 ;  /* 0x000d80cd02007988 */ /* 0x000fe20008000009 */
[----:B------:R-:W-:-:S03]  /*6aa0*/  SEL R110, R101, R110, !P5 ;  /* 0x0000006e656e7207 */ /* 0x000fc60006800000 */
[----:B------:R-:W-:Y:S01]  /*6ab0*/  STS.U8 [R2+UR9+0x1180], R204 ;  /* 0x001180cc02007988 */ /* 0x000fe20008000009 */
[----:B------:R-:W-:-:S03]  /*6ac0*/  SEL R167, R101, R167, !P5 ;  /* 0x000000a765a77207 */ /* 0x000fc60006800000 */
[----:B------:R-:W-:Y:S01]  /*6ad0*/  STS.U8 [R2+UR9+0x1580], R203 ;  /* 0x001580cb02007988 */ /* 0x000fe20008000009 */
[C---:B------:R-:W-:Y:S02]  /*6ae0*/  SEL R113, R101.reuse, R113, !P5 ;  /* 0x0000007165717207 */ /* 0x040fe40006800000 */
[C---:B------:R-:W-:Y:S01]  /*6af0*/  SEL R115, R101.reuse, R115, !P5 ;  /* 0x0000007365737207 */ /* 0x040fe20006800000 */
[----:B------:R-:W-:Y:S01]  /*6b00*/  STS.U8 [R2+UR9+0x1980], R202 ;  /* 0x001980ca02007988 */ /* 0x000fe20008000009 */
[C---:B------:R-:W-:Y:S02]  /*6b10*/  SEL R117, R101.reuse, R117, !P5 ;  /* 0x0000007565757207 */ /* 0x040fe40006800000 */
[C---:B------:R-:W-:Y:S01]  /*6b20*/  SEL R119, R101.reuse, R119, !P5 ;  /* 0x0000007765777207 */ /* 0x040fe20006800000 */
[----:B------:R0:W-:Y:S01]  /*6b30*/  STS.U8 [R2+UR9+0x1d80], R201 ;  /* 0x001d80c902007988 */ /* 0x0001e20008000009 */
[C---:B------:R-:W-:Y:S02]  /*6b40*/  SEL R121, R101.reuse, R121, !P5 ;  /* 0x0000007965797207 */ /* 0x040fe40006800000 */
[C---:B------:R-:W-:Y:S01]  /*6b50*/  SEL R123, R101.reuse, R123, !P5 ;  /* 0x0000007b657b7207 */ /* 0x040fe20006800000 */
[----:B------:R-:W-:Y:S01]  /*6b60*/  STS.U8 [R2+UR9+0x380], R200 ;  /* 0x000380c802007988 */ /* 0x000fe20008000009 */
[----:B------:R-:W-:-:S02]  /*6b70*/  SEL R213, R101, R125, !P5 ;  /* 0x0000007d65d57207 */ /* 0x000fc40006800000 */
[C---:B------:R-:W-:Y:S02]  /*6b80*/  SEL R215, R101.reuse, R127, !P5 ;  /* 0x0000007f65d77207 */ /* 0x040fe40006800000 */
[C---:B------:R-:W-:Y:S02]  /*6b90*/  SEL R217, R101.reuse, R129, !P5 ;  /* 0x0000008165d97207 */ /* 0x040fe40006800000 */
[C---:B------:R-:W-:Y:S02]  /*6ba0*/  SEL R219, R101.reuse, R130, !P5 ;  /* 0x0000008265db7207 */ /* 0x040fe40006800000 */
[C---:B------:R-:W-:Y:S02]  /*6bb0*/  SEL R221, R101.reuse, R131, !P5 ;  /* 0x0000008365dd7207 */ /* 0x040fe40006800000 */
[C---:B------:R-:W-:Y:S02]  /*6bc0*/  SEL R223, R101.reuse, R133, !P5 ;  /* 0x0000008565df7207 */ /* 0x040fe40006800000 */
        /* <DEDUP_REMOVED lines=49> */
[----:B------:R-:W-:Y:S01]  /*6ee0*/  SEL R175, R101, R175, !P5 ;  /* 0x000000af65af7207 */ /* 0x000fe20006800000 */
[----:B------:R-:W-:Y:S01]  /*6ef0*/  IMAD R101, R192, UR13, RZ ;  /* 0x0000000dc0657c24 */ /* 0x000fe2000f8e02ff */
[----:B------:R3:W-:Y:S04]  /*6f00*/  STS.U8 [R2+UR9+0x780], R199 ;  /* 0x000780c702007988 */ /* 0x0007e80008000009 */
[----:B------:R-:W-:Y:S01]  /*6f10*/  STS.U8 [R2+UR9+0xb80], R198 ;  /* 0x000b80c602007988 */ /* 0x000fe20008000009 */
[----:B------:R-:W-:-:S03]  /*6f20*/  IADD3 R102, P0, PT, R101, UR18, RZ ;  /* 0x0000001265667c10 */ /* 0x000fc6000ff1e0ff */
[----:B------:R4:W-:Y:S01]  /*6f30*/  STS.U8 [R2+UR9+0xf80], R197 ;  /* 0x000f80c502007988 */ /* 0x0009e20008000009 */
[----:B0-----:R-:W-:Y:S02]  /*6f40*/  IMAD R201, R113, UR4, RZ ;  /* 0x0000000471c97c24 */ /* 0x001fe4000f8e02ff */
[----:B---3--:R-:W-:Y:S02]  /*6f50*/  IMAD R199, R167, UR4, RZ ;  /* 0x00000004a7c77c24 */ /* 0x008fe4000f8e02ff */
[----:B------:R-:W-:Y:S02]  /*6f60*/  IMAD R203, R115, UR4, RZ ;  /* 0x0000000473cb7c24 */ /* 0x000fe4000f8e02ff */
[----:B----4-:R-:W-:Y:S01]  /*6f70*/  IMAD R197, R110, UR4, RZ ;  /* 0x000000046ec57c24 */ /* 0x010fe2000f8e02ff */
[----:B------:R-:W-:Y:S01]  /*6f80*/  LEA.HI.X.SX32 R101, R101, UR19, 0x1, P0 ;  /* 0x0000001365657c11 */ /* 0x000fe200080f0eff */
[----:B------:R-:W-:Y:S01]  /*6f90*/  IMAD R205, R117, UR4, RZ ;  /* 0x0000000475cd7c24 */ /* 0x000fe2000f8e02ff */
[-C--:B------:R-:W-:Y:S01]  /*6fa0*/  IADD3 R200, P4, PT, R199, R102.reuse, RZ ;  /* 0x00000066c7c87210 */ /* 0x080fe20007f9e0ff */
        /* <DEDUP_REMOVED lines=9> */
[-C--:B------:R-:W-:Y:S01]  /*7040*/  LEA.HI.X.SX32 R197, R197, R101.reuse, 0x1, P3 ;  /* 0x00000065c5c57211 */ /* 0x080fe200018f0eff */
[----:B------:R-:W-:Y:S01]  /*7050*/  IMAD R217, R217, UR4, RZ ;  /* 0x00000004d9d97c24 */ /* 0x000fe2000f8e02ff */
[-C--:B------:R-:W-:Y:S01]  /*7060*/  IADD3 R208, P3, PT, R207, R102.reuse, RZ ;  /* 0x00000066cfd07210 */ /* 0x080fe20007f7e0ff */
[----:B------:R-:W-:Y:S01]  /*7070*/  IMAD R219, R219, UR4, RZ ;  /* 0x00000004dbdb7c24 */ /* 0x000fe2000f8e02ff */
[----:B------:R-:W-:Y:S01]  /*7080*/  LEA.HI.X.SX32 R199, R199, R101, 0x1, P4 ;  /* 0x00000065c7c77211 */ /* 0x000fe200020f0eff */
[----:B------:R-:W-:Y:S01]  /*7090*/  IMAD R221, R221, UR4, RZ ;  /* 0x00000004dddd7c24 */ /* 0x000fe2000f8e02ff */
[----:B------:R-:W-:-:S02]  /*70a0*/  IADD3 R210, P4, PT, R209, R102, RZ ;  /* 0x00000066d1d27210 */ /* 0x000fc40007f9e0ff */
[-C--:B------:R-:W-:Y:S01]  /*70b0*/  LEA.HI.X.SX32 R201, R201, R101.reuse, 0x1, P5 ;  /* 0x00000065c9c97211 */ /* 0x080fe200028f0eff */
[----:B------:R-:W-:Y:S01]  /*70c0*/  IMAD R223, R223, UR4, RZ ;  /* 0x00000004dfdf7c24 */ /* 0x000fe2000f8e02ff */
[-C--:B------:R-:W-:Y:S02]  /*70d0*/  IADD3 R212, P5, PT, R211, R102.reuse, RZ ;  /* 0x00000066d3d47210 */ /* 0x080fe40007fbe0ff */
[-C--:B------:R-:W-:Y:S01]  /*70e0*/  LEA.HI.X.SX32 R203, R203, R101.reuse, 0x1, P6 ;  /* 0x00000065cbcb7211 */ /* 0x080fe200030f0eff */
[----:B------:R-:W-:Y:S01]  /*70f0*/  IMAD R225, R225, UR4, RZ ;  /* 0x00000004e1e17c24 */ /* 0x000fe2000f8e02ff */
[-C--:B------:R-:W-:Y:S02]  /*7100*/  IADD3 R214, P6, PT, R213, R102.reuse, RZ ;  /* 0x00000066d5d67210 */ /* 0x080fe40007fde0ff */
        /* <DEDUP_REMOVED lines=54> */
[----:B------:R-:W-:Y:S02]  /*7470*/  LEA.HI.X.SX32 R242, R147, R101, 0x1, P5 ;  /* 0x0000006593f27211 */ /* 0x000fe400028f0eff */
        /* <DEDUP_REMOVED lines=11> */
[----:B------:R-:W-:Y:S01]  /*7530*/  STL [R1], R11 ;  /* 0x0000000b01007387 */ /* 0x000fe20000100800 */
[-C--:B------:R-:W-:Y:S02]  /*7540*/  IADD3 R135, P4, PT, R161, R102.reuse, RZ ;  /* 0x00000066a1877210 */ /* 0x080fe40007f9e0ff */
[-C--:B------:R-:W-:Y:S01]  /*7550*/  LEA.HI.X.SX32 R252, R155, R101.reuse, 0x1, P5 ;  /* 0x000000659bfc7211 */ /* 0x080fe200028f0eff */
[----:B------:R-:W-:Y:S01]  /*7560*/  STL [R1+0x8], R7 ;  /* 0x0000080701007387 */ /* 0x000fe20000100800 */
[-C--:B------:R-:W-:Y:S01]  /*7570*/  IADD3 R23, P5, PT, R163, R102.reuse, RZ ;  /* 0x00000066a3177210 */ /* 0x080fe20007fbe0ff */
[----:B------:R-:W-:Y:S01]  /*7580*/  IMAD R111, R111, UR4, RZ ;  /* 0x000000046f6f7c24 */ /* 0x000fe2000f8e02ff */
[-C--:B------:R-:W-:Y:S01]  /*7590*/  LEA.HI.X.SX32 R2, R156, R101.reuse, 0x1, P6 ;  /* 0x000000659c027211 */ /* 0x080fe200030f0eff */
[----:B------:R-:W-:Y:S01]  /*75a0*/  STL [R1+0x10], R147 ;  /* 0x0000109301007387 */ /* 0x000fe20000100800 */
[----:B------:R-:W-:Y:S01]  /*75b0*/  IADD3 R8, P6, PT, R165, R102, RZ ;  /* 0x00000066a5087210 */ /* 0x000fe20007fde0ff */
[----:B------:R-:W-:Y:S01]  /*75c0*/  IMAD R124, R124, UR4, RZ ;  /* 0x000000047c7c7c24 */ /* 0x000fe2000f8e02ff */
[-C--:B------:R-:W-:Y:S01]  /*75d0*/  LEA.HI.X.SX32 R110, R159, R101.reuse, 0x1, P3 ;  /* 0x000000659f6e7211 */ /* 0x080fe200018f0eff */
[----:B------:R-:W-:Y:S01]  /*75e0*/  STL [R1+0x18], R238 ;  /* 0x000018ee01007387 */ /* 0x000fe20000100800 */
[----:B------:R-:W-:-:S02]  /*75f0*/  LEA.HI.X.SX32 R148, R158, R101, 0x1, P1 ;  /* 0x000000659e947211 */ /* 0x000fc400008f0eff */
[-C--:B------:R-:W-:Y:S01]  /*7600*/  IADD3 R9, P3, PT, R109, R102.reuse, RZ ;  /* 0x000000666d097210 */ /* 0x080fe20007f7e0ff */
[----:B------:R-:W-:Y:S01]  /*7610*/  STL [R1+0x20], R135 ;  /* 0x0000208701007387 */ /* 0x000fe20000100800 */
[-C--:B------:R-:W-:Y:S01]  /*7620*/  IADD3 R5, P1, PT, R166, R102.reuse, RZ ;  /* 0x00000066a6057210 */ /* 0x080fe20007f3e0ff */
[----:B------:R-:W-:Y:S01]  /*7630*/  IMAD R114, R114, UR4, RZ ;  /* 0x0000000472727c24 */ /* 0x000fe2000f8e02ff */
[-C--:B------:R-:W-:Y:S01]  /*7640*/  LEA.HI.X.SX32 R137, R161, R101.reuse, 0x1, P4 ;  /* 0x00000065a1897211 */ /* 0x080fe200020f0eff */
[----:B------:R-:W-:Y:S01]  /*7650*/  STL [R1+0x28], R23 ;  /* 0x0000281701007387 */ /* 0x000fe20000100800 */
[----:B------:R-:W-:Y:S01]  /*7660*/  IMAD R118, R118, UR4, RZ ;  /* 0x0000000476767c24 */ /* 0x000fe2000f8e02ff */
[-C--:B------:R-:W-:Y:S02]  /*7670*/  IADD3 R158, P4, PT, R111, R102.reuse, RZ ;  /* 0x000000666f9e7210 */ /* 0x080fe40007f9e0ff */
[----:B------:R-:W-:Y:S01]  /*7680*/  STL [R1+0x4], R2 ;  /* 0x0000040201007387 */ /* 0x000fe20000100800 */
[-C--:B------:R-:W-:Y:S01]  /*7690*/  LEA.HI.X.SX32 R3, R109, R101.reuse, 0x1, P3 ;  /* 0x000000656d037211 */ /* 0x080fe200018f0eff */
[----:B------:R-:W-:Y:S01]  /*76a0*/  IMAD R122, R122, UR4, RZ ;  /* 0x000000047a7a7c24 */ /* 0x000fe2000f8e02ff */
[-C--:B------:R-:W-:Y:S01]  /*76b0*/  IADD3 R21, P3, PT, R124, R102.reuse, RZ ;  /* 0x000000667c157210 */ /* 0x080fe20007f7e0ff */
[----:B------:R-:W-:Y:S01]  /*76c0*/  STL [R1+0x30], R8 ;  /* 0x0000300801007387 */ /* 0x000fe20000100800 */
[----:B------:R-:W-:Y:S01]  /*76d0*/  IMAD R132, R132, UR4, RZ ;  /* 0x0000000484847c24 */ /* 0x000fe2000f8e02ff */
[----:B------:R-:W-:Y:S01]  /*76e0*/  LEA.HI.X.SX32 R14, R163, R101, 0x1, P5 ;  /* 0x00000065a30e7211 */ /* 0x000fe200028f0eff */
[----:B------:R-:W-:Y:S01]  /*76f0*/  IMAD R126, R126, UR4, RZ ;  /* 0x000000047e7e7c24 */ /* 0x000fe2000f8e02ff */
[----:B------:R-:W-:Y:S01]  /*7700*/  STL [R1+0xc], R148 ;  /* 0x00000c9401007387 */ /* 0x000fe20000100800 */
[----:B------:R-:W-:-:S03]  /*7710*/  IADD3 R123, P5, PT, R114, R102, RZ ;  /* 0x00000066727b7210 */ /* 0x000fc60007fbe0ff */
[----:B------:R-:W-:Y:S01]  /*7720*/  STL [R1+0x38], R5 ;  /* 0x0000380501007387 */ /* 0x000fe20000100800 */
[----:B------:R-:W-:-:S03]  /*7730*/  LEA.HI.X.SX32 R19, R165, R101, 0x1, P6 ;  /* 0x00000065a5137211 */ /* 0x000fc600030f0eff */
[----:B------:R-:W-:Y:S01]  /*7740*/  STL [R1+0x40], R9 ;  /* 0x0000400901007387 */ /* 0x000fe20000100800 */
[-C--:B------:R-:W-:Y:S01]  /*7750*/  IADD3 R186, P6, PT, R118, R102.reuse, RZ ;  /* 0x0000006676ba7210 */ /* 0x080fe20007fde0ff */
[----:B------:R-:W-:Y:S01]  /*7760*/  IMAD R128, R128, UR4, RZ ;  /* 0x0000000480807c24 */ /* 0x000fe2000f8e02ff */
[-C--:B------:R-:W-:Y:S01]  /*7770*/  LEA.HI.X.SX32 R15, R166, R101.reuse, 0x1, P1 ;  /* 0x00000065a60f7211 */ /* 0x080fe200008f0eff */
[----:B------:R-:W-:Y:S01]  /*7780*/  STL [R1+0x14], R110 ;  /* 0x0000146e01007387 */ /* 0x000fe20000100800 */
[-C--:B------:R-:W-:Y:S01]  /*7790*/  LEA.HI.X.SX32 R159, R111, R101.reuse, 0x1, P4 ;  /* 0x000000656f9f7211 */ /* 0x080fe200020f0eff */
[----:B------:R-:W-:Y:S01]  /*77a0*/  IMAD R136, R136, UR4, RZ ;  /* 0x0000000488887c24 */ /* 0x000fe2000f8e02ff */
[----:B------:R-:W-:Y:S01]  /*77b0*/  LEA.HI.X.SX32 R12, R124, R101, 0x1, P3 ;  /* 0x000000657c0c7211 */ /* 0x000fe200018f0eff */
[----:B------:R-:W-:Y:S01]  /*77c0*/  STL [R1+0x48], R158 ;  /* 0x0000489e01007387 */ /* 0x000fe20000100800 */
[-C--:B------:R-:W-:Y:S01]  /*77d0*/  IADD3 R131, P1, PT, R122, R102.reuse, RZ ;  /* 0x000000667a837210 */ /* 0x080fe20007f3e0ff */
[----:B------:R-:W-:Y:S01]  /*77e0*/  IMAD R141, R141, UR4, RZ ;  /* 0x000000048d8d7c24 */ /* 0x000fe2000f8e02ff */
[-C--:B------:R-:W-:Y:S01]  /*77f0*/  IADD3 R111, P3, PT, R132, R102.reuse, RZ ;  /* 0x00000066846f7210 */ /* 0x080fe20007f7e0ff */
[----:B------:R-:W-:Y:S01]  /*7800*/  STL [R1+0x1c], R137 ;  /* 0x00001c8901007387 */ /* 0x000fe20000100800 */
[----:B------:R-:W-:-:S03]  /*7810*/  IADD3 R6, P4, PT, R126, R102, RZ ;  /* 0x000000667e067210 */ /* 0x000fc60007f9e0ff */
[----:B------:R-:W-:Y:S01]  /*7820*/  STL [R1+0x24], R14 ;  /* 0x0000240e01007387 */ /* 0x000fe20000100800 */
[----:B------:R-:W-:-:S03]  /*7830*/  LEA.HI.X.SX32 R146, R114, R101, 0x1, P5 ;  /* 0x0000006572927211 */ /* 0x000fc600028f0eff */
[----:B------:R-:W-:Y:S01]  /*7840*/  STL [R1+0x50], R123 ;  /* 0x0000507b01007387 */ /* 0x000fe20000100800 */
[-C--:B------:R-:W-:Y:S01]  /*7850*/  LEA.HI.X.SX32 R133, R122, R101.reuse, 0x1, P1 ;  /* 0x000000657a857211 */ /* 0x080fe200008f0eff */
[----:B------:R-:W-:Y:S01]  /*7860*/  IMAD R134, R134, UR4, RZ ;  /* 0x0000000486867c24 */ /* 0x000fe2000f8e02ff */
[-C--:B------:R-:W-:Y:S01]  /*7870*/  LEA.HI.X.SX32 R114, R132, R101.reuse, 0x1, P3 ;  /* 0x0000006584727211 */ /* 0x080fe200018f0eff */
[----:B------:R-:W-:Y:S01]  /*7880*/  STL [R1+0x2c], R19 ;  /* 0x00002c1301007387 */ /* 0x000fe20000100800 */
[----:B------:R-:W-:Y:S01]  /*7890*/  IMAD R145, R145, UR4, RZ ;  /* 0x0000000491917c24 */ /* 0x000fe2000f8e02ff */
[-C--:B------:R-:W-:Y:S02]  /*78a0*/  IADD3 R4, P1, PT, R128, R102.reuse, RZ ;  /* 0x0000006680047210 */ /* 0x080fe40007f3e0ff */
[----:B------:R-:W-:Y:S01]  /*78b0*/  STL [R1+0x58], R186 ;  /* 0x000058ba01007387 */ /* 0x000fe20000100800 */
[----:B------:R-:W-:Y:S01]  /*78c0*/  LEA.HI.X.SX32 R17, R126, R101, 0x1, P4 ;  /* 0x000000657e117211 */ /* 0x000fe200020f0eff */
[----:B------:R-:W-:Y:S01]  /*78d0*/  IMAD R150, R150, UR4, RZ ;  /* 0x0000000496967c24 */ /* 0x000fe2000f8e02ff */
[-C--:B------:R-:W-:Y:S01]  /*78e0*/  IADD3 R119, P3, PT, R136, R102.reuse, RZ ;  /* 0x0000006688777210 */ /* 0x080fe20007f7e0ff */
[----:B------:R-:W-:Y:S01]  /*78f0*/  STL [R1+0x34], R15 ;  /* 0x0000340f01007387 */ /* 0x000fe20000100800 */
[----:B------:R-:W-:-:S02]  /*7900*/  IADD3 R144, P4, PT, R141, R102, RZ ;  /* 0x000000668d907210 */ /* 0x000fc40007f9e0ff */
[-C--:B------:R-:W-:Y:S01]  /*7910*/  LEA.HI.X.SX32 R187, R118, R101.reuse, 0x1, P6 ;  /* 0x0000006576bb7211 */ /* 0x080fe200030f0eff */
[----:B------:R-:W-:Y:S01]  /*7920*/  STL [R1+0x3c], R3 ;  /* 0x00003c0301007387 */ /* 0x000fe20000100800 */
[----:B------:R-:W-:-:S03]  /*7930*/  LEA.HI.X.SX32 R13, R128, R101, 0x1, P1 ;  /* 0x00000065800d7211 */ /* 0x000fc600008f0eff */
[----:B------:R-:W-:Y:S01]  /*7940*/  STL [R1+0x60], R131 ;  /* 0x0000608301007387 */ /* 0x000fe20000100800 */
[-C--:B------:R-:W-:Y:S01]  /*7950*/  LEA.HI.X.SX32 R121, R136, R101.reuse, 0x1, P3 ;  /* 0x0000006588797211 */ /* 0x080fe200018f0eff */
[----:B------:R-:W-:Y:S02]  /*7960*/  IMAD R143, R143, UR4, RZ ;  /* 0x000000048f8f7c24 */ /* 0x000fe4000f8e02ff */
        /* <DEDUP_REMOVED lines=24> */
[----:B------:R-:W-:-:S03]  /*7af0*/  PLOP3.LUT P0, PT, PT, PT, UP1, 0x80, 0x8 ;  /* 0x000000000008781c */ /* 0x000fc60003f0f018 */
        /* <DEDUP_REMOVED lines=12> */
[----:B------:R-:W-:Y:S01]  /*7bc0*/  IADD3 R125, P4, PT, R164, R102, RZ ;  /* 0x00000066a47d7210 */ /* 0x000fe20007f9e0ff */
[----:B------:R-:W-:-:S02]  /*7bd0*/  IMAD R175, R175, UR4, RZ ;  /* 0x00000004afaf7c24 */ /* 0x000fc4000f8e02ff */
[----:B------:R-:W-:Y:S01]  /*7be0*/  STL [R1+0x90], R119 ;  /* 0x0000907701007387 */ /* 0x000fe20000100800 */
[----:B------:R-:W-:-:S03]  /*7bf0*/  ISETP.LT.AND P0, PT, R192, UR22, P0 ;  /* 0x00000016c0007c0c */ /* 0x000fc60008701270 */
        /* <DEDUP_REMOVED lines=13> */
[----:B------:R-:W-:Y:S01]  /*7cd0*/  IADD3 R105, P6, PT, R175, R102, RZ ;  /* 0x00000066af697210 */ /* 0x000fe20007fde0ff */
        /* <DEDUP_REMOVED lines=9> */
[----:B------:R-:W-:Y:S02]  /*7d70*/  LEA.HI.X.SX32 R124, R120, R101, 0x1, P4 ;  /* 0x00000065787c7211 */ /* 0x000fe400020f0eff */
[-C--:B------:R-:W-:Y:S01]  /*7d80*/  IADD3 R107, P3, PT, R106, R102.reuse, RZ ;  /* 0x000000666a6b7210 */ /* 0x080fe20007f7e0ff */
[----:B------:R-:W-:Y:S01]  /*7d90*/  STL [R1+0xa4], R145 ;  /* 0x0000a49101007387 */ /* 0x000fe20000100800 */
[----:B------:R-:W-:-:S02]  /*7da0*/  IADD3 R167, P4, PT, R103, R102, RZ ;  /* 0x0000006667a77210 */ /* 0x000fc40007f9e0ff */
[-C--:B------:R-:W-:Y:S01]  /*7db0*/  LEA.HI.X.SX32 R150, R175, R101.reuse, 0x1, P6 ;  /* 0x00000065af967211 */ /* 0x080fe200030f0eff */
[----:B------:R-:W-:Y:S01]  /*7dc0*/  STL [R1+0xac], R141 ;  /* 0x0000ac8d01007387 */ /* 0x000fe20000100800 */
[----:B------:R-:W-:-:S03]  /*7dd0*/  LEA.HI.X.SX32 R143, R112, R101, 0x1, P1 ;  /* 0x00000065708f7211 */ /* 0x000fc600008f0eff */
[----:B------:R-:W-:Y:S01]  /*7de0*/  STL [R1+0xb8], R126 ;  /* 0x0000b87e01007387 */ /* 0x000fe20000100800 */
[----:B------:R-:W-:-:S03]  /*7df0*/  LEA.HI.X.SX32 R149, R106, R101, 0x1, P3 ;  /* 0x000000656a957211 */ /* 0x000fc600018f0eff */
[----:B------:R-:W-:Y:S01]  /*7e00*/  STL [R1+0xc0], R166 ;  /* 0x0000c0a601007387 */ /* 0x000fe20000100800 */
[-C--:B------:R-:W-:Y:S02]  /*7e10*/  IADD3 R163, P1, PT, R108, R102.reuse, RZ ;  /* 0x000000666ca37210 */ /* 0x080fe40007f3e0ff */
[----:B------:R-:W-:Y:S01]  /*7e20*/  IADD3 R138, P5, PT, R104, R102, RZ ;  /* 0x00000066688a7210 */ /* 0x000fe20007fbe0ff */
[----:B------:R-:W-:Y:S01]  /*7e30*/  STL [R1+0xb4], R128 ;  /* 0x0000b48001007387 */ /* 0x000fe20000100800 */
[----:B------:R-:W-:Y:S01]  /*7e40*/  LEA.HI.X.SX32 R113, R103, R101, 0x1, P4 ;  /* 0x0000006567717211 */ /* 0x000fe200020f0eff */
[----:B------:R-:W-:Y:S01]  /*7e50*/  @P0 IMAD.MOV.U32 R102, RZ, RZ, R105 ;  /* 0x000000ffff660224 */ /* 0x000fe200078e0069 */
[----:B------:R-:W-:Y:S01]  /*7e60*/  PRMT R106, RZ, 0x7610, R106 ;  /* 0x00007610ff6a7816 */ /* 0x000fe2000000006a */
[----:B------:R-:W-:Y:S01]  /*7e70*/  STL [R1+0xc8], R151 ;  /* 0x0000c89701007387 */ /* 0x000fe20000100800 */
[----:B------:R-:W-:-:S03]  /*7e80*/  @P0 IMAD.MOV.U32 R103, RZ, RZ, R150 ;  /* 0x000000ffff670224 */ /* 0x000fc600078e0096 */
[----:B------:R-:W-:Y:S01]  /*7e90*/  STL [R1+0xbc], R109 ;  /* 0x0000bc6d01007387 */ /* 0x000fe20000100800 */
[----:B------:R-:W-:-:S03]  /*7ea0*/  LEA.HI.X.SX32 R165, R108, R101, 0x1, P1 ;  /* 0x000000656ca57211 */ /* 0x000fc600008f0eff */
[----:B------:R-:W-:Y:S01]  /*7eb0*/  STL [R1+0xc4], R153 ;  /* 0x0000c49901007387 */ /* 0x000fe20000100800 */
[----:B------:R-:W-:-:S03]  /*7ec0*/  LEA.HI.X.SX32 R139, R104, R101, 0x1, P5 ;  /* 0x00000065688b7211 */ /* 0x000fc600028f0eff */
[----:B------:R-:W-:Y:S01]  /*7ed0*/  STL [R1+0xd0], R115 ;  /* 0x0000d07301007387 */ /* 0x000fe20000100800 */
[----:B------:R-:W-:-:S03]  /*7ee0*/  PRMT R101, RZ, 0x7610, R101 ;  /* 0x00007610ff657816 */ /* 0x000fc60000000065 */
[----:B------:R-:W-:Y:S04]  /*7ef0*/  STL [R1+0xd8], R140 ;  /* 0x0000d88c01007387 */ /* 0x000fe80000100800 */
[----:B------:R-:W-:Y:S04]  /*7f00*/  STL [R1+0xcc], R117 ;  /* 0x0000cc7501007387 */ /* 0x000fe80000100800 */
[----:B------:R-:W-:Y:S04]  /*7f10*/  STL [R1+0xe0], R125 ;  /* 0x0000e07d01007387 */ /* 0x000fe80000100800 */
[----:B------:R0:W3:Y:S04]  /*7f20*/  @P0 LDG.E.U8 R106, desc[UR20][R102.64] ;  /* 0x00000014666a0981 */ /* 0x0000e8000c1e1100 */
[----:B------:R-:W-:Y:S04]  /*7f30*/  STL [R1+0xd4], R142 ;  /* 0x0000d48e01007387 */ /* 0x000fe80000100800 */
[----:B------:R-:W-:Y:S01]  /*7f40*/  STL [R1+0xdc], R127 ;  /* 0x0000dc7f01007387 */ /* 0x000fe20000100800 */
[----:B0-----:R-:W-:-:S02]  /*7f50*/  @P0 IMAD.MOV.U32 R102, RZ, RZ, R198 ;  /* 0x000000ffff660224 */ /* 0x001fc400078e00c6 */
[----:B------:R-:W-:Y:S01]  /*7f60*/  @P0 IMAD.MOV.U32 R103, RZ, RZ, R197 ;  /* 0x000000ffff670224 */ /* 0x000fe200078e00c5 */
[----:B------:R-:W-:Y:S04]  /*7f70*/  STL [R1+0xe8], R118 ;  /* 0x0000e87601007387 */ /* 0x000fe80000100800 */
[----:B------:R-:W-:Y:S04]  /*7f80*/  STL [R1+0xf0], R132 ;  /* 0x0000f08401007387 */ /* 0x000fe80000100800 */
[----:B------:R-:W-:Y:S04]  /*7f90*/  STL [R1+0xe4], R143 ;  /* 0x0000e48f01007387 */ /* 0x000fe80000100800 */
[----:B------:R-:W-:Y:S04]  /*7fa0*/  STL [R1+0xf8], R122 ;  /* 0x0000f87a01007387 */ /* 0x000fe80000100800 */
[----:B------:R0:W4:Y:S04]  /*7fb0*/  @P0 LDG.E.U8 R101, desc[UR20][R102.64] ;  /* 0x0000001466650981 */ /* 0x000128000c1e1100 */
[----:B------:R-:W-:Y:S04]  /*7fc0*/  STL [R1+0xec], R134 ;  /* 0x0000ec8601007387 */ /* 0x000fe80000100800 */
[----:B------:R-:W-:Y:S04]  /*7fd0*/  STL [R1+0xf4], R124 ;  /* 0x0000f47c01007387 */ /* 0x000fe80000100800 */
[----:B------:R-:W-:Y:S01]  /*7fe0*/  STL [R1+0x100], R163 ;  /* 0x000100a301007387 */ /* 0x000fe20000100800 */
[----:B0-----:R-:W-:-:S03]  /*7ff0*/  PRMT R102, RZ, 0x7610, R102 ;  /* 0x00007610ff667816 */ /* 0x001fc60000000066 */
[----:B------:R-:W-:Y:S01]  /*8000*/  STL [R1+0x108], R107 ;  /* 0x0001086b01007387 */ /* 0x000fe20000100800 */
[----:B------:R-:W-:-:S03]  /*8010*/  @P0 IMAD.MOV.U32 R104, RZ, RZ, R214 ;  /* 0x000000ffff680224 */ /* 0x000fc600078e00d6 */
[----:B------:R-:W-:Y:S04]  /*8020*/  STL [R1+0x110], R167 ;  /* 0x000110a701007387 */ /* 0x000fe80000100800 */
[----:B------:R0:W-:Y:S02]  /*8030*/  STL [R1+0x120], R105 ;  /* 0x0001206901007387 */ /* 0x0001e40000100800 */
[----:B0-----:R-:W-:-:S05]  /*8040*/  @P0 IMAD.MOV.U32 R105, RZ, RZ, R213 ;  /* 0x000000ffff690224 */ /* 0x001fca00078e00d5 */
[----:B------:R0:W3:Y:S01]  /*8050*/  @P0 LDG.E.U8 R102, desc[UR20][R104.64] ;  /* 0x0000001468660981 */ /* 0x0000e2000c1e1100 */
[----:B------:R-:W-:-:S05]  /*8060*/  LOP3.LUT R161, R192, 0x30, RZ, 0x3c, !PT ;  /* 0x00000030c0a17812 */ /* 0x000fca00078e3cff */
[----:B------:R-:W-:Y:S04]  /*8070*/  STS.U8 [R161+UR9+0x1380], R18 ;  /* 0x00138012a1007988 */ /* 0x000fe80008000009 */
[----:B------:R-:W-:Y:S04]  /*8080*/  STS.U8 [R161+UR9+0x1780], R25 ;  /* 0x00178019a1007988 */ /* 0x000fe80008000009 */
[----:B--2---:R-:W-:Y:S01]  /*8090*/  STS.U8 [R161+UR9+0x1b80], R16 ;  /* 0x001b8010a1007988 */ /* 0x004fe20008000009 */
[----:B0-----:R-:W-:-:S03]  /*80a0*/  @P0 IMAD.MOV.U32 R104, RZ, RZ, R230 ;  /* 0x000000ffff680224 */ /* 0x001fc600078e00e6 */
[----:B------:R-:W-:Y:S01]  /*80b0*/  STS.U8 [R161+UR9+0x1f80], R24 ;  /* 0x001f8018a1007988 */ /* 0x000fe20008000009 */
[----:B------:R-:W-:-:S03]  /*80c0*/  @P0 IMAD.MOV.U32 R105, RZ, RZ, R229 ;  /* 0x000000ffff690224 */ /* 0x000fc600078e00e5 */
[----:B----4-:R0:W-:Y:S02]  /*80d0*/  STS.U8 [R192+UR9+0x2000], R101 ;  /* 0x00200065c0007988 */ /* 0x0101e40008000009 */
[----:B0-----:R-:W-:-:S06]  /*80e0*/  PRMT R101, RZ, 0x7610, R101 ;  /* 0x00007610ff657816 */ /* 0x001fcc0000000065 */
[----:B------:R0:W2:Y:S02]  /*80f0*/  @P0 LDG.E.U8 R101, desc[UR20][R104.64] ;  /* 0x0000001468650981 */ /* 0x0000a4000c1e1100 */
[----:B0-----:R-:W-:Y:S02]  /*8100*/  @P0 IMAD.MOV.U32 R104, RZ, RZ, R247 ;  /* 0x000000ffff680224 */ /* 0x001fe400078e00f7 */
[----:B------:R-:W-:Y:S01]  /*8110*/  @P0 IMAD.MOV.U32 R105, RZ, RZ, R246 ;  /* 0x000000ffff690224 */ /* 0x000fe200078e00f6 */
[----:B---3--:R0:W-:Y:S02]  /*8120*/  STS.U8 [R192+UR9+0x2400], R102 ;  /* 0x00240066c0007988 */ /* 0x0081e40008000009 */
[----:B0-----:R-:W-:-:S06]  /*8130*/  PRMT R102, RZ, 0x7610, R102 ;  /* 0x00007610ff667816 */ /* 0x001fcc0000000066 */
[----:B------:R0:W3:Y:S01]  /*8140*/  @P0 LDG.E.U8 R102, desc[UR20][R104.64] ;  /* 0x0000001468660981 */ /* 0x0000e2000c1e1100 */
[----:B------:R-:W-:Y:S01]  /*8150*/  PRMT R103, RZ, 0x7610, R103 ;  /* 0x00007610ff677816 */ /* 0x000fe20000000067 */
[----:B0-----:R-:W-:Y:S02]  /*8160*/  @P0 IMAD.MOV.U32 R104, RZ, RZ, R23 ;  /* 0x000000ffff680224 */ /* 0x001fe400078e0017 */
[----:B------:R-:W-:Y:S01]  /*8170*/  @P0 IMAD.MOV.U32 R105, RZ, RZ, R14 ;  /* 0x000000ffff690224 */ /* 0x000fe200078e000e */
[----:B--2---:R0:W-:Y:S02]  /*8180*/  STS.U8 [R192+UR9+0x2800], R101 ;  /* 0x00280065c0007988 */ /* 0x0041e40008000009 */
[----:B0-----:R-:W-:-:S06]  /*8190*/  PRMT R101, RZ, 0x7610, R101 ;  /* 0x00007610ff657816 */ /* 0x001fcc0000000065 */
[----:B------:R0:W2:Y:S02]  /*81a0*/  @P0 LDG.E.U8 R101, desc[UR20][R104.64] ;  /* 0x0000001468650981 */ /* 0x0000a4000c1e1100 */
[----:B0-----:R-:W-:Y:S02]  /*81b0*/  @P0 IMAD.MOV.U32 R104, RZ, RZ, R21 ;  /* 0x000000ffff680224 */ /* 0x001fe400078e0015 */
[----:B------:R-:W-:-:S05]  /*81c0*/  @P0 IMAD.MOV.U32 R105, RZ, RZ, R12 ;  /* 0x000000ffff690224 */ /* 0x000fca00078e000c */
[----:B------:R0:W4:Y:S04]  /*81d0*/  @P0 LDG.E.U8 R103, desc[UR20][R104.64] ;  /* 0x0000001468670981 */ /* 0x000128000c1e1100 */
[----:B---3--:R3:W-:Y:S01]  /*81e0*/  STS.U8 [R192+UR9+0x2c00], R102 ;  /* 0x002c0066c0007988 */ /* 0x0087e20008000009 */
[----:B0-----:R-:W-:Y:S02]  /*81f0*/  @P0 IMAD.MOV.U32 R104, RZ, RZ, R10 ;  /* 0x000000ffff680224 */ /* 0x001fe400078e000a */
[----:B------:R-:W-:Y:S01]  /*8200*/  @P0 IMAD.MOV.U32 R105, RZ, RZ, R145 ;  /* 0x000000ffff690224 */ /* 0x000fe200078e0091 */
[----:B---3--:R-:W-:-:S06]  /*8210*/  PRMT R102, RZ, 0x7610, R102 ;  /* 0x00007610ff667816 */ /* 0x008fcc0000000066 */
[----:B------:R0:W3:Y:S02]  /*8220*/  @P0 LDG.E.U8 R102, desc[UR20][R104.64] ;  /* 0x0000001468660981 */ /* 0x0000e4000c1e1100 */
[----:B0-----:R-:W-:Y:S02]  /*8230*/  @P0 IMAD.MOV.U32 R104, RZ, RZ, R118 ;  /* 0x000000ffff680224 */ /* 0x001fe400078e0076 */
[----:B------:R-:W-:Y:S01]  /*8240*/  @P0 IMAD.MOV.U32 R105, RZ, RZ, R143 ;  /* 0x000000ffff690224 */ /* 0x000fe200078e008f */
[----:B--2---:R0:W-:Y:S02]  /*8250*/  STS.U8 [R192+UR9+0x3000], R101 ;  /* 0x00300065c0007988 */ /* 0x0041e40008000009 */
[----:B0-----:R-:W-:-:S06]  /*8260*/  PRMT R101, RZ, 0x7610, R101 ;  /* 0x00007610ff657816 */ /* 0x001fcc0000000065 */
[----:B------:R0:W2:Y:S04]  /*8270*/  @P0 LDG.E.U8 R101, desc[UR20][R104.64] ;  /* 0x0000001468650981 */ /* 0x0000a8000c1e1100 */
[----:B----4-:R-:W-:Y:S01]  /*8280*/  STS.U8 [R192+UR9+0x3400], R103 ;  /* 0x00340067c0007988 */ /* 0x010fe20008000009 */
[----:B0-----:R-:W-:Y:S02]  /*8290*/  @P0 IMAD.MOV.U32 R104, RZ, RZ, R200 ;  /* 0x000000ffff680224 */ /* 0x001fe400078e00c8 */
[----:B------:R-:W-:Y:S01]  /*82a0*/  @P0 IMAD.MOV.U32 R105, RZ, RZ, R199 ;  /* 0x000000ffff690224 */ /* 0x000fe200078e00c7 */
[----:B---3--:R0:W-:Y:S02]  /*82b0*/  STS.U8 [R192+UR9+0x3800], R102 ;  /* 0x00380066c0007988 */ /* 0x0081e40008000009 */
[----:B0-----:R-:W-:-:S06]  /*82c0*/  PRMT R102, RZ, 0x7610, R102 ;  /* 0x00007610ff667816 */ /* 0x001fcc0000000066 */
[----:B------:R0:W3:Y:S01]  /*82d0*/  @P0 LDG.E.U8 R102, desc[UR20][R104.64] ;  /* 0x0000001468660981 */ /* 0x0000e2000c1e1100 */
[----:B------:R-:W-:Y:S01]  /*82e0*/  LOP3.LUT R118, R192, 0x10, RZ, 0x3c, !PT ;  /* 0x00000010c0767812 */ /* 0x000fe200078e3cff */
[----:B0-----:R-:W-:Y:S02]  /*82f0*/  @P0 IMAD.MOV.U32 R104, RZ, RZ, R216 ;  /* 0x000000ffff680224 */ /* 0x001fe400078e00d8 */
[----:B------:R-:W-:Y:S01]  /*8300*/  @P0 IMAD.MOV.U32 R105, RZ, RZ, R215 ;  /* 0x000000ffff690224 */ /* 0x000fe200078e00d7 */
[----:B--2---:R0:W-:Y:S02]  /*8310*/  STS.U8 [R192+UR9+0x3c00], R101 ;  /* 0x003c0065c0007988 */ /* 0x0041e40008000009 */
[----:B0-----:R-:W-:-:S06]  /*8320*/  PRMT R101, RZ, 0x7610, R101 ;  /* 0x00007610ff657816 */ /* 0x001fcc0000000065 */
[----:B------:R0:W2:Y:S02]  /*8330*/  @P0 LDG.E.U8 R101, desc[UR20][R104.64] ;  /* 0x0000001468650981 */ /* 0x0000a4000c1e1100 */
[----:B0-----:R-:W-:Y:S02]  /*8340*/  @P0 IMAD.MOV.U32 R104, RZ, RZ, R232 ;  /* 0x000000ffff680224 */ /* 0x001fe400078e00e8 */
[----:B------:R-:W-:Y:S01]  /*8350*/  @P0 IMAD.MOV.U32 R105, RZ, RZ, R231 ;  /* 0x000000ffff690224 */ /* 0x000fe200078e00e7 */
[----:B---3--:R0:W-:Y:S02]  /*8360*/  STS.U8 [R118+UR9+0x2080], R102 ;  /* 0x0020806676007988 */ /* 0x0081e40008000009 */
[----:B0-----:R-:W-:-:S06]  /*8370*/  PRMT R102, RZ, 0x7610, R102 ;  /* 0x00007610ff667816 */ /* 0x001fcc0000000066 */
[----:B------:R0:W3:Y:S02]  /*8380*/  @P0 LDG.E.U8 R102, desc[UR20][R104.64] ;  /* 0x0000001468660981 */ /* 0x0000e4000c1e1100 */
        /* <DEDUP_REMOVED lines=33> */
[----:B0-----:R-:W-:Y:S02]  /*85a0*/  LOP3.LUT R118, R192, 0x20, RZ, 0x3c, !PT ;  /* 0x00000020c0767812 */ /* 0x001fe400078e3cff */
[----:B------:R-:W-:-:S06]  /*85b0*/  PRMT R101, RZ, 0x7610, R101 ;  /* 0x00007610ff657816 */ /* 0x000fcc0000000065 */
        /* <DEDUP_REMOVED lines=75> */
[----:B------:R0:W3:Y:S01]  /*8a70*/  @P0 LDG.E.U8 R102, desc[UR20][R104.64] ;  /* 0x0000001468660981 */ /* 0x0000e2000c1e1100 */
[----:B------:R-:W-:Y:S01]  /*8a80*/  @P0 IMAD.MOV.U32 R103, RZ, RZ, R221 ;  /* 0x000000ffff670224 */ /* 0x000fe200078e00dd */
[----:B0-----:R-:W-:Y:S02]  /*8a90*/  LOP3.LUT R104, R192, 0x40, RZ, 0x3c, !PT ;  /* 0x00000040c0687812 */ /* 0x001fe400078e3cff */
[----:B--2---:R0:W-:Y:S02]  /*8aa0*/  STS.U8 [R161+UR9+0x3d80], R101 ;  /* 0x003d8065a1007988 */ /* 0x0041e40008000009 */
[----:B0-----:R-:W-:Y:S02]  /*8ab0*/  PRMT R101, RZ, 0x7610, R101 ;  /* 0x00007610ff657816 */ /* 0x001fe40000000065 */
[----:B---3--:R0:W-:Y:S02]  /*8ac0*/  STS.U8 [R104+UR9+0x2200], R102 ;  /* 0x0022006668007988 */ /* 0x0081e40008000009 */
[----:B0-----:R-:W-:-:S05]  /*8ad0*/  @P0 IMAD.MOV.U32 R102, RZ, RZ, R222 ;  /* 0x000000ffff660224 */ /* 0x001fca00078e00de */
[----:B------:R0:W2:Y:S02]  /*8ae0*/  @P0 LDG.E.U8 R101, desc[UR20][R102.64] ;  /* 0x0000001466650981 */ /* 0x0000a4000c1e1100 */
[----:B0-----:R-:W-:Y:S02]  /*8af0*/  @P0 IMAD.MOV.U32 R102, RZ, RZ, R239 ;  /* 0x000000ffff660224 */ /* 0x001fe400078e00ef */
[----:B------:R-:W-:Y:S01]  /*8b00*/  @P0 IMAD.MOV.U32 R103, RZ, RZ, R237 ;  /* 0x000000ffff670224 */ /* 0x000fe200078e00ed */
[----:B--2---:R0:W-:Y:S02]  /*8b10*/  STS.U8 [R104+UR9+0x2600], R101 ;  /* 0x0026006568007988 */ /* 0x0041e40008000009 */
[----:B0-----:R-:W-:-:S06]  /*8b20*/  PRMT R101, RZ, 0x7610, R101 ;  /* 0x00007610ff657816 */ /* 0x001fcc0000000065 */
        /* <DEDUP_REMOVED lines=25> */
[----:B------:R0:W2:Y:S01]  /*8cc0*/  @P0 LDG.E.U8 R101, desc[UR20][R102.64] ;  /* 0x0000001466650981 */ /* 0x0000a2000c1e1100 */
[----:B------:R-:W-:Y:S01]  /*8cd0*/  @P0 IMAD.MOV.U32 R105, RZ, RZ, R207 ;  /* 0x000000ffff690224 */ /* 0x000fe200078e00cf */
[----:B0-----:R-:W-:Y:S02]  /*8ce0*/  PRMT R102, RZ, 0x7610, R102 ;  /* 0x00007610ff667816 */ /* 0x001fe40000000066 */
[----:B--2---:R0:W-:Y:S02]  /*8cf0*/  STS.U8 [R104+UR9+0x3e00], R101 ;  /* 0x003e006568007988 */ /* 0x0041e40008000009 */
[----:B0-----:R-:W-:-:S05]  /*8d00*/  @P0 IMAD.MOV.U32 R104, RZ, RZ, R208 ;  /* 0x000000ffff680224 */ /* 0x001fca00078e00d0 */
[----:B------:R-:W2:Y:S01]  /*8d10*/  @P0 LDG.E.U8 R102, desc[UR20][R104.64] ;  /* 0x0000001468660981 */ /* 0x000ea2000c1e1100 */
[----:B------:R-:W-:Y:S01]  /*8d20*/  LOP3.LUT R107, R192, 0x50, RZ, 0x3c, !PT ;  /* 0x00000050c06b7812 */ /* 0x000fe200078e3cff */
[----:B------:R-:W-:Y:S01]  /*8d30*/  @P0 IMAD.MOV.U32 R103, RZ, RZ, R223 ;  /* 0x000000ffff670224 */ /* 0x000fe200078e00df */
[----:B------:R-:W-:-:S03]  /*8d40*/  PRMT R101, RZ, 0x7610, R101 ;  /* 0x00007610ff657816 */ /* 0x000fc60000000065 */
[----:B--2---:R0:W-:Y:S02]  /*8d50*/  STS.U8 [R107+UR9+0x2280], R102 ;  /* 0x002280666b007988 */ /* 0x0041e40008000009 */
        /* <DEDUP_REMOVED lines=27> */
[----:B------:R-:W-:Y:S02]  /*8f10*/  @P0 IMAD.MOV.U32 R104, RZ, RZ, R210 ;  /* 0x000000ffff680224 */ /* 0x000fe400078e00d2 */
[----:B------:R-:W-:Y:S02]  /*8f20*/  @P0 IMAD.MOV.U32 R105, RZ, RZ, R209 ;  /* 0x000000ffff690224 */ /* 0x000fe400078e00d1 */
[----:B0-----:R-:W-:Y:S02]  /*8f30*/  @P0 IMAD.MOV.U32 R102, RZ, RZ, R167 ;  /* 0x000000ffff660224 */ /* 0x001fe400078e00a7 */
[----:B------:R-:W-:Y:S01]  /*8f40*/  @P0 IMAD.MOV.U32 R103, RZ, RZ, R113 ;  /* 0x000000ffff670224 */ /* 0x000fe200078e0071 */
[----:B--2---:R0:W-:Y:S02]  /*8f50*/  STS.U8 [R107+UR9+0x3a80], R101 ;  /* 0x003a80656b007988 */ /* 0x0041e40008000009 */
[----:B0-----:R-:W-:-:S06]  /*8f60*/  PRMT R101, RZ, 0x7610, R101 ;  /* 0x00007610ff657816 */ /* 0x001fcc0000000065 */
[----:B------:R0:W2:Y:S02]  /*8f70*/  @P0 LDG.E.U8 R101, desc[UR20][R102.64] ;  /* 0x0000001466650981 */ /* 0x0000a4000c1e1100 */
[----:B0-----:R-:W-:-:S06]  /*8f80*/  PRMT R102, RZ, 0x7610, R102 ;  /* 0x00007610ff667816 */ /* 0x001fcc0000000066 */
[----:B------:R-:W3:Y:S01]  /*8f90*/  @P0 LDG.E.U8 R102, desc[UR20][R104.64] ;  /* 0x0000001468660981 */ /* 0x000ee2000c1e1100 */
[----:B------:R-:W-:-:S03]  /*8fa0*/  @P0 IMAD.MOV.U32 R103, RZ, RZ, R225 ;  /* 0x000000ffff670224 */ /* 0x000fc600078e00e1 */
[----:B--2---:R0:W-:Y:S02]  /*8fb0*/  STS.U8 [R107+UR9+0x3e80], R101 ;  /* 0x003e80656b007988 */ /* 0x0041e40008000009 */
[----:B0-----:R-:W-:Y:S02]  /*8fc0*/  LOP3.LUT R107, R192, 0x60, RZ, 0x3c, !PT ;  /* 0x00000060c06b7812 */ /* 0x001fe400078e3cff */
[----:B------:R-:W-:-:S03]  /*8fd0*/  PRMT R101, RZ, 0x7610, R101 ;  /* 0x00007610ff657816 */ /* 0x000fc60000000065 */
        /* <DEDUP_REMOVED lines=41> */
[----:B------:R-:W-:Y:S04]  /*9270*/  STS.U8 [R107+UR9+0x3f80], R106 ;  /* 0x003f806a6b007988 */ /* 0x000fe80008000009 */
        /* <DEDUP_REMOVED lines=25> */
[----:B------:R-:W-:Y:S04]  /*9410*/  STL [R1+0x118], R138 ;  /* 0x0001188a01007387 */ /* 0x000fe80000100800 */
[----:B------:R-:W-:Y:S04]  /*9420*/  STL [R1+0xfc], R165 ;  /* 0x0000fca501007387 */ /* 0x000fe80000100800 */
[----:B------:R-:W-:Y:S04]  /*9430*/  STL [R1+0x104], R149 ;  /* 0x0001049501007387 */ /* 0x000fe80000100800 */
[----:B------:R0:W5:Y:S04]  /*9440*/  LDL.LU R18, [R1+0x190] ;  /* 0x0001900001127983 */ /* 0x0001680000300800 */
[----:B------:R-:W-:Y:S04]  /*9450*/  STL [R1+0x10c], R113 ;  /* 0x00010c7101007387 */ /* 0x000fe80000100800 */
[----:B------:R0:W5:Y:S04]  /*9460*/  LDL.LU R25, [R1+0x18c] ;  /* 0x00018c0001197983 */ /* 0x0001680000300800 */
[----:B------:R-:W-:Y:S04]  /*9470*/  STL [R1+0x11c], R150 ;  /* 0x00011c9601007387 */ /* 0x000fe80000100800 */
[----:B------:R-:W-:Y:S04]  /*9480*/  STL [R1+0x114], R139 ;  /* 0x0001148b01007387 */ /* 0x000fe80000100800 */
[----:B------:R0:W5:Y:S04]  /*9490*/  LDL.LU R16, [R1+0x188] ;  /* 0x0001880001107983 */ /* 0x0001680000300800 */
        /* <DEDUP_REMOVED lines=19> */
[----:B--2---:R2:W-:Y:S02]  /*95d0*/  STS.U8 [R107+UR9+0x3780], R101 ;  /* 0x003780656b007988 */ /* 0x0045e40008000009 */
[----:B--2---:R-:W-:-:S06]  /*95e0*/  PRMT R101, RZ, 0x7610, R101 ;  /* 0x00007610ff657816 */ /* 0x004fcc0000000065 */
[----:B------:R-:W2:Y:S01]  /*95f0*/  @P0 LDG.E.U8 R101, desc[UR20][R102.64] ;  /* 0x0000001466650981 */ /* 0x000ea2000c1e1100 */
[----:B------:R-:W-:-:S04]  /*9600*/  UISETP.NE.U32.AND UP1, UPT, UR7, URZ, UPT ;  /* 0x000000ff0700728c */ /* 0x000fc8000bf25070 */
[----:B------:R-:W-:Y:S02]  /*9610*/  UISETP.LT.OR UP3, UPT, UR24, 0x80, UP1 ;  /* 0x000000801800788c */ /* 0x000fe40008f61670 */
[----:B------:R-:W-:Y:S01]  /*9620*/  UISETP.GE.AND UP2, UPT, UR24, 0x100, UPT ;  /* 0x000001001800788c */ /* 0x000fe2000bf46270 */
[----:B--2---:R0:W-:Y:S01]  /*9630*/  STS.U8 [R107+UR9+0x3b80], R101 ;  /* 0x003b80656b007988 */ /* 0x0041e20008000009 */
[----:B-1----:R1:W-:Y:S06]  /*9640*/  MEMBAR.ALL.CTA ;  /* 0x0000000000007992 */ /* 0x0023ec0000008000 */
[----:B-1----:R-:W1:Y:S02]  /*9650*/  FENCE.VIEW.ASYNC.S ;  /* 0x00000000000073c6 */ /* 0x002e640000000000 */
[----:B-1----:R-:W-:Y:S06]  /*9660*/  BAR.SYNC.DEFER_BLOCKING 0x0 ;  /* 0x0000000000007b1d */ /* 0x002fec0000010000 */
[----:B------:R-:W-:Y:S05]  /*9670*/  BRA.U UP3, `(.L_x_6) ;  /* 0x0000000103847547 */ /* 0x000fea000b800000 */
[----:B------:R-:W-:Y:S02]  /*9680*/  UIADD3 UR4, UPT, UPT, UR9, 0x2000, URZ ;  /* 0x0000200009047890 */ /* 0x000fe4000fffe0ff */
[----:B------:R-:W-:Y:S02]  /*9690*/  USHF.R.U32.HI UR14, URZ, 0x4, UR9 ;  /* 0x00000004ff0e7899 */ /* 0x000fe40008011609 */
[----:B------:R-:W-:Y:S02]  /*96a0*/  USHF.R.U32.HI UR4, URZ, 0x4, UR4 ;  /* 0x00000004ff047899 */ /* 0x000fe40008011604 */
[----:B------:R-:W-:Y:S02]  /*96b0*/  USGXT.U32 UR14, UR14, 0xe ;  /* 0x0000000e0e0e789a */ /* 0x000fe40008000000 */
[----:B------:R-:W-:Y:S02]  /*96c0*/  USGXT.U32 UR16, UR4, 0xe ;  /* 0x0000000e0410789a */ /* 0x000fe40008000000 */
[----:B------:R-:W-:-:S02]  /*96d0*/  UIADD3 UR34, UP3, UPT, UR14, 0x80, URZ ;  /* 0x000000800e227890 */ /* 0x000fc4000ff7e0ff */
[----:B------:R-:W-:Y:S01]  /*96e0*/  UIADD3 UR32, UP4, UPT, UR16, 0x2, URZ ;  /* 0x0000000210207890 */ /* 0x000fe2000ff9e0ff */
[----:B------:R-:W-:Y:S01]  /*96f0*/  UMOV UR4, URZ ;  /* 0x000000ff00047c82 */ /* 0x000fe20008000000 */
[----:B------:R-:W-:Y:S01]  /*9700*/  UMOV UR36, 0x0 ;  /* 0x0000000000247882 */ /* 0x000fe20000000000 */
[----:B------:R-:W-:Y:S02]  /*9710*/  UIADD3.X UR35, UPT, UPT, UR4, -0x7fffbfe0, URZ, UP3, !UPT ;  /* 0x8000402004237890 */ /* 0x000fe40009ffe4ff */
[----:B------:R-:W-:Y:S02]  /*9720*/  UIADD3.X UR33, UPT, UPT, UR4, 0x40004040, URZ, UP4, !UPT ;  /* 0x4000404004217890 */ /* 0x000fe4000a7fe4ff */
[----:B------:R-:W-:Y:S02]  /*9730*/  UIADD3.64 UR18, UPT, UPT, UR34, 0x80, URZ ;  /* 0x0000008022127897 */ /* 0x000fe4000fffe0ff */
[----:B------:R-:W-:Y:S02]  /*9740*/  UIADD3.64 UR26, UPT, UPT, UR32, 0x2, URZ ;  /* 0x00000002201a7897 */ /* 0x000fe4000fffe0ff */
[----:B------:R-:W-:-:S02]  /*9750*/  UIADD3.64 UR28, UPT, UPT, UR34, 0x100, URZ ;  /* 0x00000100221c7897 */ /* 0x000fc4000fffe0ff */
[----:B------:R-:W-:Y:S01]  /*9760*/  UIADD3.64 UR30, UPT, UPT, UR32, 0x4, URZ ;  /* 0x00000004201e7897 */ /* 0x000fe2000fffe0ff */
[----:B------:R-:W-:Y:S01]  /*9770*/  UMOV UR37, 0x4108010 ;  /* 0x0410801000257882 */ /* 0x000fe20000000000 */
[----:B------:R-:W-:Y:S01]  /*9780*/  UMOV UR15, 0x80004020 ;  /* 0x80004020000f7882 */ /* 0x000fe20000000000 */
[----:B------:R-:W-:Y:S01]  /*9790*/  UMOV UR17, 0x40004040 ;  /* 0x4000404000117882 */ /* 0x000fe20000000000 */
[----:B------:R-:W-:Y:S01]  /*97a0*/  UMOV UR38, 0x0 ;  /* 0x0000000000267882 */ /* 0x000fe20000000000 */
[----:B------:R-:W-:Y:S01]  /*97b0*/  UMOV UR39, 0x4108010 ;  /* 0x0410801000277882 */ /* 0x000fe20000000000 */
[----:B------:R-:W-:Y:S01]  /*97c0*/  UMOV UR40, 0x0 ;  /* 0x0000000000287882 */ /* 0x000fe20000000000 */
[----:B------:R-:W-:Y:S01]  /*97d0*/  UMOV UR41, 0x4108010 ;  /* 0x0410801000297882 */ /* 0x000fe20000000000 */
[----:B------:R-:W-:Y:S01]  /*97e0*/  UMOV UR4, UR6 ;  /* 0x0000000600047c82 */ /* 0x000fe20008000000 */
[----:B------:R-:W-:Y:S01]  /*97f0*/  UMOV UR5, URZ ;  /* 0x000000ff00057c82 */ /* 0x000fe20008000000 */
[----:B------:R1:W-:Y:S01]  /*9800*/  UTCQMMA gdesc[UR14], gdesc[UR16], tmem[UR8], tmem[UR36], idesc[UR37], !UPT ;  /* 0x00ff24100e0075ea */ /* 0x0003e2000f800308 */
[----:B------:R-:W-:Y:S01]  /*9810*/  UMOV UR42, 0x0 ;  /* 0x00000000002a7882 */ /* 0x000fe20000000000 */
[----:B------:R-:W-:Y:S01]  /*9820*/  UMOV UR43, 0x4108010 ;  /* 0x04108010002b7882 */ /* 0x000fe20000000000 */
[----:B------:R1:W-:Y:S01]  /*9830*/  UTCQMMA gdesc[UR34], gdesc[UR32], tmem[UR8], tmem[UR38], idesc[UR39], UPT ;  /* 0x00ff2620220075ea */ /* 0x0003e2000b800308 */
[----:B------:R-:W-:Y:S01]  /*9840*/  UMOV UR4, UR4 ;  /* 0x0000000400047c82 */ /* 0x000fe20008000000 */
[----:B------:R1:W-:Y:S01]  /*9850*/  UTCQMMA gdesc[UR18], gdesc[UR26], tmem[UR8], tmem[UR40], idesc[UR41], UPT ;  /* 0x00ff281a120075ea */ /* 0x0003e2000b800308 */
[----:B------:R1:W-:Y:S01]  /*9860*/  UTCQMMA gdesc[UR28], gdesc[UR30], tmem[UR8], tmem[UR42], idesc[UR43], UPT ;  /* 0x00ff2a1e1c0075ea */ /* 0x0003e2000b800308 */
[----:B------:R1:W-:Y:S01]  /*9870*/  UTCBAR [UR4], URZ ;  /* 0x000000ff040073e9 */ /* 0x0003e200080000ff */
[----:B------:R-:W-:Y:S01]  /*9880*/  NOP ;  /* 0x0000000000007918 */ /* 0x000fe20000000000 */
.L_x_6:
[----:B-1----:R-:W-:Y:S01]  /*9890*/  UMOV UR4, URZ ;  /* 0x000000ff00047c82 */ /* 0x002fe20008000000 */
[----:B------:R-:W-:Y:S05]  /*98a0*/  BRA.U !UP2, `(.L_x_7) ;  /* 0x0000005d0af07547 */ /* 0x000fea000b800000 */
[----:B------:R-:W-:Y:S01]  /*98b0*/  USHF.L.U32 UR11, UR12, 0x7, URZ ;  /* 0x000000070c0b7899 */ /* 0x000fe200080006ff */
[----:B0-----:R-:W-:Y:S01]  /*98c0*/  IMAD.MOV.U32 R101, RZ, RZ, RZ ;  /* 0x000000ffff657224 */ /* 0x001fe200078e00ff */
[----:B------:R-:W-:Y:S02]  /*98d0*/  USHF.L.U32 UR18, UR13, 0x7, URZ ;  /* 0x000000070d127899 */ /* 0x000fe400080006ff */
[----:B------:R-:W-:Y:S02]  /*98e0*/  USHF.R.S32.HI UR7, URZ, 0x1f, UR24 ;  /* 0x0000001fff077899 */ /* 0x000fe40008011418 */
[----:B------:R-:W-:Y:S02]  /*98f0*/  UIADD3 UR12, UPT, UPT, UR9, 0x4000, URZ ;  /* 0x00004000090c7890 */ /* 0x000fe4000fffe0ff */
[----:B------:R-:W-:Y:S02]  /*9900*/  UIADD3 UR13, UPT, UPT, UR9, 0x6000, URZ ;  /* 0x00006000090d7890 */ /* 0x000fe4000fffe0ff */
[----:B------:R-:W-:-:S02]  /*9910*/  ULEA.HI UR7, UR7, UR24, URZ, 0x7 ;  /* 0x0000001807077291 */ /* 0x000fc4000f8f38ff */
[----:B------:R-:W-:Y:S02]  /*9920*/  USHF.R.U32.HI UR12, URZ, 0x4, UR12 ;  /* 0x00000004ff0c7899 */ /* 0x000fe4000801160c */
[----:B------:R-:W-:Y:S02]  /*9930*/  USHF.R.U32.HI UR13, URZ, 0x4, UR13 ;  /* 0x00000004ff0d7899 */ /* 0x000fe4000801160d */
[----:B------:R-:W-:Y:S02]  /*9940*/  USHF.R.S32.HI UR7, URZ, 0x7, UR7 ;  /* 0x00000007ff077899 */ /* 0x000fe40008011407 */
[----:B------:R-:W-:Y:S02]  /*9950*/  USGXT.U32 UR12, UR12, 0xe ;  /* 0x0000000e0c0c789a */ /* 0x000fe40008000000 */
[----:B------:R-:W-:Y:S02]  /*9960*/  USGXT.U32 UR14, UR13, 0xe ;  /* 0x0000000e0d0e789a */ /* 0x000fe40008000000 */
[----:B------:R-:W-:-:S02]  /*9970*/  UIADD3 UR26, UP2, UPT, UR12, 0x80, URZ ;  /* 0x000000800c1a7890 */ /* 0x000fc4000ff5e0ff */
[----:B------:R-:W-:Y:S02]  /*9980*/  UISETP.LT.AND UP4, UPT, UR7, 0x2, UPT ;  /* 0x000000020700788c */ /* 0x000fe4000bf81270 */
[----:B------:R-:W-:Y:S01]  /*9990*/  UIADD3 UR28, UP3, UPT, UR14, 0x2, URZ ;  /* 0x000000020e1c7890 */ /* 0x000fe2000ff7e0ff */
[----:B------:R-:W-:Y:S01]  /*99a0*/  UMOV UR4, URZ ;  /* 0x000000ff00047c82 */ /* 0x000fe20008000000 */
[----:B------:R-:W-:Y:S01]  /*99b0*/  UMOV UR5, URZ ;  /* 0x000000ff00057c82 */ /* 0x000fe20008000000 */
[----:B------:R-:W-:Y:S02]  /*99c0*/  UIADD3.X UR27, UPT, UPT, UR4, -0x7fffbfe0, URZ, UP2, !UPT ;  /* 0x80004020041b7890 */ /* 0x000fe400097fe4ff */
[----:B------:R-:W-:Y:S02]  /*99d0*/  USEL UR7, UR7, 0x2, !UP4 ;  /* 0x0000000207077887 */ /* 0x000fe4000e000000 */
[----:B------:R-:W-:Y:S02]  /*99e0*/  UIADD3.X UR29, UPT, UPT, UR5, 0x40004040, URZ, UP3, !UPT ;  /* 0x40004040051d7890 */ /* 0x000fe40009ffe4ff */
[----:B------:R-:W-:-:S02]  /*99f0*/  UIADD3 UR22, UPT, UPT, UR22, -0x80, URZ ;  /* 0xffffff8016167890 */ /* 0x000fc4000fffe0ff */
[----:B------:R-:W-:Y:S02]  /*9a00*/  USHF.R.S32.HI UR25, URZ, 0x1f, UR11 ;  /* 0x0000001fff197899 */ /* 0x000fe4000801140b */
[----:B------:R-:W-:Y:S02]  /*9a10*/  USHF.R.S32.HI UR38, URZ, 0x1f, UR18 ;  /* 0x0000001fff267899 */ /* 0x000fe40008011412 */
[----:B------:R-:W-:Y:S02]  /*9a20*/  UIADD3 UR19, UPT, UPT, UR7, -0x1, URZ ;  /* 0xffffffff07137890 */ /* 0x000fe4000fffe0ff */
[----:B------:R-:W-:Y:S02]  /*9a30*/  UIADD3.64 UR30, UPT, UPT, UR26, 0x80, URZ ;  /* 0x000000801a1e7897 */ /* 0x000fe4000fffe0ff */
[----:B------:R-:W-:Y:S02]  /*9a40*/  UIADD3.64 UR32, UPT, UPT, UR28, 0x2, URZ ;  /* 0x000000021c207897 */ /* 0x000fe4000fffe0ff */
[----:B------:R-:W-:-:S02]  /*9a50*/  UIADD3.64 UR34, UPT, UPT, UR26, 0x100, URZ ;  /* 0x000001001a227897 */ /* 0x000fc4000fffe0ff */
[----:B------:R-:W-:Y:S01]  /*9a60*/  UIADD3.64 UR36, UPT, UPT, UR28, 0x4, URZ ;  /* 0x000000041c247897 */ /* 0x000fe2000fffe0ff */
[----:B------:R-:W-:-:S11]  /*9a70*/  UMOV UR23, 0x1 ;  /* 0x0000000100177882 */ /* 0x000fd60000000000 */
.L_x_10:
[----:B------:R-:W2:Y:S04]  /*9a80*/  LDL.LU R113, [R1+0x120] ;  /* 0x0001200001717983 */ /* 0x000ea80000300800 */
[----:B------:R-:W3:Y:S04]  /*9a90*/  LDL.LU R112, [R1+0x118] ;  /* 0x0001180001707983 */ /* 0x000ee80000300800 */
[----:B------:R-:W4:Y:S04]  /*9aa0*/  LDL.LU R111, [R1+0x110] ;  /* 0x00011000016f7983 */ /* 0x000f280000300800 */
[----:B------:R-:W4:Y:S04]  /*9ab0*/  LDL.LU R110, [R1+0x108] ;  /* 0x00010800016e7983 */ /* 0x000f280000300800 */
[----:B------:R-:W4:Y:S04]  /*9ac0*/  LDL.LU R109, [R1+0x100] ;  /* 0x00010000016d7983 */ /* 0x000f280000300800 */
[----:B------:R-:W4:Y:S04]  /*9ad0*/  LDL.LU R108, [R1+0x11c] ;  /* 0x00011c00016c7983 */ /* 0x000f280000300800 */
[----:B------:R-:W4:Y:S04]  /*9ae0*/  LDL.LU R107, [R1+0xf8] ;  /* 0x0000f800016b7983 */ /* 0x000f280000300800 */
[----:B------:R-:W4:Y:S01]  /*9af0*/  LDL.LU R103, [R1+0x114] ;  /* 0x0001140001677983 */ /* 0x000f220000300800 */
[----:B------:R-:W0:Y:S03]  /*9b00*/  S2R R102, SR_TID.X ;  /* 0x0000000000667919 */ /* 0x000e260000002100 */
[----:B------:R-:W4:Y:S04]  /*9b10*/  LDL.LU R106, [R1+0xf0] ;  /* 0x0000f000016a7983 */ /* 0x000f280000300800 */
[----:B------:R-:W4:Y:S04]  /*9b20*/  LDL.LU R105, [R1+0x10c] ;  /* 0x00010c0001697983 */ /* 0x000f280000300800 */
[----:B------:R-:W4:Y:S01]  /*9b30*/  LDL.LU R104, [R1+0xe8] ;  /* 0x0000e80001687983 */ /* 0x000f220000300800 */
[----:B------:R-:W-:Y:S01]  /*9b40*/  IMAD.U32 R101, R101, -0x80000000, RZ ;  /* 0x8000000065657824 */ /* 0x000fe200078e00ff */
[----:B0-----:R-:W-:-:S04]  /*9b50*/  SHF.R.U32.HI R102, RZ, 0x6, R102 ;  /* 0x00000006ff667819 */ /* 0x001fc80000011666 */
[----:B------:R-:W-:-:S04]  /*9b60*/  SGXT.U32 R102, R102, 0x1 ;  /* 0x000000016666781a */ /* 0x000fc80000000000 */
[----:B------:R-:W-:Y:S02]  /*9b70*/  ISETP.GE.AND P0, PT, R102, UR22, PT ;  /* 0x0000001666007c0c */ /* 0x000fe4000bf06270 */
[----:B--2---:R-:W-:Y:S02]  /*9b80*/  IADD3 R113, P6, PT, R113, UR18, RZ ;  /* 0x0000001271717c10 */ /* 0x004fe4000ffde0ff */
[----:B---3--:R-:W-:-:S03]  /*9b90*/  IADD3 R112, P1, PT, R112, UR18, RZ ;  /* 0x0000001270707c10 */ /* 0x008fc6000ff3e0ff */
[----:B------:R-:W-:Y:S01]  /*9ba0*/  STL [R1+0x120], R113 ;  /* 0x0001207101007387 */ /* 0x000fe20000100800 */
[----:B----4-:R-:W-:-:S03]  /*9bb0*/  IADD3 R111, P3, PT, R111, UR18, RZ ;  /* 0x000000126f6f7c10 */ /* 0x010fc6000ff7e0ff */
[----:B------:R-:W-:Y:S01]  /*9bc0*/  STL [R1+0x118], R112 ;  /* 0x0001187001007387 */ /* 0x000fe20000100800 */
[----:B------:R-:W-:-:S03]  /*9bd0*/  IADD3 R110, P4, PT, R110, UR18, RZ ;  /* 0x000000126e6e7c10 */ /* 0x000fc6000ff9e0ff */
[----:B------:R-:W-:Y:S01]  /*9be0*/  STL [R1+0x110], R111 ;  /* 0x0001106f01007387 */ /* 0x000fe20000100800 */
[----:B------:R-:W-:-:S03]  /*9bf0*/  IADD3 R109, P5, PT, R109, UR18, RZ ;  /* 0x000000126d6d7c10 */ /* 0x000fc6000ffbe0ff */
[----:B------:R-:W-:Y:S01]  /*9c00*/  STL [R1+0x108], R110 ;  /* 0x0001086e01007387 */ /* 0x000fe20000100800 */
[----:B------:R-:W-:-:S03]  /*9c10*/  IADD3.X R108, PT, PT, R108, UR38, RZ, P6, !PT ;  /* 0x000000266c6c7c10 */ /* 0x000fc6000b7fe4ff */
[----:B------:R-:W-:Y:S01]  /*9c20*/  STL [R1+0x100], R109 ;  /* 0x0001006d01007387 */ /* 0x000fe20000100800 */
[----:B------:R-:W-:Y:S02]  /*9c30*/  IADD3 R107, P6, PT, R107, UR18, RZ ;  /* 0x000000126b6b7c10 */ /* 0x000fe4000ffde0ff */
[----:B------:R-:W-:-:S05]  /*9c40*/  IADD3.X R103, PT, PT, R103, UR38, RZ, P1, !PT ;  /* 0x0000002667677c10 */ /* 0x000fca0008ffe4ff */
[----:B------:R0:W-:Y:S04]  /*9c50*/  STL [R1+0x114], R103 ;  /* 0x0001146701007387 */ /* 0x0001e80000100800 */
[----:B------:R-:W-:Y:S04]  /*9c60*/  STL [R1+0x11c], R108 ;  /* 0x00011c6c01007387 */ /* 0x000fe80000100800 */
[----:B0-----:R-:W2:Y:S01]  /*9c70*/  LDL.LU R103, [R1+0x104] ;  /* 0x0001040001677983 */ /* 0x001ea20000300800 */
[----:B------:R-:W-:Y:S02]  /*9c80*/  IADD3.X R105, PT, PT, R105, UR38, RZ, P3, !PT ;  /* 0x0000002669697c10 */ /* 0x000fe40009ffe4ff */
[----:B------:R-:W-:Y:S01]  /*9c90*/  IADD3 R106, P1, PT, R106, UR18, RZ ;  /* 0x000000126a6a7c10 */ /* 0x000fe2000ff3e0ff */
[----:B------:R-:W-:Y:S04]  /*9ca0*/  STL [R1+0xf8], R107 ;  /* 0x0000f86b01007387 */ /* 0x000fe80000100800 */
[----:B------:R-:W3:Y:S01]  /*9cb0*/  LDL.LU R102, [R1+0xe0] ;  /* 0x0000e00001667983 */ /* 0x000ee20000300800 */
[----:B------:R-:W-:-:S03]  /*9cc0*/  IADD3 R104, P3, PT, R104, UR18, RZ ;  /* 0x0000001268687c10 */ /* 0x000fc6000ff7e0ff */
[----:B------:R0:W-:Y:S04]  /*9cd0*/  STL [R1+0x10c], R105 ;  /* 0x00010c6901007387 */ /* 0x0001e80000100800 */
[----:B------:R1:W-:Y:S04]  /*9ce0*/  STL [R1+0xf0], R106 ;  /* 0x0000f06a01007387 */ /* 0x0003e80000100800 */
[----:B0-----:R-:W4:Y:S04]  /*9cf0*/  LDL.LU R105, [R1+0xfc] ;  /* 0x0000fc0001697983 */ /* 0x001f280000300800 */
[----:B------:R-:W4:Y:S04]  /*9d00*/  LDL.LU R129, [R1+0xd8] ;  /* 0x0000d80001817983 */ /* 0x000f280000300800 */
[----:B------:R-:W4:Y:S04]  /*9d10*/  LDL.LU R128, [R1+0xf4] ;  /* 0x0000f40001807983 */ /* 0x000f280000300800 */
[----:B------:R-:W4:Y:S04]  /*9d20*/  LDL.LU R127, [R1+0xd0] ;  /* 0x0000d000017f7983 */ /* 0x000f280000300800 */
[----:B------:R0:W-:Y:S04]  /*9d30*/  STL [R1+0xe8], R104 ;  /* 0x0000e86801007387 */ /* 0x0001e80000100800 */
[----:B------:R-:W4:Y:S04]  /*9d40*/  LDL.LU R126, [R1+0xec] ;  /* 0x0000ec00017e7983 */ /* 0x000f280000300800 */
        /* <DEDUP_REMOVED lines=19> */
[----:B-1----:R-:W4:Y:S04]  /*9e80*/  LDL.LU R106, [R1+0x9c] ;  /* 0x00009c00016a7983 */ /* 0x002f280000300800 */
[----:B0-----:R-:W4:Y:S01]  /*9e90*/  LDL.LU R104, [R1+0x78] ;  /* 0x0000780001687983 */ /* 0x001f220000300800 */
[----:B--2---:R-:W-:-:S05]  /*9ea0*/  IADD3.X R103, PT, PT, R103, UR38, RZ, P4, !PT ;  /* 0x0000002667677c10 */ /* 0x004fca000a7fe4ff */
[----:B------:R0:W-:Y:S01]  /*9eb0*/  STL [R1+0x104], R103 ;  /* 0x0001046701007387 */ /* 0x0001e20000100800 */
[----:B---3--:R-:W-:-:S03]  /*9ec0*/  IADD3 R102, P4, PT, R102, UR18, RZ ;  /* 0x0000001266667c10 */ /* 0x008fc6000ff9e0ff */
[----:B0-----:R-:W2:Y:S04]  /*9ed0*/  LDL.LU R103, [R1+0x94] ;  /* 0x0000940001677983 */ /* 0x001ea80000300800 */
[----:B------:R0:W-:Y:S04]  /*9ee0*/  STL [R1+0xe0], R102 ;  /* 0x0000e06601007387 */ /* 0x0001e80000100800 */
[----:B0-----:R-:W3:Y:S01]  /*9ef0*/  LDL.LU R102, [R1+0x70] ;  /* 0x0000700001667983 */ /* 0x001ee20000300800 */
[----:B----4-:R-:W-:Y:S02]  /*9f00*/  IADD3.X R105, PT, PT, R105, UR38, RZ, P5, !PT ;  /* 0x0000002669697c10 */ /* 0x010fe4000affe4ff */
[----:B------:R-:W-:-:S02]  /*9f10*/  IADD3 R129, P5, PT, R129, UR18, RZ ;  /* 0x0000001281817c10 */ /* 0x000fc4000ffbe0ff */
[----:B------:R-:W-:Y:S01]  /*9f20*/  IADD3.X R128, PT, PT, R128, UR38, RZ, P6, !PT ;  /* 0x0000002680807c10 */ /* 0x000fe2000b7fe4ff */
[----:B------:R0:W-:Y:S01]  /*9f30*/  STL [R1+0xfc], R105 ;  /* 0x0000fc6901007387 */ /* 0x0001e20000100800 */
[----:B------:R-:W-:Y:S02]  /*9f40*/  IADD3 R127, P6, PT, R127, UR18, RZ ;  /* 0x000000127f7f7c10 */ /* 0x000fe4000ffde0ff */
[----:B------:R-:W-:Y:S01]  /*9f50*/  IADD3.X R126, PT, PT, R126, UR38, RZ, P1, !PT ;  /* 0x000000267e7e7c10 */ /* 0x000fe20008ffe4ff */
[----:B0-----:R-:W4:Y:S01]  /*9f60*/  LDL.LU R105, [R1+0x8c] ;  /* 0x00008c0001697983 */ /* 0x001f220000300800 */
[----:B------:R-:W-:-:S03]  /*9f70*/  IADD3 R125, P1, PT, R125, UR18, RZ ;  /* 0x000000127d7d7c10 */ /* 0x000fc6000ff3e0ff */
[----:B------:R-:W-:Y:S01]  /*9f80*/  STL [R1+0xd8], R129 ;  /* 0x0000d88101007387 */ /* 0x000fe20000100800 */
[----:B------:R-:W-:-:S03]  /*9f90*/  IADD3.X R124, PT, PT, R124, UR38, RZ, P3, !PT ;  /* 0x000000267c7c7c10 */ /* 0x000fc60009ffe4ff */
[----:B------:R-:W-:Y:S01]  /*9fa0*/  STL [R1+0xf4], R128 ;  /* 0x0000f48001007387 */ /* 0x000fe20000100800 */
        /* <DEDUP_REMOVED lines=37> */
[----:B------:R-:W-:Y:S04]  /*a200*/  STL [R1+0x88], R109 ;  /* 0x0000886d01007387 */ /* 0x000fe80000100800 */
[----:B------:R-:W-:Y:S04]  /*a210*/  STL [R1+0xa4], R108 ;  /* 0x0000a46c01007387 */ /* 0x000fe80000100800 */
[----:B------:R0:W-:Y:S04]  /*a220*/  STL [R1+0x78], R104 ;  /* 0x0000786801007387 */ /* 0x0001e80000100800 */
[----:B------:R-:W-:Y:S04]  /*a230*/  STL [R1+0x80], R107 ;  /* 0x0000806b01007387 */ /* 0x000fe80000100800 */
[----:B0-----:R-:W4:Y:S04]  /*a240*/  LDL.LU R104, [R1+0x68] ;  /* 0x0000680001687983 */ /* 0x001f280000300800 */
[----:B------:R-:W-:Y:S01]  /*a250*/  STL [R1+0x9c], R106 ;  /* 0x00009c6a01007387 */ /* 0x000fe20000100800 */
[----:B--2---:R-:W-:-:S05]  /*a260*/  IADD3.X R103, PT, PT, R103, UR38, RZ, P3, !PT ;  /* 0x0000002667677c10 */ /* 0x004fca0009ffe4ff */
[----:B------:R0:W-:Y:S01]  /*a270*/  STL [R1+0x94], R103 ;  /* 0x0000946701007387 */ /* 0x0001e20000100800 */
[----:B---3--:R-:W-:-:S03]  /*a280*/  IADD3 R102, P3, PT, R102, UR18, RZ ;  /* 0x0000001266667c10 */ /* 0x008fc6000ff7e0ff */
[----:B0-----:R-:W2:Y:S04]  /*a290*/  LDL.LU R103, [R1+0x84] ;  /* 0x0000840001677983 */ /* 0x001ea80000300800 */
[----:B------:R0:W-:Y:S04]  /*a2a0*/  STL [R1+0x70], R102 ;  /* 0x0000706601007387 */ /* 0x0001e80000100800 */
[----:B0-----:R-:W3:Y:S01]  /*a2b0*/  LDL.LU R102, [R1+0x60] ;  /* 0x0000600001667983 */ /* 0x001ee20000300800 */
[----:B----4-:R-:W-:-:S03]  /*a2c0*/  IADD3.X R105, PT, PT, R105, UR38, RZ, P4, !PT ;  /* 0x0000002669697c10 */ /* 0x010fc6000a7fe4ff */
        /* <DEDUP_REMOVED lines=24> */
[----:B------:R-:W4:Y:S01]  /*a450*/  LDL.LU R106, [R1] ;  /* 0x00000000016a7983 */ /* 0x000f220000300800 */
[----:B------:R-:W-:-:S03]  /*a460*/  IADD3 R104, P4, PT, R104, UR18, RZ ;  /* 0x0000001268687c10 */ /* 0x000fc6000ff9e0ff */
[----:B0-----:R-:W4:Y:S04]  /*a470*/  LDL.LU R105, [R1+0x1c] ;  /* 0x00001c0001697983 */ /* 0x001f280000300800 */
[----:B------:R0:W-:Y:S04]  /*a480*/  STL [R1+0x68], R104 ;  /* 0x0000686801007387 */ /* 0x0001e80000100800 */
        /* <DEDUP_REMOVED lines=10> */
[----:B------:R-:W-:Y:S01]  /*a530*/  STL [R1+0x7c], R129 ;  /* 0x00007c8101007387 */ /* 0x000fe20000100800 */
[----:B------:R-:W-:Y:S02]  /*a540*/  IADD3 R126, P1, PT, R126, UR18, RZ ;  /* 0x000000127e7e7c10 */ /* 0x000fe4000ff3e0ff */
[----:B------:R-:W-:Y:S01]  /*a550*/  IADD3.X R125, PT, PT, R125, UR38, RZ, P3, !PT ;  /* 0x000000267d7d7c10 */ /* 0x000fe20009ffe4ff */
        /* <DEDUP_REMOVED lines=43> */
[----:B------:R0:W-:Y:S04]  /*a810*/  STL [R1], R106 ;  /* 0x0000006a01007387 */ /* 0x0001e80000100800 */
[----:B------:R1:W-:Y:S01]  /*a820*/  STL [R1+0x1c], R105 ;  /* 0x00001c6901007387 */ /* 0x0003e20000100800 */
[----:B------:R-:W-:Y:S02]  /*a830*/  IADD3.X R104, PT, PT, R104, UR38, RZ, P4, !PT ;  /* 0x0000002668687c10 */ /* 0x000fe4000a7fe4ff */
[----:B--2---:R-:W-:-:S03]  /*a840*/  IADD3.X R103, PT, PT, R103, UR38, RZ, P5, !PT ;  /* 0x0000002667677c10 */ /* 0x004fc6000affe4ff */
[----:B------:R2:W-:Y:S01]  /*a850*/  STL [R1+0x14], R104 ;  /* 0x0000146801007387 */ /* 0x0005e20000100800 */
[----:B------:R-:W-:Y:S02]  /*a860*/  IADD3 R247, P5, PT, R247, UR18, RZ ;  /* 0x00000012f7f77c10 */ /* 0x000fe4000ffbe0ff */
[----:B---3--:R-:W-:Y:S01]  /*a870*/  IADD3.X R102, PT, PT, R102, UR38, RZ, P6, !PT ;  /* 0x0000002666667c10 */ /* 0x008fe2000b7fe4ff */
[----:B0-----:R-:W3:Y:S01]  /*a880*/  LDL.LU R106, [R1+0x134] ;  /* 0x00013400016a7983 */ /* 0x001ee20000300800 */
[----:B------:R-:W-:Y:S02]  /*a890*/  IADD3.X R250, PT, PT, R250, UR38, RZ, P3, !PT ;  /* 0x00000026fafa7c10 */ /* 0x000fe40009ffe4ff */
[----:B------:R-:W-:Y:S01]  /*a8a0*/  IADD3 R249, P4, PT, R249, UR18, RZ ;  /* 0x00000012f9f97c10 */ /* 0x000fe2000ff9e0ff */
[----:B------:R0:W-:Y:S04]  /*a8b0*/  STL [R1+0xc], R103 ;  /* 0x00000c6701007387 */ /* 0x0001e80000100800 */
[----:B-1----:R-:W4:Y:S04]  /*a8c0*/  LDL.LU R105, [R1+0x12c] ;  /* 0x00012c0001697983 */ /* 0x002f280000300800 */
[----:B--2---:R-:W2:Y:S04]  /*a8d0*/  LDL.LU R104, [R1+0x124] ;  /* 0x0001240001687983 */ /* 0x004ea80000300800 */
[----:B------:R1:W-:Y:S04]  /*a8e0*/  STL [R1+0x4], R102 ;  /* 0x0000046601007387 */ /* 0x0003e80000100800 */
[----:B0-----:R-:W2:Y:S04]  /*a8f0*/  LDL.LU R103, [R1+0x130] ;  /* 0x0001300001677983 */ /* 0x001ea80000300800 */
[----:B-1----:R-:W4:Y:S01]  /*a900*/  LDL.LU R102, [R1+0x128] ;  /* 0x0001280001667983 */ /* 0x002f220000300800 */
[----:B------:R-:W-:-:S02]  /*a910*/  IADD3.X R246, PT, PT, R246, UR38, RZ, P5, !PT ;  /* 0x00000026f6f67c10 */ /* 0x000fc4000affe4ff */
[----:B------:R-:W-:-:S04]  /*a920*/  IADD3 R236, P5, PT, R236, UR18, RZ ;  /* 0x00000012ecec7c10 */ /* 0x000fc8000ffbe0ff */
[----:B------:R-:W-:Y:S02]  /*a930*/  IADD3.X R235, PT, PT, R235, UR38, RZ, P5, !PT ;  /* 0x00000026ebeb7c10 */ /* 0x000fe4000affe4ff */
[----:B------:R-:W-:-:S04]  /*a940*/  IADD3 R226, P5, PT, R226, UR18, RZ ;  /* 0x00000012e2e27c10 */ /* 0x000fc8000ffbe0ff */
[----:B------:R-:W-:Y:S02]  /*a950*/  IADD3.X R225, PT, PT, R225, UR38, RZ, P5, !PT ;  /* 0x00000026e1e17c10 */ /* 0x000fe4000affe4ff */
[----:B------:R-:W-:-:S04]  /*a960*/  IADD3 R216, P5, PT, R216, UR18, RZ ;  /* 0x00000012d8d87c10 */ /* 0x000fc8000ffbe0ff */
[----:B------:R-:W-:Y:S02]  /*a970*/  IADD3.X R215, PT, PT, R215, UR38, RZ, P5, !PT ;  /* 0x00000026d7d77c10 */ /* 0x000fe4000affe4ff */
[----:B------:R-:W-:-:S04]  /*a980*/  IADD3 R206, P5, PT, R206, UR18, RZ ;  /* 0x00000012cece7c10 */ /* 0x000fc8000ffbe0ff */
[----:B------:R-:W-:Y:S02]  /*a990*/  IADD3.X R205, PT, PT, R205, UR38, RZ, P5, !PT ;  /* 0x00000026cdcd7c10 */ /* 0x000fe4000affe4ff */
[----:B------:R-:W-:Y:S02]  /*a9a0*/  IADD3 R245, P6, PT, R245, UR18, RZ ;  /* 0x00000012f5f57c10 */ /* 0x000fe4000ffde0ff */
[----:B------:R-:W-:Y:S02]  /*a9b0*/  IADD3 R241, P3, PT, R241, UR18, RZ ;  /* 0x00000012f1f17c10 */ /* 0x000fe4000ff7e0ff */
[----:B------:R-:W-:Y:S02]  /*a9c0*/  IADD3.X R252, PT, PT, R252, UR38, RZ, P1, !PT ;  /* 0x00000026fcfc7c10 */ /* 0x000fe40008ffe4ff */
[----:B------:R-:W-:Y:S02]  /*a9d0*/  IADD3 R243, P1, PT, R243, UR18, RZ ;  /* 0x00000012f3f37c10 */ /* 0x000fe4000ff3e0ff */
[----:B------:R-:W-:-:S02]  /*a9e0*/  IADD3.X R248, PT, PT, R248, UR38, RZ, P4, !PT ;  /* 0x00000026f8f87c10 */ /* 0x000fc4000a7fe4ff */
[----:B------:R-:W-:Y:S02]  /*a9f0*/  IADD3.X R244, PT, PT, R244, UR38, RZ, P6, !PT ;  /* 0x00000026f4f47c10 */ /* 0x000fe4000b7fe4ff */
[----:B------:R-:W-:Y:S02]  /*aa00*/  IADD3.X R240, PT, PT, R240, UR38, RZ, P3, !PT ;  /* 0x00000026f0f07c10 */ /* 0x000fe40009ffe4ff */
[----:B------:R-:W-:Y:S02]  /*aa10*/  IADD3 R239, P4, PT, R239, UR18, RZ ;  /* 0x00000012efef7c10 */ /* 0x000fe4000ff9e0ff */
[----:B------:R-:W-:Y:S02]  /*aa20*/  IADD3 R234, P6, PT, R234, UR18, RZ ;  /* 0x00000012eaea7c10 */ /* 0x000fe4000ffde0ff */
[----:B------:R-:W-:Y:S02]  /*aa30*/  IADD3 R230, P3, PT, R230, UR18, RZ ;  /* 0x00000012e6e67c10 */ /* 0x000fe4000ff7e0ff */
[----:B------:R-:W-:-:S02]  /*aa40*/  IADD3.X R242, PT, PT, R242, UR38, RZ, P1, !PT ;  /* 0x00000026f2f27c10 */ /* 0x000fc40008ffe4ff */
[----:B------:R-:W-:Y:S02]  /*aa50*/  IADD3 R232, P1, PT, R232, UR18, RZ ;  /* 0x00000012e8e87c10 */ /* 0x000fe4000ff3e0ff */
[----:B------:R-:W-:Y:S02]  /*aa60*/  IADD3.X R237, PT, PT, R237, UR38, RZ, P4, !PT ;  /* 0x00000026eded7c10 */ /* 0x000fe4000a7fe4ff */
[----:B------:R-:W-:Y:S02]  /*aa70*/  IADD3.X R233, PT, PT, R233, UR38, RZ, P6, !PT ;  /* 0x00000026e9e97c10 */ /* 0x000fe4000b7fe4ff */
[----:B------:R-:W-:Y:S02]  /*aa80*/  IADD3.X R229, PT, PT, R229, UR38, RZ, P3, !PT ;  /* 0x00000026e5e57c10 */ /* 0x000fe40009ffe4ff */
[----:B------:R-:W-:Y:S02]  /*aa90*/  IADD3 R228, P4, PT, R228, UR18, RZ ;  /* 0x00000012e4e47c10 */ /* 0x000fe4000ff9e0ff */
[----:B------:R-:W-:-:S02]  /*aaa0*/  IADD3 R224, P6, PT, R224, UR18, RZ ;  /* 0x00000012e0e07c10 */ /* 0x000fc4000ffde0ff */
[----:B------:R-:W-:Y:S02]  /*aab0*/  IADD3 R220, P3, PT, R220, UR18, RZ ;  /* 0x00000012dcdc7c10 */ /* 0x000fe4000ff7e0ff */
[----:B------:R-:W-:Y:S02]  /*aac0*/  IADD3.X R231, PT, PT, R231, UR38, RZ, P1, !PT ;  /* 0x00000026e7e77c10 */ /* 0x000fe40008ffe4ff */
[----:B------:R-:W-:Y:S02]  /*aad0*/  IADD3 R222, P1, PT, R222, UR18, RZ ;  /* 0x00000012dede7c10 */ /* 0x000fe4000ff3e0ff */
[----:B------:R-:W-:Y:S02]  /*aae0*/  IADD3.X R227, PT, PT, R227, UR38, RZ, P4, !PT ;  /* 0x00000026e3e37c10 */ /* 0x000fe4000a7fe4ff */
[----:B------:R-:W-:Y:S02]  /*aaf0*/  IADD3.X R223, PT, PT, R223, UR38, RZ, P6, !PT ;  /* 0x00000026dfdf7c10 */ /* 0x000fe4000b7fe4ff */
[----:B------:R-:W-:-:S02]  /*ab00*/  IADD3.X R219, PT, PT, R219, UR38, RZ, P3, !PT ;  /* 0x00000026dbdb7c10 */ /* 0x000fc40009ffe4ff */
[----:B------:R-:W-:Y:S02]  /*ab10*/  IADD3 R218, P4, PT, R218, UR18, RZ ;  /* 0x00000012dada7c10 */ /* 0x000fe4000ff9e0ff */
        /* <DEDUP_REMOVED lines=17> */
[----:B------:R-:W-:Y:S02]  /*ac30*/  IADD3.X R201, PT, PT, R201, UR38, RZ, P1, !PT ;  /* 0x00000026c9c97c10 */ /* 0x000fe40008ffe4ff */
[----:B------:R-:W-:Y:S02]  /*ac40*/  IADD3.X R197, PT, PT, R197, UR38, RZ, P4, !PT ;  /* 0x00000026c5c57c10 */ /* 0x000fe4000a7fe4ff */
[----:B------:R-:W-:Y:S02]  /*ac50*/  IADD3.X R194, PT, PT, R194, UR25, RZ, P3, !PT ;  /* 0x00000019c2c27c10 */ /* 0x000fe40009ffe4ff */
[----:B------:R-:W-:Y:S02]  /*ac60*/  IADD3 R193, P4, PT, R193, UR11, RZ ;  /* 0x0000000bc1c17c10 */ /* 0x000fe4000ff9e0ff */
[----:B------:R-:W-:Y:S02]  /*ac70*/  IADD3 R182, P3, PT, R182, UR11, RZ ;  /* 0x0000000bb6b67c10 */ /* 0x000fe4000ff7e0ff */
[----:B------:R-:W-:-:S02]  /*ac80*/  IADD3.X R191, PT, PT, R191, UR25, RZ, P4, !PT ;  /* 0x00000019bfbf7c10 */ /* 0x000fc4000a7fe4ff */
[----:B------:R-:W-:Y:S02]  /*ac90*/  IADD3.X R180, PT, PT, R180, UR25, RZ, P3, !PT ;  /* 0x00000019b4b47c10 */ /* 0x000fe40009ffe4ff */
[----:B------:R-:W-:Y:S02]  /*aca0*/  IADD3 R179, P4, PT, R179, UR11, RZ ;  /* 0x0000000bb3b37c10 */ /* 0x000fe4000ff9e0ff */
[----:B------:R-:W-:Y:S02]  /*acb0*/  IADD3 R170, P3, PT, R170, UR11, RZ ;  /* 0x0000000baaaa7c10 */ /* 0x000fe4000ff7e0ff */
[----:B------:R-:W-:Y:S02]  /*acc0*/  IADD3.X R178, PT, PT, R178, UR25, RZ, P4, !PT ;  /* 0x00000019b2b27c10 */ /* 0x000fe4000a7fe4ff */
[----:B------:R-:W-:Y:S02]  /*acd0*/  IADD3.X R169, PT, PT, R169, UR25, RZ, P3, !PT ;  /* 0x00000019a9a97c10 */ /* 0x000fe40009ffe4ff */
[----:B------:R-:W-:-:S02]  /*ace0*/  IADD3 R168, P4, PT, R168, UR11, RZ ;  /* 0x0000000ba8a87c10 */ /* 0x000fc4000ff9e0ff */
[----:B------:R-:W-:Y:S02]  /*acf0*/  IADD3 R46, P3, PT, R46, UR11, RZ ;  /* 0x0000000b2e2e7c10 */ /* 0x000fe4000ff7e0ff */
[----:B------:R-:W-:Y:S02]  /*ad00*/  IADD3.X R53, PT, PT, R53, UR25, RZ, P4, !PT ;  /* 0x0000001935357c10 */ /* 0x000fe4000a7fe4ff */
[----:B------:R-:W-:Y:S02]  /*ad10*/  IADD3.X R51, PT, PT, R51, UR25, RZ, P3, !PT ;  /* 0x0000001933337c10 */ /* 0x000fe40009ffe4ff */
[----:B------:R-:W-:Y:S02]  /*ad20*/  IADD3 R20, P4, PT, R20, UR11, RZ ;  /* 0x0000000b14147c10 */ /* 0x000fe4000ff9e0ff */
[----:B-----5:R-:W-:Y:S02]  /*ad30*/  IADD3 R18, P3, PT, R18, UR11, RZ ;  /* 0x0000000b12127c10 */ /* 0x020fe4000ff7e0ff */
        /* <DEDUP_REMOVED lines=26> */
[----:B---3--:R-:W-:-:S04]  /*aee0*/  IADD3 R106, P5, PT, R106, UR11, RZ ;  /* 0x0000000b6a6a7c10 */ /* 0x008fc8000ffbe0ff */
[----:B--2---:R-:W-:Y:S02]  /*aef0*/  IADD3.X R103, PT, PT, R103, UR25, RZ, P5, !PT ;  /* 0x0000001967677c10 */ /* 0x004fe4000affe4ff */
        /* <DEDUP_REMOVED lines=9> */
[----:B----4-:R-:W-:Y:S02]  /*af90*/  IADD3 R105, P6, PT, R105, UR11, RZ ;  /* 0x0000000b69697c10 */ /* 0x010fe4000ffde0ff */
[----:B------:R-:W-:Y:S02]  /*afa0*/  IADD3.X R74, PT, PT, R74, UR25, RZ, P5, !PT ;  /* 0x000000194a4a7c10 */ /* 0x000fe4000affe4ff */
[----:B------:R-:W-:Y:S02]  /*afb0*/  IADD3 R40, P5, PT, R40, UR11, RZ ;  /* 0x0000000b28287c10 */ /* 0x000fe4000ffbe0ff */
[----:B------:R-:W-:-:S02]  /*afc0*/  IADD3 R104, P1, PT, R104, UR11, RZ ;  /* 0x0000000b68687c10 */ /* 0x000fc4000ff3e0ff */
[----:B------:R-:W-:Y:S02]  /*afd0*/  IADD3.X R102, PT, PT, R102, UR25, RZ, P6, !PT ;  /* 0x0000001966667c10 */ /* 0x000fe4000b7fe4ff */
[----:B------:R-:W-:Y:S02]  /*afe0*/  IADD3 R188, P6, PT, R188, UR11, RZ ;  /* 0x0000000bbcbc7c10 */ /* 0x000fe4000ffde0ff */
[----:B------:R-:W-:Y:S02]  /*aff0*/  IADD3.X R48, PT, PT, R48, UR25, RZ, P5, !PT ;  /* 0x0000001930307c10 */ /* 0x000fe4000affe4ff */
        /* <DEDUP_REMOVED lines=13> */
[----:B------:R-:W-:Y:S01]  /*b0d0*/  IADD3 R57, P5, PT, R57, UR11, RZ ;  /* 0x0000000b39397c10 */ /* 0x000fe2000ffbe0ff */
[----:B------:R-:W-:Y:S01]  /*b0e0*/  STL [R1+0x134], R106 ;  /* 0x0001346a01007387 */ /* 0x000fe20000100800 */
[----:B------:R-:W-:-:S02]  /*b0f0*/  IADD3 R71, P1, PT, R71, UR11, RZ ;  /* 0x0000000b47477c10 */ /* 0x000fc4000ff3e0ff */
[----:B------:R-:W-:Y:S01]  /*b100*/  IADD3.X R100, PT, PT, R100, UR25, RZ, P6, !PT ;  /* 0x0000001964647c10 */ /* 0x000fe2000b7fe4ff */
[----:B------:R-:W-:Y:S01]  /*b110*/  STL [R1+0x12c], R105 ;  /* 0x00012c6901007387 */ /* 0x000fe20000100800 */
[----:B------:R-:W-:Y:S02]  /*b120*/  IADD3 R69, P6, PT, R69, UR11, RZ ;  /* 0x0000000b45457c10 */ /* 0x000fe4000ffde0ff */
[----:B------:R-:W-:Y:S01]  /*b130*/  IADD3.X R76, PT, PT, R76, UR25, RZ, P1, !PT ;  /* 0x000000194c4c7c10 */ /* 0x000fe20008ffe4ff */
[----:B------:R-:W-:Y:S01]  /*b140*/  STL [R1+0x124], R104 ;  /* 0x0001246801007387 */ /* 0x000fe20000100800 */
[----:B------:R-:W-:Y:S02]  /*b150*/  IADD3 R44, P1, PT, R44, UR11, RZ ;  /* 0x0000000b2c2c7c10 */ /* 0x000fe4000ff3e0ff */
[----:B------:R-:W-:Y:S01]  /*b160*/  IADD3.X R75, PT, PT, R75, UR25, RZ, P6, !PT ;  /* 0x000000194b4b7c10 */ /* 0x000fe2000b7fe4ff */
[----:B------:R-:W-:Y:S01]  /*b170*/  STL [R1+0x130], R103 ;  /* 0x0001306701007387 */ /* 0x000fe20000100800 */
[----:B------:R-:W-:-:S03]  /*b180*/  IADD3 R42, P6, PT, R42, UR11, RZ ;  /* 0x0000000b2a2a7c10 */ /* 0x000fc6000ffde0ff */
[----:B------:R0:W-:Y:S01]  /*b190*/  STL [R1+0x128], R102 ;  /* 0x0001286601007387 */ /* 0x0001e20000100800 */
[----:B------:R-:W-:Y:S02]  /*b1a0*/  IADD3.X R50, PT, PT, R50, UR25, RZ, P1, !PT ;  /* 0x0000001932327c10 */ /* 0x000fe40008ffe4ff */
[----:B------:R-:W-:Y:S02]  /*b1b0*/  IADD3 R16, P1, PT, R16, UR11, RZ ;  /* 0x0000000b10107c10 */ /* 0x000fe4000ff3e0ff */
[----:B------:R-:W-:Y:S01]  /*b1c0*/  IADD3.X R49, PT, PT, R49, UR25, RZ, P6, !PT ;  /* 0x0000001931317c10 */ /* 0x000fe2000b7fe4ff */
[----:B0-----:R-:W0:Y:S01]  /*b1d0*/  S2R R102, SR_TID.X ;  /* 0x0000000000667919 */ /* 0x001e220000002100 */
[----:B------:R-:W-:Y:S01]  /*b1e0*/  IADD3.X R66, PT, PT, R66, UR25, RZ, P5, !PT ;  /* 0x0000001942427c10 */ /* 0x000fe2000affe4ff */
[----:B------:R-:W1:Y:S01]  /*b1f0*/  SYNCS.PHASECHK.TRANS64.TRYWAIT P5, [UR6], R101 ;  /* 0x00000065ff0075a7 */ /* 0x000e6200080a1106 */
[----:B------:R-:W-:Y:S02]  /*b200*/  IADD3 R14, P6, PT, R14, UR11, RZ ;  /* 0x0000000b0e0e7c10 */ /* 0x000fe4000ffde0ff */
[----:B------:R-:W-:-:S02]  /*b210*/  IADD3.X R24, PT, PT, R24, UR25, RZ, P1, !PT ;  /* 0x0000001918187c10 */ /* 0x000fc40008ffe4ff */
[----:B------:R-:W-:Y:S02]  /*b220*/  IADD3 R92, P1, PT, R92, UR11, RZ ;  /* 0x0000000b5c5c7c10 */ /* 0x000fe4000ff3e0ff */
[----:B------:R-:W-:Y:S02]  /*b230*/  IADD3.X R23, PT, PT, R23, UR25, RZ, P6, !PT ;  /* 0x0000001917177c10 */ /* 0x000fe4000b7fe4ff */
[----:B------:R-:W-:Y:S02]  /*b240*/  IADD3 R80, P6, PT, R80, UR11, RZ ;  /* 0x0000000b50507c10 */ /* 0x000fe4000ffde0ff */
[----:B------:R-:W-:Y:S02]  /*b250*/  IADD3.X R98, PT, PT, R98, UR25, RZ, P1, !PT ;  /* 0x0000001962627c10 */ /* 0x000fe40008ffe4ff */
        /* <DEDUP_REMOVED lines=15> */
[----:B------:R-:W-:Y:S02]  /*b350*/  IADD3 R30, P6, PT, R30, UR11, RZ ;  /* 0x0000000b1e1e7c10 */ /* 0x000fe4000ffde0ff */
[----:B------:R-:W-:Y:S02]  /*b360*/  IADD3 R87, P3, PT, R87, UR11, RZ ;  /* 0x0000000b57577c10 */ /* 0x000fe4000ff7e0ff */
[----:B0-----:R-:W-:Y:S02]  /*b370*/  SHF.R.U32.HI R102, RZ, 0x6, R102 ;  /* 0x00000006ff667819 */ /* 0x001fe40000011666 */
[----:B------:R-:W-:Y:S02]  /*b380*/  IADD3.X R13, PT, PT, R13, UR25, RZ, P1, !PT ;  /* 0x000000190d0d7c10 */ /* 0x000fe40008ffe4ff */
[----:B------:R-:W-:-:S02]  /*b390*/  IADD3 R4, P1, PT, R4, UR11, RZ ;  /* 0x0000000b04047c10 */ /* 0x000fc4000ff3e0ff */
[----:B------:R-:W-:Y:S02]  /*b3a0*/  IADD3.X R62, PT, PT, R62, UR25, RZ, P4, !PT ;  /* 0x000000193e3e7c10 */ /* 0x000fe4000a7fe4ff */
[----:B------:R-:W-:Y:S02]  /*b3b0*/  IADD3.X R37, PT, PT, R37, UR25, RZ, P6, !PT ;  /* 0x0000001925257c10 */ /* 0x000fe4000b7fe4ff */
[----:B------:R-:W-:Y:S02]  /*b3c0*/  IADD3.X R94, PT, PT, R94, UR25, RZ, P3, !PT ;  /* 0x000000195e5e7c10 */ /* 0x000fe40009ffe4ff */
[----:B------:R-:W-:Y:S02]  /*b3d0*/  IADD3 R54, P4, PT, R54, UR11, RZ ;  /* 0x0000000b36367c10 */ /* 0x000fe4000ff9e0ff */
[----:B------:R-:W-:Y:S02]  /*b3e0*/  IADD3 R29, P6, PT, R29, UR11, RZ ;  /* 0x0000000b1d1d7c10 */ /* 0x000fe4000ffde0ff */
[----:B------:R-:W-:-:S02]  /*b3f0*/  IADD3 R77, P3, PT, R77, UR11, RZ ;  /* 0x0000000b4d4d7c10 */ /* 0x000fc4000ff7e0ff */
[----:B------:R-:W-:Y:S02]  /*b400*/  SGXT.U32 R102, R102, 0x1 ;  /* 0x000000016666781a */ /* 0x000fe40000000000 */
[----:B------:R-:W-:Y:S02]  /*b410*/  IADD3.X R11, PT, PT, R11, UR25, RZ, P1, !PT ;  /* 0x000000190b0b7c10 */ /* 0x000fe40008ffe4ff */
[----:B------:R-:W-:Y:S02]  /*b420*/  IADD3 R3, P1, PT, R3, UR11, RZ ;  /* 0x0000000b03037c10 */ /* 0x000fe4000ff3e0ff */
[----:B------:R-:W-:Y:S02]  /*b430*/  IADD3.X R60, PT, PT, R60, UR25, RZ, P4, !PT ;  /* 0x000000193c3c7c10 */ /* 0x000fe4000a7fe4ff */
[----:B------:R-:W-:Y:S02]  /*b440*/  IADD3.X R35, PT, PT, R35, UR25, RZ, P6, !PT ;  /* 0x0000001923237c10 */ /* 0x000fe4000b7fe4ff */
[----:B------:R-:W-:-:S02]  /*b450*/  IADD3.X R82, PT, PT, R82, UR25, RZ, P3, !PT ;  /* 0x0000001952527c10 */ /* 0x000fc40009ffe4ff */
[----:B------:R-:W-:Y:S02]  /*b460*/  IADD3 R52, P4, PT, R52, UR11, RZ ;  /* 0x0000000b34347c10 */ /* 0x000fe4000ff9e0ff */
[----:B------:R-:W-:Y:S02]  /*b470*/  LOP3.LUT R102, R102, 0x2, RZ, 0xfc, !PT ;  /* 0x0000000266667812 */ /* 0x000fe400078efcff */
[----:B------:R-:W-:Y:S02]  /*b480*/  IADD3 R27, P6, PT, R27, UR11, RZ ;  /* 0x0000000b1b1b7c10 */ /* 0x000fe4000ffde0ff */
[----:B------:R-:W-:Y:S02]  /*b490*/  IADD3 R2, P3, PT, R2, UR11, RZ ;  /* 0x0000000b02027c10 */ /* 0x000fe4000ff7e0ff */
[----:B------:R-:W-:Y:S02]  /*b4a0*/  IADD3.X R9, PT, PT, R9, UR25, RZ, P1, !PT ;  /* 0x0000001909097c10 */ /* 0x000fe40008ffe4ff */
[----:B------:R-:W-:-:S02]  /*b4b0*/  ISETP.GE.AND P1, PT, R102, UR22, PT ;  /* 0x0000001666007c0c */ /* 0x000fc4000bf26270 */
[----:B------:R-:W-:Y:S02]  /*b4c0*/  IADD3.X R58, PT, PT, R58, UR25, RZ, P4, !PT ;  /* 0x000000193a3a7c10 */ /* 0x000fe4000a7fe4ff */
[----:B------:R-:W-:Y:S02]  /*b4d0*/  IADD3.X R33, PT, PT, R33, UR25, RZ, P6, !PT ;  /* 0x0000001921217c10 */ /* 0x000fe4000b7fe4ff */
[----:B------:R-:W-:Y:S01]  /*b4e0*/  IADD3.X R7, PT, PT, R7, UR25, RZ, P3, !PT ;  /* 0x0000001907077c10 */ /* 0x000fe20009ffe4ff */
[----:B-1----:R-:W-:Y:S06]  /*b4f0*/  @!P5 BRA `(.L_x_8) ;  /* 0x0000005c0018d947 */ /* 0x002fec0003800000 */
.L_x_16:
[----:B------:R-:W0:Y:S01]  /*b500*/  S2R R102, SR_TID.X ;  /* 0x0000000000667919 */ /* 0x000e220000002100 */
[----:B------:R-:W-:Y:S02]  /*b510*/  PRMT R116, RZ, 0x7610, R116 ;  /* 0x00007610ff747816 */ /* 0x000fe40000000074 */
[----:B------:R-:W-:Y:S01]  /*b520*/  PRMT R164, RZ, 0x7610, R164 ;  /* 0x00007610ffa47816 */ /* 0x000fe200000000a4 */
[----:B------:R-:W1:Y:S01]  /*b530*/  S2R R103, SR_TID.X ;  /* 0x0000000000677919 */ /* 0x000e620000002100 */
[----:B------:R-:W2:Y:S01]  /*b540*/  S2R R119, SR_TID.X ;  /* 0x0000000000777919 */ /* 0x000ea20000002100 */
[----:B------:R3:W-:Y:S01]  /*b550*/  STL [R1+0x148], R227 ;  /* 0x000148e301007387 */ /* 0x0007e20000100800 */
[----:B------:R-:W-:-:S03]  /*b560*/  PRMT R148, RZ, 0x7610, R148 ;  /* 0x00007610ff947816 */ /* 0x000fc60000000094 */
[----:B------:R-:W-:Y:S04]  /*b570*/  STL [R1+0x144], R245 ;  /* 0x000144f501007387 */ /* 0x000fe80000100800 */
[----:B------:R4:W-:Y:S04]  /*b580*/  STL [R1+0x140], R244 ;  /* 0x000140f401007387 */ /* 0x0009e80000100800 */
[----:B------:R0:W-:Y:S01]  /*b590*/  STL [R1+0x13c], R0 ;  /* 0x00013c0001007387 */ /* 0x0001e20000100800 */
[----:B------:R-:W-:Y:S02]  /*b5a0*/  PRMT R120, RZ, 0x7610, R120 ;  /* 0x00007610ff787816 */ /* 0x000fe40000000078 */
[----:B------:R-:W-:Y:S01]  /*b5b0*/  PRMT R163, RZ, 0x7610, R163 ;  /* 0x00007610ffa37816 */ /* 0x000fe200000000a3 */
[----:B---3--:R-:W3:Y:S01]  /*b5c0*/  LDL R227, [R1+0x128] ;  /* 0x0001280001e37983 */ /* 0x008ee20000100800 */
[----:B0-----:R-:W-:-:S03]  /*b5d0*/  SHF.R.U32.HI R102, RZ, 0x6, R102 ;  /* 0x00000006ff667819 */ /* 0x001fc60000011666 */
[----:B------:R-:W3:Y:S01]  /*b5e0*/  LDL R121, [R1+0x12c] ;  /* 0x00012c0001797983 */ /* 0x000ee20000100800 */
[----:B------:R-:W-:-:S04]  /*b5f0*/  SGXT.U32 R102, R102, 0x1 ;  /* 0x000000016666781a */ /* 0x000fc80000000000 */
[----:B------:R-:W-:-:S04]  /*b600*/  LOP3.LUT R102, R102, 0x4, RZ, 0xfc, !PT ;  /* 0x0000000466667812 */ /* 0x000fc800078efcff */
[----:B------:R-:W-:Y:S02]  /*b610*/  ISETP.GE.AND P5, PT, R102, UR22, PT ;  /* 0x0000001666007c0c */ /* 0x000fe4000bfa6270 */
[--C-:B-1----:R-:W-:Y:S02]  /*b620*/  SHF.R.U32.HI R102, RZ, 0x6, R103.reuse ;  /* 0x00000006ff667819 */ /* 0x102fe40000011667 */
[----:B------:R-:W-:Y:S02]  /*b630*/  SHF.R.U32.HI R103, RZ, 0x6, R103 ;  /* 0x00000006ff677819 */ /* 0x000fe40000011667 */
[----:B------:R-:W-:Y:S02]  /*b640*/  SGXT.U32 R102, R102, 0x1 ;  /* 0x000000016666781a */ /* 0x000fe40000000000 */
[----:B------:R-:W-:Y:S02]  /*b650*/  SGXT.U32 R103, R103, 0x1 ;  /* 0x000000016767781a */ /* 0x000fe40000000000 */
[----:B------:R-:W-:-:S02]  /*b660*/  LOP3.LUT R102, R102, 0x8, RZ, 0xfc, !PT ;  /* 0x0000000866667812 */ /* 0x000fc400078efcff */
[----:B------:R-:W-:Y:S02]  /*b670*/  LOP3.LUT R103, R103, 0x6, RZ, 0xfc, !PT ;  /* 0x0000000667677812 */ /* 0x000fe400078efcff */
[----:B------:R-:W-:Y:S01]  /*b680*/  ISETP.GE.AND P3, PT, R102, UR22, PT ;  /* 0x0000001666007c0c */ /* 0x000fe2000bf66270 */
[----:B------:R-:W-:Y:S01]  /*b690*/  @!P0 IMAD.MOV.U32 R102, RZ, RZ, R2 ;  /* 0x000000ffff668224 */ /* 0x000fe200078e0002 */
[----:B------:R-:W-:Y:S01]  /*b6a0*/  ISETP.GE.AND P4, PT, R103, UR22, PT ;  /* 0x0000001667007c0c */ /* 0x000fe2000bf86270 */
[----:B------:R-:W-:Y:S01]  /*b6b0*/  @!P0 IMAD.MOV.U32 R103, RZ, RZ, R7 ;  /* 0x000000ffff678224 */ /* 0x000fe200078e0007 */
[----:B--2---:R-:W-:-:S04]  /*b6c0*/  SHF.R.U32.HI R118, RZ, 0x6, R119 ;  /* 0x00000006ff767819 */ /* 0x004fc80000011677 */
[----:B------:R-:W-:Y:S01]  /*b6d0*/  SGXT.U32 R118, R118, 0x1 ;  /* 0x000000017676781a */ /* 0x000fe20000000000 */
[----:B------:R0:W2:Y:S01]  /*b6e0*/  @!P0 LDG.E.U8 R116, desc[UR20][R102.64] ;  /* 0x0000001466748981 */ /* 0x0000a2000c1e1100 */
[----:B----4-:R-:W-:Y:S02]  /*b6f0*/  PRMT R244, RZ, 0x7610, R244 ;  /* 0x00007610fff47816 */ /* 0x010fe400000000f4 */
[----:B------:R-:W-:Y:S02]  /*b700*/  LOP3.LUT R118, R118, 0xc, RZ, 0xfc, !PT ;  /* 0x0000000c76767812 */ /* 0x000fe400078efcff */
[----:B------:R-:W-:-:S04]  /*b710*/  SHF.R.U32.HI R119, RZ, 0x6, R119 ;  /* 0x00000006ff777819 */ /* 0x000fc80000011677 */
[----:B------:R-:W-:Y:S01]  /*b720*/  SGXT.U32 R119, R119, 0x1 ;  /* 0x000000017777781a */ /* 0x000fe20000000000 */
[----:B0-----:R-:W-:Y:S02]  /*b730*/  @!P1 IMAD.MOV.U32 R102, RZ, RZ, R27 ;  /* 0x000000ffff669224 */ /* 0x001fe400078e001b */
[----:B------:R-:W-:Y:S01]  /*b740*/  @!P1 IMAD.MOV.U32 R103, RZ, RZ, R33 ;  /* 0x000000ffff679224 */ /* 0x000fe200078e0021 */
[----:B------:R-:W-:-:S04]  /*b750*/  LOP3.LUT R119, R119, 0xa, RZ, 0xfc, !PT ;  /* 0x0000000a77777812 */ /* 0x000fc800078efcff */
[----:B------:R0:W4:Y:S01]  /*b760*/  @!P1 LDG.E.U8 R164, desc[UR20][R102.64] ;  /* 0x0000001466a49981 */ /* 0x000122000c1e1100 */
[----:B------:R-:W-:Y:S02]  /*b770*/  ISETP.GE.AND P1, PT, R118, UR22, PT ;  /* 0x0000001676007c0c */ /* 0x000fe4000bf26270 */
[----:B------:R-:W-:Y:S01]  /*b780*/  ISETP.GE.AND P0, PT, R119, UR22, PT ;  /* 0x0000001677007c0c */ /* 0x000fe2000bf06270 */
[----:B------:R-:W1:Y:S01]  /*b790*/  S2R R118, SR_TID.X ;  /* 0x0000000000767919 */ /* 0x000e620000002100 */
[----:B------:R-:W-:Y:S02]  /*b7a0*/  PRMT R147, RZ, 0x7610, R147 ;  /* 0x00007610ff937816 */ /* 0x000fe40000000093 */
[----:B------:R-:W-:Y:S01]  /*b7b0*/  PRMT R238, RZ, 0x7610, R238 ;  /* 0x00007610ffee7816 */ /* 0x000fe200000000ee */
[----:B------:R-:W2:Y:S01]  /*b7c0*/  LDL R119, [R1+0x124] ;  /* 0x0001240001777983 */ /* 0x000ea20000100800 */
[----:B0-----:R-:W-:Y:S02]  /*b7d0*/  @!P5 IMAD.MOV.U32 R102, RZ, RZ, R52 ;  /* 0x000000ffff66d224 */ /* 0x001fe400078e0034 */
[----:B------:R-:W-:-:S05]  /*b7e0*/  @!P5 IMAD.MOV.U32 R103, RZ, RZ, R58 ;  /* 0x000000ffff67d224 */ /* 0x000fca00078e003a */
[----:B------:R0:W2:Y:S02]  /*b7f0*/  @!P5 LDG.E.U8 R148, desc[UR20][R102.64] ;  /* 0x000000146694d981 */ /* 0x0000a4000c1e1100 */
[----:B0-----:R-:W-:Y:S02]  /*b800*/  @!P4 IMAD.MOV.U32 R102, RZ, RZ, R77 ;  /* 0x000000ffff66c224 */ /* 0x001fe400078e004d */
[----:B------:R-:W-:-:S05]  /*b810*/  @!P4 IMAD.MOV.U32 R103, RZ, RZ, R82 ;  /* 0x000000ffff67c224 */ /* 0x000fca00078e0052 */
[----:B------:R0:W2:Y:S01]  /*b820*/  @!P4 LDG.E.U8 R244, desc[UR20][R102.64] ;  /* 0x0000001466f4c981 */ /* 0x0000a2000c1e1100 */
[----:B-1----:R-:W-:-:S04]  /*b830*/  LEA.HI R0, R118, 0xe, RZ, 0x1a ;  /* 0x0000000e76007811 */ /* 0x002fc800078fd0ff */
[----:B------:R-:W-:Y:S02]  /*b840*/  ISETP.GE.AND P5, PT, R0, UR22, PT ;  /* 0x0000001600007c0c */ /* 0x000fe4000bfa6270 */
[--C-:B------:R-:W-:Y:S02]  /*b850*/  SHF.R.U32.HI R0, RZ, 0x6, R118.reuse ;  /* 0x00000006ff007819 */ /* 0x100fe40000011676 */
[----:B------:R-:W-:Y:S01]  /*b860*/  SHF.R.U32.HI R118, RZ, 0x6, R118 ;  /* 0x00000006ff767819 */ /* 0x000fe20000011676 */
[----:B0-----:R-:W-:Y:S02]  /*b870*/  @!P3 IMAD.MOV.U32 R102, RZ, RZ, R3 ;  /* 0x000000ffff66b224 */ /* 0x001fe400078e0003 */
[----:B------:R-:W-:Y:S01]  /*b880*/  @!P3 IMAD.MOV.U32 R103, RZ, RZ, R9 ;  /* 0x000000ffff67b224 */ /* 0x000fe200078e0009 */
[----:B------:R-:W-:-:S04]  /*b890*/  SGXT.U32 R118, R118, 0x1 ;  /* 0x000000017676781a */ /* 0x000fc80000000000 */
[----:B------:R-:W-:Y:S01]  /*b8a0*/  LOP3.LUT R118, R118, 0x10, RZ, 0xfc, !PT ;  /* 0x0000001076767812 */ /* 0x000fe200078efcff */
[----:B------:R0:W2:Y:S01]  /*b8b0*/  @!P3 LDG.E.U8 R120, desc[UR20][R102.64] ;  /* 0x000000146678b981 */ /* 0x0000a2000c1e1100 */
[----:B------:R-:W-:Y:S02]  /*b8c0*/  SGXT.U32 R0, R0, 0x1 ;  /* 0x000000010000781a */ /* 0x000fe40000000000 */
[----:B------:R-:W-:Y:S02]  /*b8d0*/  ISETP.GE.AND P4, PT, R118, UR22, PT ;  /* 0x0000001676007c0c */ /* 0x000fe4000bf86270 */
[----:B------:R-:W1:Y:S01]  /*b8e0*/  S2R R118, SR_TID.X ;  /* 0x0000000000767919 */ /* 0x000e620000002100 */
[----:B------:R-:W-:-:S04]  /*b8f0*/  LOP3.LUT R0, R0, 0x12, RZ, 0xfc, !PT ;  /* 0x0000001200007812 */ /* 0x000fc800078efcff */
[----:B------:R-:W-:Y:S01]  /*b900*/  ISETP.GE.AND P3, PT, R0, UR22, PT ;  /* 0x0000001600007c0c */ /* 0x000fe2000bf66270 */
[----:B0-----:R-:W-:Y:S02]  /*b910*/  @!P0 IMAD.MOV.U32 R102, RZ, RZ, R29 ;  /* 0x000000ffff668224 */ /* 0x001fe400078e001d */
[----:B------:R-:W-:-:S05]  /*b920*/  @!P0 IMAD.MOV.U32 R103, RZ, RZ, R35 ;  /* 0x000000ffff678224 */ /* 0x000fca00078e0023 */
[----:B------:R0:W2:Y:S02]  /*b930*/  @!P0 LDG.E.U8 R163, desc[UR20][R102.64] ;  /* 0x0000001466a38981 */ /* 0x0000a4000c1e1100 */
[----:B0-----:R-:W-:Y:S02]  /*b940*/  @!P1 IMAD.MOV.U32 R102, RZ, RZ, R54 ;  /* 0x000000ffff669224 */ /* 0x001fe400078e0036 */
[----:B------:R-:W-:-:S05]  /*b950*/  @!P1 IMAD.MOV.U32 R103, RZ, RZ, R60 ;  /* 0x000000ffff679224 */ /* 0x000fca00078e003c */
[----:B------:R0:W2:Y:S01]  /*b960*/  @!P1 LDG.E.U8 R147, desc[UR20][R102.64] ;  /* 0x0000001466939981 */ /* 0x0000a2000c1e1100 */
[--C-:B-1----:R-:W-:Y:S02]  /*b970*/  SHF.R.U32.HI R0, RZ, 0x6, R118.reuse ;  /* 0x00000006ff007819 */ /* 0x102fe40000011676 */
[----:B------:R-:W-:Y:S02]  /*b980*/  SHF.R.U32.HI R118, RZ, 0x6, R118 ;  /* 0x00000006ff767819 */ /* 0x000fe40000011676 */
[----:B------:R-:W-:Y:S02]  /*b990*/  SGXT.U32 R0, R0, 0x1 ;  /* 0x000000010000781a */ /* 0x000fe40000000000 */
[----:B------:R-:W-:Y:S02]  /*b9a0*/  SGXT.U32 R118, R118, 0x1 ;  /* 0x000000017676781a */ /* 0x000fe40000000000 */
[----:B------:R-:W-:Y:S02]  /*b9b0*/  LOP3.LUT R0, R0, 0x16, RZ, 0xfc, !PT ;  /* 0x0000001600007812 */ /* 0x000fe400078efcff */
[----:B------:R-:W-:-:S02]  /*b9c0*/  LOP3.LUT R118, R118, 0x14, RZ, 0xfc, !PT ;  /* 0x0000001476767812 */ /* 0x000fc400078efcff */
[----:B------:R-:W-:Y:S02]  /*b9d0*/  ISETP.GE.AND P1, PT, R0, UR22, PT ;  /* 0x0000001600007c0c */ /* 0x000fe4000bf26270 */
[----:B------:R-:W1:Y:S01]  /*b9e0*/  S2R R0, SR_TID.X ;  /* 0x0000000000007919 */ /* 0x000e620000002100 */
[----:B------:R-:W-:Y:S02]  /*b9f0*/  ISETP.GE.AND P0, PT, R118, UR22, PT ;  /* 0x0000001676007c0c */ /* 0x000fe4000bf06270 */
[----:B------:R-:W1:Y:S01]  /*ba00*/  S2R R118, SR_TID.X ;  /* 0x0000000000767919 */ /* 0x000e620000002100 */
[----:B0-----:R-:W-:Y:S02]  /*ba10*/  @!P5 IMAD.MOV.U32 R102, RZ, RZ, R87 ;  /* 0x000000ffff66d224 */ /* 0x001fe400078e0057 */
[----:B------:R-:W-:-:S05]  /*ba20*/  @!P5 IMAD.MOV.U32 R103, RZ, RZ, R94 ;  /* 0x000000ffff67d224 */ /* 0x000fca00078e005e */
[----:B------:R0:W2:Y:S01]  /*ba30*/  @!P5 LDG.E.U8 R238, desc[UR20][R102.64] ;  /* 0x0000001466eed981 */ /* 0x0000a2000c1e1100 */
[----:B-1----:R-:W-:-:S04]  /*ba40*/  SHF.R.U32.HI R0, RZ, 0x6, R0 ;  /* 0x00000006ff007819 */ /* 0x002fc80000011600 */
[----:B------:R-:W-:-:S04]  /*ba50*/  SGXT.U32 R0, R0, 0x1 ;  /* 0x000000010000781a */ /* 0x000fc80000000000 */
[----:B------:R-:W-:-:S04]  /*ba60*/  LOP3.LUT R0, R0, 0x18, RZ, 0xfc, !PT ;  /* 0x0000001800007812 */ /* 0x000fc800078efcff */
[----:B------:R-:W-:Y:S02]  /*ba70*/  ISETP.GE.AND P5, PT, R0, UR22, PT ;  /* 0x0000001600007c0c */ /* 0x000fe4000bfa6270 */
[--C-:B------:R-:W-:Y:S02]  /*ba80*/  SHF.R.U32.HI R0, RZ, 0x6, R118.reuse ;  /* 0x00000006ff007819 */ /* 0x100fe40000011676 */
[----:B------:R-:W-:Y:S01]  /*ba90*/  SHF.R.U32.HI R118, RZ, 0x6, R118 ;  /* 0x00000006ff767819 */ /* 0x000fe20000011676 */
[----:B0-----:R-:W-:Y:S01]  /*baa0*/  @!P4 IMAD.MOV.U32 R102, RZ, RZ, R4 ;  /* 0x000000ffff66c224 */ /* 0x001fe200078e0004 */
[----:B------:R-:W-:Y:S02]  /*bab0*/  PRMT R123, RZ, 0x7610, R123 ;  /* 0x00007610ff7b7816 */ /* 0x000fe4000000007b */
[----:B------:R-:W-:Y:S01]  /*bac0*/  SGXT.U32 R118, R118, 0x1 ;  /* 0x000000017676781a */ /* 0x000fe20000000000 */
[----:B------:R-:W-:-:S03]  /*bad0*/  @!P4 IMAD.MOV.U32 R103, RZ, RZ, R11 ;  /* 0x000000ffff67c224 */ /* 0x000fc600078e000b */
[----:B------:R-:W-:Y:S02]  /*bae0*/  LOP3.LUT R118, R118, 0x1a, RZ, 0xfc, !PT ;  /* 0x0000001a76767812 */ /* 0x000fe400078efcff */
[----:B------:R0:W2:Y:S02]  /*baf0*/  @!P4 LDG.E.U8 R123, desc[UR20][R102.64] ;  /* 0x00000014667bc981 */ /* 0x0000a4000c1e1100 */
[----:B------:R-:W-:Y:S02]  /*bb00*/  ISETP.GE.AND P4, PT, R118, UR22, PT ;  /* 0x0000001676007c0c */ /* 0x000fe4000bf86270 */
[----:B------:R-:W1:Y:S01]  /*bb10*/  S2R R118, SR_TID.X ;  /* 0x0000000000767919 */ /* 0x000e620000002100 */
[----:B------:R-:W-:Y:S02]  /*bb20*/  SGXT.U32 R0, R0, 0x1 ;  /* 0x000000010000781a */ /* 0x000fe40000000000 */
[----:B------:R-:W-:Y:S01]  /*bb30*/  PRMT R162, RZ, 0x7610, R162 ;  /* 0x00007610ffa27816 */ /* 0x000fe200000000a2 */
[----:B0-----:R-:W-:-:S02]  /*bb40*/  @!P3 IMAD.MOV.U32 R102, RZ, RZ, R30 ;  /* 0x000000ffff66b224 */ /* 0x001fc400078e001e */
[----:B------:R-:W-:Y:S01]  /*bb50*/  @!P3 IMAD.MOV.U32 R103, RZ, RZ, R37 ;  /* 0x000000ffff67b224 */ /* 0x000fe200078e0025 */
[----:B------:R-:W-:Y:S02]  /*bb60*/  LOP3.LUT R0, R0, 0x1c, RZ, 0xfc, !PT ;  /* 0x0000001c00007812 */ /* 0x000fe400078efcff */
[----:B------:R-:W-:Y:S02]  /*bb70*/  PRMT R146, RZ, 0x7610, R146 ;  /* 0x00007610ff927816 */ /* 0x000fe40000000092 */
[----:B------:R0:W2:Y:S01]  /*bb80*/  @!P3 LDG.E.U8 R162, desc[UR20][R102.64] ;  /* 0x0000001466a2b981 */ /* 0x0000a2000c1e1100 */
[----:B------:R-:W-:Y:S02]  /*bb90*/  ISETP.GE.AND P3, PT, R0, UR22, PT ;  /* 0x0000001600007c0c */ /* 0x000fe4000bf66270 */
[----:B------:R-:W-:Y:S01]  /*bba0*/  PRMT R192, RZ, 0x7610, R192 ;  /* 0x00007610ffc07816 */ /* 0x000fe200000000c0 */
[----:B0-----:R-:W-:Y:S02]  /*bbb0*/  @!P0 IMAD.MOV.U32 R102, RZ, RZ, R55 ;  /* 0x000000ffff668224 */ /* 0x001fe400078e0037 */
[----:B------:R-:W-:-:S05]  /*bbc0*/  @!P0 IMAD.MOV.U32 R103, RZ, RZ, R62 ;  /* 0x000000ffff678224 */ /* 0x000fca00078e003e */
[----:B------:R0:W2:Y:S01]  /*bbd0*/  @!P0 LDG.E.U8 R146, desc[UR20][R102.64] ;  /* 0x0000001466928981 */ /* 0x0000a2000c1e1100 */
[----:B-1----:R-:W-:-:S04]  /*bbe0*/  SHF.R.U32.HI R0, RZ, 0x6, R118 ;  /* 0x00000006ff007819 */ /* 0x002fc80000011676 */
[----:B------:R-:W-:Y:S01]  /*bbf0*/  SGXT.U32 R0, R0, 0x1 ;  /* 0x000000010000781a */ /* 0x000fe20000000000 */
[----:B0-----:R-:W-:-:S03]  /*bc00*/  @!P1 IMAD.MOV.U32 R102, RZ, RZ, R78 ;  /* 0x000000ffff669224 */ /* 0x001fc600078e004e */
[----:B------:R-:W-:Y:S01]  /*bc10*/  LOP3.LUT R0, R0, 0x20, RZ, 0xfc, !PT ;  /* 0x0000002000007812 */ /* 0x000fe200078efcff */
[----:B------:R-:W-:-:S05]  /*bc20*/  @!P1 IMAD.MOV.U32 R103, RZ, RZ, R84 ;  /* 0x000000ffff679224 */ /* 0x000fca00078e0054 */
[----:B------:R0:W2:Y:S01]  /*bc30*/  @!P1 LDG.E.U8 R192, desc[UR20][R102.64] ;  /* 0x0000001466c09981 */ /* 0x0000a2000c1e1100 */
[----:B------:R-:W-:Y:S02]  /*bc40*/  ISETP.GE.AND P1, PT, R0, UR22, PT ;  /* 0x0000001600007c0c */ /* 0x000fe4000bf26270 */
[----:B------:R-:W1:Y:S01]  /*bc50*/  S2R R0, SR_TID.X ;  /* 0x0000000000007919 */ /* 0x000e620000002100 */
[----:B------:R-:W-:-:S04]  /*bc60*/  LEA.HI R118, R118, 0x1e, RZ, 0x1a ;  /* 0x0000001e76767811 */ /* 0x000fc800078fd0ff */
[----:B------:R-:W-:Y:S02]  /*bc70*/  ISETP.GE.AND P0, PT, R118, UR22, PT ;  /* 0x0000001676007c0c */ /* 0x000fe4000bf06270 */
[----:B------:R-:W3:Y:S01]  /*bc80*/  S2R R118, SR_TID.X ;  /* 0x0000000000767919 */ /* 0x000ee20000002100 */
[----:B------:R-:W-:Y:S01]  /*bc90*/  PRMT R122, RZ, 0x7610, R122 ;  /* 0x00007610ff7a7816 */ /* 0x000fe2000000007a */
[----:B0-----:R-:W-:Y:S02]  /*bca0*/  @!P5 IMAD.MOV.U32 R102, RZ, RZ, R5 ;  /* 0x000000ffff66d224 */ /* 0x001fe400078e0005 */
[----:B------:R-:W-:-:S05]  /*bcb0*/  @!P5 IMAD.MOV.U32 R103, RZ, RZ, R13 ;  /* 0x000000ffff67d224 */ /* 0x000fca00078e000d */
[----:B------:R0:W2:Y:S01]  /*bcc0*/  @!P5 LDG.E.U8 R122, desc[UR20][R102.64] ;  /* 0x00000014667ad981 */ /* 0x0000a2000c1e1100 */
[----:B-1----:R-:W-:-:S04]  /*bcd0*/  SHF.R.U32.HI R0, RZ, 0x6, R0 ;  /* 0x00000006ff007819 */ /* 0x002fc80000011600 */
[----:B------:R-:W-:-:S04]  /*bce0*/  SGXT.U32 R0, R0, 0x1 ;  /* 0x000000010000781a */ /* 0x000fc80000000000 */
[----:B------:R-:W-:-:S04]  /*bcf0*/  LOP3.LUT R0, R0, 0x22, RZ, 0xfc, !PT ;  /* 0x0000002200007812 */ /* 0x000fc800078efcff */
[----:B------:R-:W-:Y:S02]  /*bd00*/  ISETP.GE.AND P5, PT, R0, UR22, PT ;  /* 0x0000001600007c0c */ /* 0x000fe4000bfa6270 */
[--C-:B---3--:R-:W-:Y:S02]  /*bd10*/  SHF.R.U32.HI R0, RZ, 0x6, R118.reuse ;  /* 0x00000006ff007819 */ /* 0x108fe40000011676 */
[----:B------:R-:W-:Y:S01]  /*bd20*/  SHF.R.U32.HI R118, RZ, 0x6, R118 ;  /* 0x00000006ff767819 */ /* 0x000fe20000011676 */
[----:B0-----:R-:W-:Y:S01]  /*bd30*/  @!P4 IMAD.MOV.U32 R102, RZ, RZ, R31 ;  /* 0x000000ffff66c224 */ /* 0x001fe200078e001f */
[----:B------:R-:W-:Y:S02]  /*bd40*/  PRMT R161, RZ, 0x7610, R161 ;  /* 0x00007610ffa17816 */ /* 0x000fe400000000a1 */
[----:B------:R-:W-:Y:S01]  /*bd50*/  SGXT.U32 R118, R118, 0x1 ;  /* 0x000000017676781a */ /* 0x000fe20000000000 */
[----:B------:R-:W-:-:S03]  /*bd60*/  @!P4 IMAD.MOV.U32 R103, RZ, RZ, R39 ;  /* 0x000000ffff67c224 */ /* 0x000fc600078e0027 */
[----:B------:R-:W-:Y:S02]  /*bd70*/  LOP3.LUT R118, R118, 0x24, RZ, 0xfc, !PT ;  /* 0x0000002476767812 */ /* 0x000fe400078efcff */
[----:B------:R0:W3:Y:S02]  /*bd80*/  @!P4 LDG.E.U8 R161, desc[UR20][R102.64] ;  /* 0x0000001466a1c981 */ /* 0x0000e4000c1e1100 */
        /* <DEDUP_REMOVED lines=18> */
[----:B------:R-:W-:Y:S01]  /*beb0*/  @!P1 IMAD.MOV.U32 R103, RZ, RZ, R15 ;  /* 0x000000ffff679224 */ /* 0x000fe200078e000f */
[----:B------:R-:W-:-:S04]  /*bec0*/  SHF.R.U32.HI R118, RZ, 0x6, R118 ;  /* 0x00000006ff767819 */ /* 0x000fc80000011676 */
[----:B------:R0:W2:Y:S01]  /*bed0*/  @!P1 LDG.E.U8 R125, desc[UR20][R102.64] ;  /* 0x00000014667d9981 */ /* 0x0000a2000c1e1100 */
[----:B------:R-:W-:Y:S02]  /*bee0*/  ISETP.GE.AND P1, PT, R0, UR22, PT ;  /* 0x0000001600007c0c */ /* 0x000fe4000bf26270 */
[----:B------:R-:W1:Y:S01]  /*bef0*/  S2R R0, SR_TID.X ;  /* 0x0000000000007919 */ /* 0x000e620000002100 */
[----:B------:R-:W-:-:S04]  /*bf00*/  SGXT.U32 R118, R118, 0x1 ;  /* 0x000000017676781a */ /* 0x000fc80000000000 */
[----:B------:R-:W-:-:S04]  /*bf10*/  LOP3.LUT R118, R118, 0x28, RZ, 0xfc, !PT ;  /* 0x0000002876767812 */ /* 0x000fc800078efcff */
[----:B------:R-:W-:Y:S02]  /*bf20*/  ISETP.GE.AND P0, PT, R118, UR22, PT ;  /* 0x0000001676007c0c */ /* 0x000fe4000bf06270 */
[----:B------:R-:W4:Y:S01]  /*bf30*/  S2R R118, SR_TID.X ;  /* 0x0000000000767919 */ /* 0x000f220000002100 */
[----:B------:R-:W-:Y:S01]  /*bf40*/  PRMT R160, RZ, 0x7610, R160 ;  /* 0x00007610ffa07816 */ /* 0x000fe200000000a0 */
[----:B0-----:R-:W-:Y:S02]  /*bf50*/  @!P5 IMAD.MOV.U32 R102, RZ, RZ, R32 ;  /* 0x000000ffff66d224 */ /* 0x001fe400078e0020 */
[----:B------:R-:W-:Y:S01]  /*bf60*/  @!P5 IMAD.MOV.U32 R103, RZ, RZ, R41 ;  /* 0x000000ffff67d224 */ /* 0x000fe200078e0029 */
[----:B------:R-:W-:-:S04]  /*bf70*/  PRMT R144, RZ, 0x7610, R144 ;  /* 0x00007610ff907816 */ /* 0x000fc80000000090 */
[----:B------:R0:W2:Y:S01]  /*bf80*/  @!P5 LDG.E.U8 R160, desc[UR20][R102.64] ;  /* 0x0000001466a0d981 */ /* 0x0000a2000c1e1100 */
[----:B-1----:R-:W-:-:S04]  /*bf90*/  SHF.R.U32.HI R0, RZ, 0x6, R0 ;  /* 0x00000006ff007819 */ /* 0x002fc80000011600 */
[----:B------:R-:W-:-:S04]  /*bfa0*/  SGXT.U32 R0, R0, 0x1 ;  /* 0x000000010000781a */ /* 0x000fc80000000000 */
[----:B------:R-:W-:Y:S01]  /*bfb0*/  LOP3.LUT R0, R0, 0x2c, RZ, 0xfc, !PT ;  /* 0x0000002c00007812 */ /* 0x000fe200078efcff */
[----:B0-----:R-:W-:Y:S02]  /*bfc0*/  @!P4 IMAD.MOV.U32 R102, RZ, RZ, R57 ;  /* 0x000000ffff66c224 */ /* 0x001fe400078e0039 */
[----:B------:R-:W-:Y:S01]  /*bfd0*/  @!P4 IMAD.MOV.U32 R103, RZ, RZ, R66 ;  /* 0x000000ffff67c224 */ /* 0x000fe200078e0042 */
[----:B------:R-:W-:Y:S02]  /*bfe0*/  ISETP.GE.AND P5, PT, R0, UR22, PT ;  /* 0x0000001600007c0c */ /* 0x000fe4000bfa6270 */
[----:B----4-:R-:W-:Y:S02]  /*bff0*/  SHF.R.U32.HI R0, RZ, 0x6, R118 ;  /* 0x00000006ff007819 */ /* 0x010fe40000011676 */
[----:B------:R-:W-:Y:S01]  /*c000*/  LEA.HI R118, R118, 0x2e, RZ, 0x1a ;  /* 0x0000002e76767811 */ /* 0x000fe200078fd0ff */
[----:B------:R0:W4:Y:S03]  /*c010*/  @!P4 LDG.E.U8 R144, desc[UR20][R102.64] ;  /* 0x000000146690c981 */ /* 0x000126000c1e1100 */
[----:B------:R-:W-:-:S02]  /*c020*/  ISETP.GE.AND P4, PT, R118, UR22, PT ;  /* 0x0000001676007c0c */ /* 0x000fc4000bf86270 */
[----:B------:R-:W1:Y:S01]  /*c030*/  S2R R118, SR_TID.X ;  /* 0x0000000000767919 */ /* 0x000e620000002100 */
[----:B------:R-:W-:Y:S02]  /*c040*/  SGXT.U32 R0, R0, 0x1 ;  /* 0x000000010000781a */ /* 0x000fe40000000000 */
[----:B------:R-:W-:Y:S01]  /*c050*/  PRMT R186, RZ, 0x7610, R186 ;  /* 0x00007610ffba7816 */ /* 0x000fe200000000ba */
[----:B0-----:R-:W-:Y:S02]  /*c060*/  @!P3 IMAD.MOV.U32 R102, RZ, RZ, R79 ;  /* 0x000000ffff66b224 */ /* 0x001fe400078e004f */
[----:B------:R-:W-:Y:S01]  /*c070*/  @!P3 IMAD.MOV.U32 R103, RZ, RZ, R85 ;  /* 0x000000ffff67b224 */ /* 0x000fe200078e0055 */
[----:B------:R-:W-:Y:S02]  /*c080*/  LOP3.LUT R0, R0, 0x30, RZ, 0xfc, !PT ;  /* 0x0000003000007812 */ /* 0x000fe400078efcff */
[----:B------:R-:W-:Y:S02]  /*c090*/  PRMT R124, RZ, 0x7610, R124 ;  /* 0x00007610ff7c7816 */ /* 0x000fe4000000007c */
[----:B------:R0:W2:Y:S01]  /*c0a0*/  @!P3 LDG.E.U8 R186, desc[UR20][R102.64] ;  /* 0x0000001466bab981 */ /* 0x0000a2000c1e1100 */
[----:B------:R-:W-:-:S02]  /*c0b0*/  ISETP.GE.AND P3, PT, R0, UR22, PT ;  /* 0x0000001600007c0c */ /* 0x000fc4000bf66270 */
        /* <DEDUP_REMOVED lines=16> */
[----:B------:R-:W1:Y:S01]  /*c1c0*/  S2R R118, SR_TID.X ;  /* 0x0000000000767919 */ /* 0x000e620000002100 */
        /* <DEDUP_REMOVED lines=65> */
[----:B------:R-:W-:-:S04]  /*c5e0*/  LOP3.LUT R0, R0, 0x60, RZ, 0xfc, !PT ;  /* 0x0000006000007812 */ /* 0x000fc800078efcff */
[----:B------:R0:W2:Y:S01]  /*c5f0*/  @!P3 LDG.E.U8 R128, desc[UR20][R102.64] ;  /* 0x000000146680b981 */ /* 0x0000a2000c1e1100 */
[----:B------:R-:W-:Y:S02]  /*c600*/  ISETP.GE.AND P3, PT, R0, UR22, PT ;  /* 0x0000001600007c0c */ /* 0x000fe4000bf66270 */
[----:B------:R-:W-:Y:S01]  /*c610*/  PRMT R175, RZ, 0x7610, R175 ;  /* 0x00007610ffaf7816 */ /* 0x000fe200000000af */
[----:B0-----:R-:W-:Y:S01]  /*c620*/  @!P0 IMAD.MOV.U32 R102, RZ, RZ, R80 ;  /* 0x000000ffff668224 */ /* 0x001fe200078e0050 */
[--C-:B-1----:R-:W-:Y:S02]  /*c630*/  SHF.R.U32.HI R0, RZ, 0x6, R118.reuse ;  /* 0x00000006ff007819 */ /* 0x102fe40000011676 */
[----:B------:R-:W-:Y:S01]  /*c640*/  SHF.R.U32.HI R118, RZ, 0x6, R118 ;  /* 0x00000006ff767819 */ /* 0x000fe20000011676 */
[----:B------:R-:W-:-:S03]  /*c650*/  @!P0 IMAD.MOV.U32 R103, RZ, RZ, R86 ;  /* 0x000000ffff678224 */ /* 0x000fc600078e0056 */
[----:B------:R-:W-:Y:S02]  /*c660*/  SGXT.U32 R118, R118, 0x1 ;  /* 0x000000017676781a */ /* 0x000fe40000000000 */
[----:B------:R0:W2:Y:S02]  /*c670*/  @!P0 LDG.E.U8 R175, desc[UR20][R102.64] ;  /* 0x0000001466af8981 */ /* 0x0000a4000c1e1100 */
[----:B------:R-:W-:-:S04]  /*c680*/  LOP3.LUT R118, R118, 0x3c, RZ, 0xfc, !PT ;  /* 0x0000003c76767812 */ /* 0x000fc800078efcff */
[----:B------:R-:W-:Y:S02]  /*c690*/  ISETP.GE.AND P0, PT, R118, UR22, PT ;  /* 0x0000001676007c0c */ /* 0x000fe4000bf06270 */
[----:B------:R-:W1:Y:S01]  /*c6a0*/  S2R R118, SR_TID.X ;  /* 0x0000000000767919 */ /* 0x000e620000002100 */
[----:B------:R-:W-:Y:S01]  /*c6b0*/  PRMT R129, RZ, 0x7610, R129 ;  /* 0x00007610ff817816 */ /* 0x000fe20000000081 */
[----:B0-----:R-:W-:Y:S01]  /*c6c0*/  @!P1 IMAD.MOV.U32 R102, RZ, RZ, R18 ;  /* 0x000000ffff669224 */ /* 0x001fe200078e0012 */
[----:B------:R-:W-:Y:S01]  /*c6d0*/  SGXT.U32 R0, R0, 0x1 ;  /* 0x000000010000781a */ /* 0x000fe20000000000 */
[----:B------:R-:W-:Y:S01]  /*c6e0*/  @!P1 IMAD.MOV.U32 R103, RZ, RZ, R25 ;  /* 0x000000ffff679224 */ /* 0x000fe200078e0019 */
[----:B------:R-:W-:Y:S02]  /*c6f0*/  PRMT R130, RZ, 0x7610, R130 ;  /* 0x00007610ff827816 */ /* 0x000fe40000000082 */
[----:B------:R-:W-:Y:S02]  /*c700*/  LOP3.LUT R0, R0, 0x68, RZ, 0xfc, !PT ;  /* 0x0000006800007812 */ /* 0x000fe400078efcff */
[----:B------:R0:W2:Y:S02]  /*c710*/  @!P1 LDG.E.U8 R129, desc[UR20][R102.64] ;  /* 0x0000001466819981 */ /* 0x0000a4000c1e1100 */
[----:B------:R-:W-:Y:S01]  /*c720*/  ISETP.GE.AND P1, PT, R0, UR22, PT ;  /* 0x0000001600007c0c */ /* 0x000fe2000bf26270 */
[----:B0-----:R-:W-:-:S02]  /*c730*/  @!P5 IMAD.MOV.U32 R102, RZ, RZ, R20 ;  /* 0x000000ffff66d224 */ /* 0x001fc400078e0014 */
[----:B------:R-:W-:-:S05]  /*c740*/  @!P5 IMAD.MOV.U32 R103, RZ, RZ, R26 ;  /* 0x000000ffff67d224 */ /* 0x000fca00078e001a */
[----:B------:R0:W2:Y:S01]  /*c750*/  @!P5 LDG.E.U8 R130, desc[UR20][R102.64] ;  /* 0x000000146682d981 */ /* 0x0000a2000c1e1100 */
[----:B-1----:R-:W-:-:S04]  /*c760*/  LEA.HI R0, R118, 0x3e, RZ, 0x1a ;  /* 0x0000003e76007811 */ /* 0x002fc800078fd0ff */
        /* <DEDUP_REMOVED lines=44> */
[--C-:B----4-:R-:W-:Y:S02]  /*ca30*/  SHF.R.U32.HI R0, RZ, 0x6, R118.reuse ;  /* 0x00000006ff007819 */ /* 0x110fe40000011676 */
[----:B------:R-:W-:Y:S01]  /*ca40*/  SHF.R.U32.HI R118, RZ, 0x6, R118 ;  /* 0x00000006ff767819 */ /* 0x000fe20000011676 */
[----:B0-----:R-:W-:Y:S01]  /*ca50*/  @!P4 IMAD.MOV.U32 R102, RZ, RZ, R184 ;  /* 0x000000ffff66c224 */ /* 0x001fe200078e00b8 */
[----:B------:R-:W-:Y:S02]  /*ca60*/  PRMT R166, RZ, 0x7610, R166 ;  /* 0x00007610ffa67816 */ /* 0x000fe400000000a6 */
[----:B------:R-:W-:Y:S01]  /*ca70*/  SGXT.U32 R118, R118, 0x1 ;  /* 0x000000017676781a */ /* 0x000fe20000000000 */
[----:B------:R-:W-:-:S03]  /*ca80*/  @!P4 IMAD.MOV.U32 R103, RZ, RZ, R183 ;  /* 0x000000ffff67c224 */ /* 0x000fc600078e00b7 */
[----:B------:R-:W-:Y:S02]  /*ca90*/  LOP3.LUT R118, R118, 0x4a, RZ, 0xfc, !PT ;  /* 0x0000004a76767812 */ /* 0x000fe400078efcff */
[----:B------:R0:W4:Y:S02]  /*caa0*/  @!P4 LDG.E.U8 R166, desc[UR20][R102.64] ;  /* 0x0000001466a6c981 */ /* 0x000124000c1e1100 */
        /* <DEDUP_REMOVED lines=19> */
[----:B------:R0:W3:Y:S01]  /*cbe0*/  @!P1 LDG.E.U8 R140, desc[UR20][R102.64] ;  /* 0x00000014668c9981 */ /* 0x0000e2000c1e1100 */
[----:B------:R-:W-:Y:S02]  /*cbf0*/  ISETP.GE.AND P1, PT, R0, UR22, PT ;  /* 0x0000001600007c0c */ /* 0x000fe4000bf26270 */
[----:B------:R-:W1:Y:S01]  /*cc00*/  S2R R0, SR_TID.X ;  /* 0x0000000000007919 */ /* 0x000e620000002100 */
[----:B------:R-:W-:Y:S01]  /*cc10*/  PRMT R115, RZ, 0x7610, R115 ;  /* 0x00007610ff737816 */ /* 0x000fe20000000073 */
[----:B0-----:R-:W-:Y:S02]  /*cc20*/  @!P5 IMAD.MOV.U32 R102, RZ, RZ, R81 ;  /* 0x000000ffff66d224 */ /* 0x001fe400078e0051 */
[----:B------:R-:W-:Y:S01]  /*cc30*/  @!P5 IMAD.MOV.U32 R103, RZ, RZ, R88 ;  /* 0x000000ffff67d224 */ /* 0x000fe200078e0058 */
[----:B------:R-:W-:-:S04]  /*cc40*/  PRMT R155, RZ, 0x7610, R155 ;  /* 0x00007610ff9b7816 */ /* 0x000fc8000000009b */
[----:B------:R0:W3:Y:S01]  /*cc50*/  @!P5 LDG.E.U8 R115, desc[UR20][R102.64] ;  /* 0x000000146673d981 */ /* 0x0000e2000c1e1100 */
[----:B------:R-:W-:Y:S01]  /*cc60*/  PRMT R139, RZ, 0x7610, R139 ;  /* 0x00007610ff8b7816 */ /* 0x000fe2000000008b */
[----:B0-----:R-:W-:Y:S02]  /*cc70*/  @!P4 IMAD.MOV.U32 R102, RZ, RZ, R42 ;  /* 0x000000ffff66c224 */ /* 0x001fe400078e002a */
[----:B------:R-:W-:-:S05]  /*cc80*/  @!P4 IMAD.MOV.U32 R103, RZ, RZ, R49 ;  /* 0x000000ffff67c224 */ /* 0x000fca00078e0031 */
[----:B------:R0:W3:Y:S01]  /*cc90*/  @!P4 LDG.E.U8 R155, desc[UR20][R102.64] ;  /* 0x00000014669bc981 */ /* 0x0000e2000c1e1100 */
        /* <DEDUP_REMOVED lines=8> */
[----:B------:R-:W-:-:S04]  /*cd20*/  LEA.HI R118, R118, 0x4e, RZ, 0x1a ;  /* 0x0000004e76767811 */ /* 0x000fc800078fd0ff */
[----:B------:R-:W-:Y:S02]  /*cd30*/  ISETP.GE.AND P0, PT, R118, UR22, PT ;  /* 0x0000001676007c0c */ /* 0x000fe4000bf06270 */
[----:B------:R-:W-:Y:S02]  /*cd40*/  PRMT R101, RZ, 0x7610, R101 ;  /* 0x00007610ff657816 */ /* 0x000fe40000000065 */
[----:B------:R-:W-:-:S09]  /*cd50*/  PRMT R154, RZ, 0x7610, R154 ;  /* 0x00007610ff9a7816 */ /* 0x000fd2000000009a */
[----:B0-----:R-:W-:Y:S02]  /*cd60*/  @!P0 IMAD.MOV.U32 R102, RZ, RZ, R93 ;  /* 0x000000ffff668224 */ /* 0x001fe400078e005d */
[----:B------:R-:W-:-:S05]  /*cd70*/  @!P0 IMAD.MOV.U32 R103, RZ, RZ, R99 ;  /* 0x000000ffff678224 */ /* 0x000fca00078e0063 */
[----:B------:R0:W3:Y:S01]  /*cd80*/  @!P0 LDG.E.U8 R101, desc[UR20][R102.64] ;  /* 0x0000001466658981 */ /* 0x0000e2000c1e1100 */
[----:B-1----:R-:W-:-:S04]  /*cd90*/  SHF.R.U32.HI R118, RZ, 0x6, R0 ;  /* 0x00000006ff767819 */ /* 0x002fc80000011600 */
[----:B------:R-:W-:-:S04]  /*cda0*/  SGXT.U32 R118, R118, 0x1 ;  /* 0x000000017676781a */ /* 0x000fc80000000000 */
[----:B------:R-:W-:Y:S01]  /*cdb0*/  LOP3.LUT R118, R118, 0x56, RZ, 0xfc, !PT ;  /* 0x0000005676767812 */ /* 0x000fe200078efcff */
[----:B0-----:R-:W-:Y:S02]  /*cdc0*/  @!P1 IMAD.MOV.U32 R102, RZ, RZ, R44 ;  /* 0x000000ffff669224 */ /* 0x001fe400078e002c */
[----:B------:R-:W-:Y:S01]  /*cdd0*/  @!P1 IMAD.MOV.U32 R103, RZ, RZ, R50 ;  /* 0x000000ffff679224 */ /* 0x000fe200078e0032 */
[----:B------:R-:W-:Y:S02]  /*cde0*/  ISETP.GE.AND P0, PT, R118, UR22, PT ;  /* 0x0000001676007c0c */ /* 0x000fe4000bf06270 */
[----:B------:R-:W-:Y:S02]  /*cdf0*/  SHF.R.U32.HI R118, RZ, 0x6, R0 ;  /* 0x00000006ff767819 */ /* 0x000fe40000011600 */
[----:B------:R0:W3:Y:S01]  /*ce00*/  @!P1 LDG.E.U8 R154, desc[UR20][R102.64] ;  /* 0x00000014669a9981 */ /* 0x0000e2000c1e1100 */
[----:B------:R-:W-:Y:S02]  /*ce10*/  PRMT R138, RZ, 0x7610, R138 ;  /* 0x00007610ff8a7816 */ /* 0x000fe4000000008a */
[----:B------:R-:W-:-:S02]  /*ce20*/  SGXT.U32 R118, R118, 0x1 ;  /* 0x000000017676781a */ /* 0x000fc40000000000 */
[----:B------:R-:W-:Y:S02]  /*ce30*/  SHF.R.U32.HI R0, RZ, 0x6, R0 ;  /* 0x00000006ff007819 */ /* 0x000fe40000011600 */
[----:B------:R-:W-:Y:S01]  /*ce40*/  LOP3.LUT R118, R118, 0x5a, RZ, 0xfc, !PT ;  /* 0x0000005a76767812 */ /* 0x000fe200078efcff */
[----:B0-----:R-:W-:Y:S02]  /*ce50*/  @!P3 IMAD.MOV.U32 R102, RZ, RZ, R69 ;  /* 0x000000ffff66b224 */ /* 0x001fe400078e0045 */
[----:B------:R-:W-:Y:S01]  /*ce60*/  @!P3 IMAD.MOV.U32 R103, RZ, RZ, R75 ;  /* 0x000000ffff67b224 */ /* 0x000fe200078e004b */
[----:B------:R-:W-:Y:S02]  /*ce70*/  SGXT.U32 R0, R0, 0x1 ;  /* 0x000000010000781a */ /* 0x000fe40000000000 */
[----:B------:R-:W-:Y:S02]  /*ce80*/  PRMT R114, RZ, 0x7610, R114 ;  /* 0x00007610ff727816 */ /* 0x000fe40000000072 */
[----:B------:R0:W3:Y:S01]  /*ce90*/  @!P3 LDG.E.U8 R138, desc[UR20][R102.64] ;  /* 0x00000014668ab981 */ /* 0x0000e2000c1e1100 */
[----:B------:R-:W-:-:S02]  /*cea0*/  ISETP.GE.AND P1, PT, R118, UR22, PT ;  /* 0x0000001676007c0c */ /* 0x000fc4000bf26270 */
[----:B------:R-:W-:Y:S01]  /*ceb0*/  LOP3.LUT R0, R0, 0x5c, RZ, 0xfc, !PT ;  /* 0x0000005c00007812 */ /* 0x000fe200078efcff */
[----:B------:R-:W1:Y:S01]  /*cec0*/  S2R R118, SR_TID.X ;  /* 0x0000000000767919 */ /* 0x000e620000002100 */
[----:B0-----:R-:W-:Y:S02]  /*ced0*/  @!P0 IMAD.MOV.U32 R102, RZ, RZ, R83 ;  /* 0x000000ffff668224 */ /* 0x001fe400078e0053 */
[----:B------:R-:W-:-:S05]  /*cee0*/  @!P0 IMAD.MOV.U32 R103, RZ, RZ, R90 ;  /* 0x000000ffff678224 */ /* 0x000fca00078e005a */
[----:B------:R0:W3:Y:S01]  /*cef0*/  @!P0 LDG.E.U8 R114, desc[UR20][R102.64] ;  /* 0x0000001466728981 */ /* 0x0000e2000c1e1100 */
[----:B------:R-:W-:Y:S02]  /*cf00*/  ISETP.GE.AND P0, PT, R0, UR22, PT ;  /* 0x0000001600007c0c */ /* 0x000fe4000bf06270 */
[----:B------:R-:W1:Y:S01]  /*cf10*/  S2R R0, SR_TID.X ;  /* 0x0000000000007919 */ /* 0x000e620000002100 */
[----:B------:R-:W-:Y:S01]  /*cf20*/  PRMT R153, RZ, 0x7610, R153 ;  /* 0x00007610ff997816 */ /* 0x000fe20000000099 */
[----:B0-----:R-:W-:Y:S02]  /*cf30*/  @!P1 IMAD.MOV.U32 R102, RZ, RZ, R46 ;  /* 0x000000ffff669224 */ /* 0x001fe400078e002e */
[----:B------:R-:W-:-:S05]  /*cf40*/  @!P1 IMAD.MOV.U32 R103, RZ, RZ, R51 ;  /* 0x000000ffff679224 */ /* 0x000fca00078e0033 */
[----:B------:R0:W3:Y:S01]  /*cf50*/  @!P1 LDG.E.U8 R153, desc[UR20][R102.64] ;  /* 0x0000001466999981 */ /* 0x0000e2000c1e1100 */
[----:B-1----:R-:W-:-:S04]  /*cf60*/  LEA.HI R118, R118, 0x5e, RZ, 0x1a ;  /* 0x0000005e76767811 */ /* 0x002fc800078fd0ff */
[----:B------:R-:W-:Y:S02]  /*cf70*/  ISETP.GE.AND P1, PT, R118, UR22, PT ;  /* 0x0000001676007c0c */ /* 0x000fe4000bf26270 */
[----:B------:R-:W-:Y:S01]  /*cf80*/  PRMT R137, RZ, 0x7610, R137 ;  /* 0x00007610ff897816 */ /* 0x000fe20000000089 */
[----:B0-----:R-:W-:Y:S02]  /*cf90*/  @!P0 IMAD.MOV.U32 R102, RZ, RZ, R71 ;  /* 0x000000ffff668224 */ /* 0x001fe400078e0047 */
[----:B------:R-:W-:-:S05]  /*cfa0*/  @!P0 IMAD.MOV.U32 R103, RZ, RZ, R76 ;  /* 0x000000ffff678224 */ /* 0x000fca00078e004c */
[----:B------:R0:W3:Y:S01]  /*cfb0*/  @!P0 LDG.E.U8 R137, desc[UR20][R102.64] ;  /* 0x0000001466898981 */ /* 0x0000e2000c1e1100 */
[----:B------:R-:W-:-:S04]  /*cfc0*/  SHF.R.U32.HI R118, RZ, 0x6, R0 ;  /* 0x00000006ff767819 */ /* 0x000fc80000011600 */
[----:B------:R-:W-:-:S04]  /*cfd0*/  SGXT.U32 R118, R118, 0x1 ;  /* 0x000000017676781a */ /* 0x000fc80000000000 */
[----:B------:R-:W-:-:S04]  /*cfe0*/  LOP3.LUT R118, R118, 0x62, RZ, 0xfc, !PT ;  /* 0x0000006276767812 */ /* 0x000fc800078efcff */
[----:B------:R-:W-:Y:S02]  /*cff0*/  ISETP.GE.AND P0, PT, R118, UR22, PT ;  /* 0x0000001676007c0c */ /* 0x000fe4000bf06270 */
        /* <DEDUP_REMOVED lines=8> */
[----:B------:R-:W-:Y:S02]  /*d080*/  SHF.R.U32.HI R118, RZ, 0x6, R0 ;  /* 0x00000006ff767819 */ /* 0x000fe40000011600 */
[----:B------:R-:W-:Y:S02]  /*d090*/  PRMT R152, RZ, 0x7610, R152 ;  /* 0x00007610ff987816 */ /* 0x000fe40000000098 */
[----:B------:R-:W-:Y:S01]  /*d0a0*/  SGXT.U32 R118, R118, 0x1 ;  /* 0x000000017676781a */ /* 0x000fe20000000000 */
[----:B0-----:R-:W-:-:S02]  /*d0b0*/  @!P0 IMAD.MOV.U32 R102, RZ, RZ, R168 ;  /* 0x000000ffff668224 */ /* 0x001fc400078e00a8 */
[----:B------:R-:W-:Y:S01]  /*d0c0*/  @!P0 IMAD.MOV.U32 R103, RZ, RZ, R53 ;  /* 0x000000ffff678224 */ /* 0x000fe200078e0035 */
[----:B------:R-:W-:-:S04]  /*d0d0*/  LOP3.LUT R118, R118, 0x66, RZ, 0xfc, !PT ;  /* 0x0000006676767812 */ /* 0x000fc800078efcff */
[----:B------:R0:W3:Y:S01]  /*d0e0*/  @!P0 LDG.E.U8 R152, desc[UR20][R102.64] ;  /* 0x0000001466988981 */ /* 0x0000e2000c1e1100 */
[----:B------:R-:W-:Y:S02]  /*d0f0*/  ISETP.GE.AND P0, PT, R118, UR22, PT ;  /* 0x0000001676007c0c */ /* 0x000fe4000bf06270 */
[----:B------:R-:W-:Y:S02]  /*d100*/  SHF.R.U32.HI R118, RZ, 0x6, R0 ;  /* 0x00000006ff767819 */ /* 0x000fe40000011600 */
[----:B------:R-:W-:Y:S02]  /*d110*/  PRMT R136, RZ, 0x7610, R136 ;  /* 0x00007610ff887816 */ /* 0x000fe40000000088 */
[----:B------:R-:W-:Y:S01]  /*d120*/  SGXT.U32 R118, R118, 0x1 ;  /* 0x000000017676781a */ /* 0x000fe20000000000 */
[----:B0-----:R-:W-:Y:S02]  /*d130*/  @!P1 IMAD.MOV.U32 R102, RZ, RZ, R170 ;  /* 0x000000ffff669224 */ /* 0x001fe400078e00aa */
        /* <DEDUP_REMOVED lines=25> */
[----:B------:R2:W3:Y:S02]  /*d2d0*/  @!P0 LDG.E.U8 R150, desc[UR20][R102.64] ;  /* 0x0000001466968981 */ /* 0x0004e4000c1e1100 */
[----:B--2---:R-:W-:Y:S02]  /*d2e0*/  @!P1 IMAD.MOV.U32 R102, RZ, RZ, R119 ;  /* 0x000000ffff669224 */ /* 0x004fe400078e0077 */
[----:B------:R-:W-:Y:S01]  /*d2f0*/  @!P1 IMAD.MOV.U32 R103, RZ, RZ, R196 ;  /* 0x000000ffff679224 */ /* 0x000fe200078e00c4 */
[----:B------:R-:W2:Y:S04]  /*d300*/  LDL R119, [R1+0x130] ;  /* 0x0001300001777983 */ /* 0x000ea80000100800 */
[----:B------:R0:W3:Y:S01]  /*d310*/  @!P1 LDG.E.U8 R149, desc[UR20][R102.64] ;  /* 0x0000001466959981 */ /* 0x0000e2000c1e1100 */
[----:B-1----:R-:W-:-:S04]  /*d320*/  LEA.HI R118, R118, 0x6e, RZ, 0x1a ;  /* 0x0000006e76767811 */ /* 0x002fc800078fd0ff */
[----:B------:R-:W-:Y:S02]  /*d330*/  ISETP.GE.AND P1, PT, R118, UR22, PT ;  /* 0x0000001676007c0c */ /* 0x000fe4000bf26270 */
[----:B------:R-:W3:Y:S01]  /*d340*/  LDL R118, [R1+0x134] ;  /* 0x0001340001767983 */ /* 0x000ee20000100800 */
[----:B------:R-:W-:-:S04]  /*d350*/  SHF.R.U32.HI R0, RZ, 0x6, R0 ;  /* 0x00000006ff007819 */ /* 0x000fc80000011600 */
[----:B------:R-:W-:-:S04]  /*d360*/  SGXT.U32 R0, R0, 0x1 ;  /* 0x000000010000781a */ /* 0x000fc80000000000 */
[----:B------:R-:W-:-:S04]  /*d370*/  LOP3.LUT R0, R0, 0x6c, RZ, 0xfc, !PT ;  /* 0x0000006c00007812 */ /* 0x000fc800078efcff */
[----:B------:R-:W-:Y:S02]  /*d380*/  ISETP.GE.AND P0, PT, R0, UR22, PT ;  /* 0x0000001600007c0c */ /* 0x000fe4000bf06270 */
[----:B------:R-:W1:Y:S01]  /*d390*/  S2R R0, SR_TID.X ;  /* 0x0000000000007919 */ /* 0x000e620000002100 */
[----:B------:R-:W-:-:S10]  /*d3a0*/  PRMT R135, RZ, 0x7610, R135 ;  /* 0x00007610ff877816 */ /* 0x000fd40000000087 */
[----:B0-----:R-:W-:Y:S02]  /*d3b0*/  @!P0 IMAD.MOV.U32 R102, RZ, RZ, R179 ;  /* 0x000000ffff668224 */ /* 0x001fe400078e00b3 */
[----:B------:R-:W-:-:S05]  /*d3c0*/  @!P0 IMAD.MOV.U32 R103, RZ, RZ, R178 ;  /* 0x000000ffff678224 */ /* 0x000fca00078e00b2 */
[----:B------:R0:W4:Y:S01]  /*d3d0*/  @!P0 LDG.E.U8 R135, desc[UR20][R102.64] ;  /* 0x0000001466878981 */ /* 0x000122000c1e1100 */
[----:B-1----:R-:W-:-:S04]  /*d3e0*/  SHF.R.U32.HI R0, RZ, 0x6, R0 ;  /* 0x00000006ff007819 */ /* 0x002fc80000011600 */
[----:B------:R-:W-:-:S04]  /*d3f0*/  SGXT.U32 R0, R0, 0x1 ;  /* 0x000000010000781a */ /* 0x000fc80000000000 */
[----:B------:R-:W-:-:S04]  /*d400*/  LOP3.LUT R0, R0, 0x74, RZ, 0xfc, !PT ;  /* 0x0000007400007812 */ /* 0x000fc800078efcff */
[----:B------:R-:W-:Y:S02]  /*d410*/  ISETP.GE.AND P0, PT, R0, UR22, PT ;  /* 0x0000001600007c0c */ /* 0x000fe4000bf06270 */
[----:B------:R-:W1:Y:S01]  /*d420*/  S2R R0, SR_TID.X ;  /* 0x0000000000007919 */ /* 0x000e620000002100 */
[----:B------:R-:W-:Y:S01]  /*d430*/  PRMT R111, RZ, 0x7610, R111 ;  /* 0x00007610ff6f7816 */ /* 0x000fe2000000006f */
        /* <DEDUP_REMOVED lines=8> */
[----:B------:R-:W-:Y:S01]  /*d4c0*/  SHF.R.U32.HI R0, RZ, 0x6, R0 ;  /* 0x00000006ff007819 */ /* 0x000fe20000011600 */
[----:B0-----:R-:W-:Y:S01]  /*d4d0*/  @!P0 IMAD.MOV.U32 R102, RZ, RZ, R190 ;  /* 0x000000ffff668224 */ /* 0x001fe200078e00be */
[----:B------:R-:W-:Y:S02]  /*d4e0*/  PRMT R134, RZ, 0x7610, R134 ;  /* 0x00007610ff867816 */ /* 0x000fe40000000086 */
[----:B------:R-:W-:Y:S01]  /*d4f0*/  SGXT.U32 R0, R0, 0x1 ;  /* 0x000000010000781a */ /* 0x000fe20000000000 */
[----:B------:R-:W-:-:S03]  /*d500*/  @!P0 IMAD.MOV.U32 R103, RZ, RZ, R189 ;  /* 0x000000ffff678224 */ /* 0x000fc600078e00bd */
[----:B------:R-:W-:Y:S02]  /*d510*/  LOP3.LUT R0, R0, 0x7c, RZ, 0xfc, !PT ;  /* 0x0000007c00007812 */ /* 0x000fe400078efcff */
[----:B------:R0:W4:Y:S01]  /*d520*/  @!P0 LDG.E.U8 R134, desc[UR20][R102.64] ;  /* 0x0000001466868981 */ /* 0x000122000c1e1100 */
[----:B------:R-:W-:Y:S02]  /*d530*/  PRMT R110, RZ, 0x7610, R110 ;  /* 0x00007610ff6e7816 */ /* 0x000fe4000000006e */
[----:B------:R-:W-:Y:S01]  /*d540*/  ISETP.GE.AND P0, PT, R0, UR22, PT ;  /* 0x0000001600007c0c */ /* 0x000fe2000bf06270 */
[----:B0-----:R-:W-:Y:S02]  /*d550*/  @!P1 IMAD.MOV.U32 R102, RZ, RZ, R193 ;  /* 0x000000ffff669224 */ /* 0x001fe400078e00c1 */
[----:B------:R-:W-:-:S05]  /*d560*/  @!P1 IMAD.MOV.U32 R103, RZ, RZ, R191 ;  /* 0x000000ffff679224 */ /* 0x000fca00078e00bf */
[----:B------:R0:W4:Y:S01]  /*d570*/  @!P1 LDG.E.U8 R110, desc[UR20][R102.64] ;  /* 0x00000014666e9981 */ /* 0x000122000c1e1100 */
[----:B-1----:R-:W-:-:S04]  /*d580*/  LEA.HI R0, R245, 0x7e, RZ, 0x1a ;  /* 0x0000007ef5007811 */ /* 0x002fc800078fd0ff */
[----:B------:R-:W-:Y:S02]  /*d590*/  ISETP.GE.AND P1, PT, R0, UR22, PT ;  /* 0x0000001600007c0c */ /* 0x000fe4000bf26270 */
[----:B------:R-:W-:Y:S01]  /*d5a0*/  PRMT R133, RZ, 0x7610, R133 ;  /* 0x00007610ff857816 */ /* 0x000fe20000000085 */
[----:B0-----:R-:W-:Y:S02]  /*d5b0*/  @!P0 IMAD.MOV.U32 R102, RZ, RZ, R121 ;  /* 0x000000ffff668224 */ /* 0x001fe400078e0079 */
[----:B------:R-:W-:Y:S01]  /*d5c0*/  @!P0 IMAD.MOV.U32 R103, RZ, RZ, R227 ;  /* 0x000000ffff678224 */ /* 0x000fe200078e00e3 */
[----:B------:R-:W-:Y:S01]  /*d5d0*/  PRMT R109, RZ, 0x7610, R109 ;  /* 0x00007610ff6d7816 */ /* 0x000fe2000000006d */
[----:B------:R-:W4:Y:S04]  /*d5e0*/  LDL R227, [R1+0xe4] ;  /* 0x0000e40001e37983 */ /* 0x000f280000100800 */
[----:B------:R2:W4:Y:S01]  /*d5f0*/  @!P0 LDG.E.U8 R133, desc[UR20][R102.64] ;  /* 0x0000001466858981 */ /* 0x000522000c1e1100 */
[----:B------:R-:W-:-:S02]  /*d600*/  LOP3.LUT R0, R245, 0x7f, RZ, 0xc0, !PT ;  /* 0x0000007ff5007812 */ /* 0x000fc400078ec0ff */
[----:B------:R-:W-:Y:S01]  /*d610*/  PRMT R108, RZ, 0x7610, R108 ;  /* 0x00007610ff6c7816 */ /* 0x000fe2000000006c */
[----:B------:R-:W4:Y:S01]  /*d620*/  LDL R121, [R1+0xe8] ;  /* 0x0000e80001797983 */ /* 0x000f220000100800 */
[----:B------:R-:W-:Y:S02]  /*d630*/  ISETP.GE.AND P0, PT, R0, UR22, PT ;  /* 0x0000001600007c0c */ /* 0x000fe4000bf06270 */
[----:B------:R-:W-:Y:S02]  /*d640*/  PRMT R107, RZ, 0x7610, R107 ;  /* 0x00007610ff6b7816 */ /* 0x000fe4000000006b */
[----:B------:R-:W-:Y:S02]  /*d650*/  PRMT R106, RZ, 0x7610, R106 ;  /* 0x00007610ff6a7816 */ /* 0x000fe4000000006a */
[----:B------:R-:W-:Y:S01]  /*d660*/  PRMT R105, RZ, 0x7610, R105 ;  /* 0x00007610ff697816 */ /* 0x000fe20000000069 */
[----:B--2---:R-:W-:Y:S02]  /*d670*/  @!P1 IMAD.MOV.U32 R103, RZ, RZ, R119 ;  /* 0x000000ffff679224 */ /* 0x004fe400078e0077 */
[----:B------:R-:W2:Y:S01]  /*d680*/  LDL R119, [R1+0x64] ;  /* 0x0000640001777983 */ /* 0x000ea20000100800 */
[----:B---3--:R-:W-:-:S03]  /*d690*/  @!P1 IMAD.MOV.U32 R102, RZ, RZ, R118 ;  /* 0x000000ffff669224 */ /* 0x008fc600078e0076 */
[----:B------:R-:W2:Y:S04]  /*d6a0*/  LDL R118, [R1+0x68] ;  /* 0x0000680001767983 */ /* 0x000ea80000100800 */
[----:B------:R0:W3:Y:S01]  /*d6b0*/  @!P1 LDG.E.U8 R109, desc[UR20][R102.64] ;  /* 0x00000014666d9981 */ /* 0x0000e2000c1e1100 */
[----:B------:R-:W-:Y:S01]  /*d6c0*/  BAR.SYNC.DEFER_BLOCKING 0x0 ;  /* 0x0000000000007b1d */ /* 0x000fe20000010000 */
[----:B0-----:R-:W-:Y:S02]  /*d6d0*/  @!P0 IMAD.MOV.U32 R102, RZ, RZ, R198 ;  /* 0x000000ffff668224 */ /* 0x001fe400078e00c6 */
[----:B------:R-:W-:-:S05]  /*d6e0*/  @!P0 IMAD.MOV.U32 R103, RZ, RZ, R197 ;  /* 0x000000ffff678224 */ /* 0x000fca00078e00c5 */
[----:B------:R0:W2:Y:S02]  /*d6f0*/  @!P0 LDG.E.U8 R108, desc[UR20][R102.64] ;  /* 0x00000014666c8981 */ /* 0x0000a4000c1e1100 */
        /* <DEDUP_REMOVED lines=8> */
[----:B------:R0:W2:Y:S04]  /*d780*/  @!P0 LDG.E.U8 R105, desc[UR20][R102.64] ;  /* 0x0000001466698981 */ /* 0x0000a8000c1e1100 */
[----:B------:R-:W0:Y:S04]  /*d790*/  LDL R102, [R1+0x24] ;  /* 0x0000240001667983 */ /* 0x000e280000100800 */
[----:B------:R-:W0:Y:S01]  /*d7a0*/  LDL R103, [R1+0x28] ;  /* 0x0000280001677983 */ /* 0x000e220000100800 */
[----:B------:R-:W-:-:S03]  /*d7b0*/  PRMT R104, RZ, 0x7610, R104 ;  /* 0x00007610ff687816 */ /* 0x000fc60000000068 */
[----:B------:R-:W-:Y:S04]  /*d7c0*/  STS.U8 [R0+UR9+0x4000], R116 ;  /* 0x0040007400007988 */ /* 0x000fe80008000009 */
[----:B------:R-:W-:Y:S04]  /*d7d0*/  STS.U8 [R0+UR9+0x4200], R120 ;  /* 0x0042007800007988 */ /* 0x000fe80008000009 */
[----:B------:R-:W-:Y:S04]  /*d7e0*/  STS.U8 [R0+UR9+0x4400], R123 ;  /* 0x0044007b00007988 */ /* 0x000fe80008000009 */
[----:B------:R-:W-:Y:S04]  /*d7f0*/  STS.U8 [R0+UR9+0x4600], R122 ;  /* 0x0046007a00007988 */ /* 0x000fe80008000009 */
[----:B------:R1:W-:Y:S04]  /*d800*/  STS.U8 [R0+UR9+0x4800], R125 ;  /* 0x0048007d00007988 */ /* 0x0003e80008000009 */
[----:B------:R1:W-:Y:S04]  /*d810*/  STS.U8 [R0+UR9+0x4a00], R124 ;  /* 0x004a007c00007988 */ /* 0x0003e80008000009 */
[----:B-1----:R-:W3:Y:S04]  /*d820*/  LDL R125, [R1+0x30] ;  /* 0x00003000017d7983 */ /* 0x002ee80000100800 */
[----:B------:R-:W3:Y:S01]  /*d830*/  LDL R124, [R1+0x2c] ;  /* 0x00002c00017c7983 */ /* 0x000ee20000100800 */
[----:B0-----:R-:W-:-:S04]  /*d840*/  @!P0 LOP3.LUT R103, R103, R102, RZ, 0x3c, !PT ;  /* 0x0000006667678212 */ /* 0x001fc800078e3cff */
[----:B------:R-:W-:-:S04]  /*d850*/  @!P0 LOP3.LUT R102, R103, R102, RZ, 0x3c, !PT ;  /* 0x0000006667668212 */ /* 0x000fc800078e3cff */
[----:B------:R-:W-:-:S05]  /*d860*/  @!P0 LOP3.LUT R103, R103, R102, RZ, 0x3c, !PT ;  /* 0x0000006667678212 */ /* 0x000fca00078e3cff */
[----:B------:R0:W4:Y:S02]  /*d870*/  @!P0 LDG.E.U8 R104, desc[UR20][R102.64] ;  /* 0x0000001466688981 */ /* 0x000124000c1e1100 */
[----:B0-----:R-:W-:-:S06]  /*d880*/  PRMT R103, RZ, 0x7610, R103 ;  /* 0x00007610ff677816 */ /* 0x001fcc0000000067 */
[----:B--2---:R0:W2:Y:S04]  /*d890*/  @!P0 LDG.E.U8 R103, desc[UR20][R118.64] ;  /* 0x0000001476678981 */ /* 0x0040a8000c1e1100 */
[----:B------:R-:W0:Y:S04]  /*d8a0*/  LDL R118, [R1+0xa4] ;  /* 0x0000a40001767983 */ /* 0x000e280000100800 */
[----:B------:R-:W0:Y:S01]  /*d8b0*/  LDL R119, [R1+0xa8] ;  /* 0x0000a80001777983 */ /* 0x000e220000100800 */
[----:B------:R-:W-:Y:S02]  /*d8c0*/  PRMT R102, RZ, 0x7610, R102 ;  /* 0x00007610ff667816 */ /* 0x000fe40000000066 */
[----:B------:R-:W-:Y:S01]  /*d8d0*/  PRMT R116, RZ, 0x7610, R116 ;  /* 0x00007610ff747816 */ /* 0x000fe20000000074 */
[----:B------:R-:W-:-:S02]  /*d8e0*/  @!P0 IMAD.MOV.U32 R120, RZ, RZ, R200 ;  /* 0x000000ffff788224 */ /* 0x000fc400078e00c8 */
[----:B------:R-:W-:Y:S02]  /*d8f0*/  @!P0 IMAD.MOV.U32 R122, RZ, RZ, R232 ;  /* 0x000000ffff7a8224 */ /* 0x000fe400078e00e8 */
[----:B------:R-:W-:Y:S01]  /*d900*/  @!P0 IMAD.MOV.U32 R123, RZ, RZ, R231 ;  /* 0x000000ffff7b8224 */ /* 0x000fe200078e00e7 */
[----:B---3--:R-:W-:-:S04]  /*d910*/  @!P0 LOP3.LUT R125, R125, R124, RZ, 0x3c, !PT ;  /* 0x0000007c7d7d8212 */ /* 0x008fc800078e3cff */
[----:B------:R-:W-:-:S04]  /*d920*/  @!P0 LOP3.LUT R124, R125, R124, RZ, 0x3c, !PT ;  /* 0x0000007c7d7c8212 */ /* 0x000fc800078e3cff */
[----:B------:R-:W-:Y:S01]  /*d930*/  @!P0 LOP3.LUT R125, R125, R124, RZ, 0x3c, !PT ;  /* 0x0000007c7d7d8212 */ /* 0x000fe200078e3cff */
[----:B------:R1:W-:Y:S04]  /*d940*/  STS.U8 [R0+UR9+0x4c00], R127 ;  /* 0x004c007f00007988 */ /* 0x0003e80008000009 */
[----:B------:R3:W-:Y:S04]  /*d950*/  STS.U8 [R0+UR9+0x4e00], R126 ;  /* 0x004e007e00007988 */ /* 0x0007e80008000009 */
[----:B-1----:R-:W2:Y:S04]  /*d960*/  LDL R127, [R1+0xb0] ;  /* 0x0000b000017f7983 */ /* 0x002ea80000100800 */
[----:B---3--:R-:W2:Y:S01]  /*d970*/  LDL R126, [R1+0xac] ;  /* 0x0000ac00017e7983 */ /* 0x008ea20000100800 */
[----:B0-----:R-:W-:-:S04]  /*d980*/  @!P0 LOP3.LUT R119, R119, R118, RZ, 0x3c, !PT ;  /* 0x0000007677778212 */ /* 0x001fc800078e3cff */
[----:B------:R-:W-:-:S04]  /*d990*/  @!P0 LOP3.LUT R118, R119, R118, RZ, 0x3c, !PT ;  /* 0x0000007677768212 */ /* 0x000fc800078e3cff */
[----:B------:R-:W-:-:S05]  /*d9a0*/  @!P0 LOP3.LUT R119, R119, R118, RZ, 0x3c, !PT ;  /* 0x0000007677778212 */ /* 0x000fca00078e3cff */
[----:B------:R4:W3:Y:S02]  /*d9b0*/  @!P0 LDG.E.U8 R102, desc[UR20][R118.64] ;  /* 0x0000001476668981 */ /* 0x0008e4000c1e1100 */
[----:B----4-:R-:W-:Y:S02]  /*d9c0*/  @!P0 IMAD.MOV.U32 R118, RZ, RZ, R121 ;  /* 0x000000ffff768224 */ /* 0x010fe400078e0079 */
[----:B------:R-:W-:Y:S02]  /*d9d0*/  @!P0 IMAD.MOV.U32 R119, RZ, RZ, R227 ;  /* 0x000000ffff778224 */ /* 0x000fe400078e00e3 */
[----:B------:R-:W-:Y:S01]  /*d9e0*/  @!P0 IMAD.MOV.U32 R121, RZ, RZ, R199 ;  /* 0x000000ffff798224 */ /* 0x000fe200078e00c7 */
[----:B------:R-:W4:Y:S04]  /*d9f0*/  LDL R227, [R1+0xf0] ;  /* 0x0000f00001e37983 */ /* 0x000f280000100800 */
[----:B------:R0:W3:Y:S02]  /*da00*/  @!P0 LDG.E.U8 R116, desc[UR20][R118.64] ;  /* 0x0000001476748981 */ /* 0x0000e4000c1e1100 */
[----:B0-----:R-:W-:-:S02]  /*da10*/  PRMT R118, RZ, 0x7610, R118 ;  /* 0x00007610ff767816 */ /* 0x001fc40000000076 */
[----:B------:R-:W-:-:S04]  /*da20*/  PRMT R119, RZ, 0x7610, R119 ;  /* 0x00007610ff777816 */ /* 0x000fc80000000077 */
[----:B------:R0:W3:Y:S02]  /*da30*/  @!P0 LDG.E.U8 R118, desc[UR20][R120.64] ;  /* 0x0000001478768981 */ /* 0x0000e4000c1e1100 */
[----:B0-----:R-:W-:Y:S02]  /*da40*/  @!P0 IMAD.MOV.U32 R120, RZ, RZ, R216 ;  /* 0x000000ffff788224 */ /* 0x001fe400078e00d8 */
[----:B------:R-:W-:-:S05]  /*da50*/  @!P0 IMAD.MOV.U32 R121, RZ, RZ, R215 ;  /* 0x000000ffff798224 */ /* 0x000fca00078e00d7 */
[----:B------:R0:W3:Y:S02]  /*da60*/  @!P0 LDG.E.U8 R119, desc[UR20][R120.64] ;  /* 0x0000001478778981 */ /* 0x0000e4000c1e1100 */
[----:B0-----:R-:W-:Y:S02]  /*da70*/  PRMT R120, RZ, 0x7610, R120 ;  /* 0x00007610ff787816 */ /* 0x001fe40000000078 */
[----:B------:R-:W-:-:S04]  /*da80*/  PRMT R121, RZ, 0x7610, R121 ;  /* 0x00007610ff797816 */ /* 0x000fc80000000079 */
[----:B------:R0:W3:Y:S02]  /*da90*/  @!P0 LDG.E.U8 R120, desc[UR20][R122.64] ;  /* 0x000000147a788981 */ /* 0x0000e4000c1e1100 */
[----:B0-----:R-:W-:Y:S02]  /*daa0*/  @!P0 IMAD.MOV.U32 R122, RZ, RZ, R249 ;  /* 0x000000ffff7a8224 */ /* 0x001fe400078e00f9 */
[----:B------:R-:W-:-:S05]  /*dab0*/  @!P0 IMAD.MOV.U32 R123, RZ, RZ, R248 ;  /* 0x000000ffff7b8224 */ /* 0x000fca00078e00f8 */
[----:B------:R0:W3:Y:S02]  /*dac0*/  @!P0 LDG.E.U8 R121, desc[UR20][R122.64] ;  /* 0x000000147a798981 */ /* 0x0000e4000c1e1100 */
[----:B0-----:R-:W-:-:S06]  /*dad0*/  PRMT R122, RZ, 0x7610, R122 ;  /* 0x00007610ff7a7816 */ /* 0x001fcc000000007a */
[----:B------:R0:W3:Y:S04]  /*dae0*/  @!P0 LDG.E.U8 R122, desc[UR20][R124.64] ;  /* 0x000000147c7a8981 */ /* 0x0000e8000c1e1100 */
[----:B------:R-:W0:Y:S04]  /*daf0*/  LDL R124, [R1+0x6c] ;  /* 0x00006c00017c7983 */ /* 0x000e280000100800 */
[----:B------:R-:W0:Y:S01]  /*db00*/  LDL R125, [R1+0x70] ;  /* 0x00007000017d7983 */ /* 0x000e220000100800 */
[----:B------:R-:W-:Y:S02]  /*db10*/  PRMT R123, RZ, 0x7610, R123 ;  /* 0x00007610ff7b7816 */ /* 0x000fe4000000007b */
[----:B--2---:R-:W-:-:S04]  /*db20*/  @!P0 LOP3.LUT R127, R127, R126, RZ, 0x3c, !PT ;  /* 0x0000007e7f7f8212 */ /* 0x004fc800078e3cff */
[----:B------:R-:W-:-:S04]  /*db30*/  @!P0 LOP3.LUT R126, R127, R126, RZ, 0x3c, !PT ;  /* 0x0000007e7f7e8212 */ /* 0x000fc800078e3cff */
[----:B------:R-:W-:Y:S02]  /*db40*/  @!P0 LOP3.LUT R127, R127, R126, RZ, 0x3c, !PT ;  /* 0x0000007e7f7f8212 */ /* 0x000fe400078e3cff */
[----:B0-----:R-:W-:-:S04]  /*db50*/  @!P0 LOP3.LUT R125, R125, R124, RZ, 0x3c, !PT ;  /* 0x0000007c7d7d8212 */ /* 0x001fc800078e3cff */
[----:B------:R-:W-:-:S04]  /*db60*/  @!P0 LOP3.LUT R124, R125, R124, RZ, 0x3c, !PT ;  /* 0x0000007c7d7c8212 */ /* 0x000fc800078e3cff */
[----:B------:R-:W-:-:S05]  /*db70*/  @!P0 LOP3.LUT R125, R125, R124, RZ, 0x3c, !PT ;  /* 0x0000007c7d7d8212 */ /* 0x000fca00078e3cff */
[----:B------:R0:W2:Y:S02]  /*db80*/  @!P0 LDG.E.U8 R123, desc[UR20][R124.64] ;  /* 0x000000147c7b8981 */ /* 0x0000a4000c1e1100 */
[----:B0-----:R-:W-:-:S06]  /*db90*/  PRMT R124, RZ, 0x7610, R124 ;  /* 0x00007610ff7c7816 */ /* 0x001fcc000000007c */
[----:B------:R4:W2:Y:S04]  /*dba0*/  @!P0 LDG.E.U8 R124, desc[UR20][R126.64] ;  /* 0x000000147e7c8981 */ /* 0x0008a8000c1e1100 */
[----:B------:R-:W2:Y:S01]  /*dbb0*/  LDL R127, [R1+0xec] ;  /* 0x0000ec00017f7983 */ /* 0x000ea20000100800 */
[----:B------:R-:W-:Y:S01]  /*dbc0*/  PRMT R125, RZ, 0x7610, R125 ;  /* 0x00007610ff7d7816 */ /* 0x000fe2000000007d */
[----:B----4-:R-:W-:Y:S02]  /*dbd0*/  @!P0 IMAD.MOV.U32 R126, RZ, RZ, R227 ;  /* 0x000000ffff7e8224 */ /* 0x010fe400078e00e3 */
[----:B------:R-:W-:Y:S04]  /*dbe0*/  STS.U8 [R0+UR9+0x5000], R167 ;  /* 0x005000a700007988 */ /* 0x000fe80008000009 */
[----:B------:R0:W-:Y:S04]  /*dbf0*/  STS.U8 [R0+UR9+0x5200], R128 ;  /* 0x0052008000007988 */ /* 0x0001e80008000009 */
[----:B------:R1:W-:Y:S04]  /*dc00*/  STS.U8 [R0+UR9+0x5400], R129 ;  /* 0x0054008100007988 */ /* 0x0003e80008000009 */
[----:B------:R-:W4:Y:S01]  /*dc10*/  LDL R227, [R1+0x38] ;  /* 0x0000380001e37983 */ /* 0x000f220000100800 */
[----:B0-----:R-:W-:-:S02]  /*dc20*/  PRMT R128, RZ, 0x7610, R128 ;  /* 0x00007610ff807816 */ /* 0x001fc40000000080 */
[----:B-1----:R-:W-:Y:S01]  /*dc30*/  PRMT R129, RZ, 0x7610, R129 ;  /* 0x00007610ff817816 */ /* 0x002fe20000000081 */
[----:B------:R0:W-:Y:S04]  /*dc40*/  STS.U8 [R0+UR9+0x5600], R130 ;  /* 0x0056008200007988 */ /* 0x0001e80008000009 */
[----:B------:R1:W-:Y:S01]  /*dc50*/  STS.U8 [R0+UR9+0x5800], R131 ;  /* 0x0058008300007988 */ /* 0x0003e20008000009 */
[----:B0-----:R-:W-:Y:S02]  /*dc60*/  PRMT R130, RZ, 0x7610, R130 ;  /* 0x00007610ff827816 */ /* 0x001fe40000000082 */
[----:B-1----:R-:W-:Y:S01]  /*dc70*/  PRMT R131, RZ, 0x7610, R131 ;  /* 0x00007610ff837816 */ /* 0x002fe20000000083 */
[----:B--2---:R0:W2:Y:S02]  /*dc80*/  @!P0 LDG.E.U8 R125, desc[UR20][R126.64] ;  /* 0x000000147e7d8981 */ /* 0x0040a4000c1e1100 */
[----:B0-----:R-:W-:-:S02]  /*dc90*/  @!P0 IMAD.MOV.U32 R126, RZ, RZ, R202 ;  /* 0x000000ffff7e8224 */ /* 0x001fc400078e00ca */
        /* <DEDUP_REMOVED lines=11> */
[----:B------:R-:W2:Y:S01]  /*dd50*/  LDL R127, [R1+0x34] ;  /* 0x00003400017f7983 */ /* 0x000ea20000100800 */
[----:B----4-:R-:W-:-:S03]  /*dd60*/  @!P0 IMAD.MOV.U32 R126, RZ, RZ, R227 ;  /* 0x000000ffff7e8224 */ /* 0x010fc600078e00e3 */
[----:B------:R0:W-:Y:S02]  /*dd70*/  STS.U8 [R0+UR9+0x5a00], R132 ;  /* 0x005a008400007988 */ /* 0x0001e40008000009 */
[----:B0-----:R-:W-:-:S06]  /*dd80*/  PRMT R132, RZ, 0x7610, R132 ;  /* 0x00007610ff847816 */ /* 0x001fcc0000000084 */
[----:B--2---:R0:W2:Y:S04]  /*dd90*/  @!P0 LDG.E.U8 R132, desc[UR20][R126.64] ;  /* 0x000000147e848981 */ /* 0x0040a8000c1e1100 */
[----:B------:R-:W0:Y:S04]  /*dda0*/  LDL R126, [R1+0x74] ;  /* 0x00007400017e7983 */ /* 0x000e280000100800 */
[----:B------:R-:W0:Y:S04]  /*ddb0*/  LDL R127, [R1+0x78] ;  /* 0x00007800017f7983 */ /* 0x000e280000100800 */
[----:B------:R1:W-:Y:S02]  /*ddc0*/  STS.U8 [R0+UR9+0x5c00], R166 ;  /* 0x005c00a600007988 */ /* 0x0003e40008000009 */
[----:B-1----:R-:W-:-:S02]  /*ddd0*/  PRMT R166, RZ, 0x7610, R166 ;  /* 0x00007610ffa67816 */ /* 0x002fc400000000a6 */
[----:B0-----:R-:W-:-:S04]  /*dde0*/  @!P0 LOP3.LUT R127, R127, R126, RZ, 0x3c, !PT ;  /* 0x0000007e7f7f8212 */ /* 0x001fc800078e3cff */
[----:B------:R-:W-:-:S04]  /*ddf0*/  @!P0 LOP3.LUT R126, R127, R126, RZ, 0x3c, !PT ;  /* 0x0000007e7f7e8212 */ /* 0x000fc800078e3cff */
[----:B------:R-:W-:-:S05]  /*de00*/  @!P0 LOP3.LUT R127, R127, R126, RZ, 0x3c, !PT ;  /* 0x0000007e7f7f8212 */ /* 0x000fca00078e3cff */
[----:B------:R0:W4:Y:S04]  /*de10*/  @!P0 LDG.E.U8 R166, desc[UR20][R126.64] ;  /* 0x000000147ea68981 */ /* 0x000128000c1e1100 */
[----:B------:R-:W0:Y:S04]  /*de20*/  LDL R126, [R1+0xb4] ;  /* 0x0000b400017e7983 */ /* 0x000e280000100800 */
[----:B------:R-:W0:Y:S04]  /*de30*/  LDL R127, [R1+0xb8] ;  /* 0x0000b800017f7983 */ /* 0x000e280000100800 */
[----:B------:R1:W-:Y:S02]  /*de40*/  STS.U8 [R0+UR9+0x5e00], R165 ;  /* 0x005e00a500007988 */ /* 0x0003e40008000009 */
[----:B-1----:R-:W-:Y:S01]  /*de50*/  PRMT R165, RZ, 0x7610, R165 ;  /* 0x00007610ffa57816 */ /* 0x002fe200000000a5 */
[----:B------:R-:W1:Y:S01]  /*de60*/  S2R R227, SR_TID.X ;  /* 0x0000000000e37919 */ /* 0x000e620000002100 */
[----:B0-----:R-:W-:-:S04]  /*de70*/  @!P0 LOP3.LUT R127, R127, R126, RZ, 0x3c, !PT ;  /* 0x0000007e7f7f8212 */ /* 0x001fc800078e3cff */
[----:B------:R-:W-:-:S04]  /*de80*/  @!P0 LOP3.LUT R126, R127, R126, RZ, 0x3c, !PT ;  /* 0x0000007e7f7e8212 */ /* 0x000fc800078e3cff */
[----:B------:R-:W-:-:S05]  /*de90*/  @!P0 LOP3.LUT R127, R127, R126, RZ, 0x3c, !PT ;  /* 0x0000007e7f7f8212 */ /* 0x000fca00078e3cff */
[----:B------:R0:W2:Y:S04]  /*dea0*/  @!P0 LDG.E.U8 R165, desc[UR20][R126.64] ;  /* 0x000000147ea58981 */ /* 0x0000a8000c1e1100 */
[----:B------:R-:W0:Y:S04]  /*deb0*/  LDL R126, [R1+0xf4] ;  /* 0x0000f400017e7983 */ /* 0x000e280000100800 */
[----:B------:R-:W0:Y:S01]  /*dec0*/  LDL R127, [R1+0xf8] ;  /* 0x0000f800017f7983 */ /* 0x000e220000100800 */
[----:B-1----:R-:W-:-:S04]  /*ded0*/  LOP3.LUT R227, R227, 0x7f, RZ, 0xc0, !PT ;  /* 0x0000007fe3e37812 */ /* 0x002fc800078ec0ff */
[----:B------:R-:W-:-:S05]  /*dee0*/  LOP3.LUT R227, R227, 0x10, RZ, 0x3c, !PT ;  /* 0x00000010e3e37812 */ /* 0x000fca00078e3cff */
[----:B------:R1:W-:Y:S04]  /*def0*/  STS.U8 [R227+UR9+0x4080], R164 ;  /* 0x004080a4e3007988 */ /* 0x0003e80008000009 */
[----:B------:R3:W-:Y:S01]  /*df00*/  STS.U8 [R227+UR9+0x4280], R163 ;  /* 0x004280a3e3007988 */ /* 0x0007e20008000009 */
[----:B-1----:R-:W-:Y:S02]  /*df10*/  PRMT R164, RZ, 0x7610, R164 ;  /* 0x00007610ffa47816 */ /* 0x002fe400000000a4 */
[----:B---3--:R-:W-:Y:S01]  /*df20*/  PRMT R163, RZ, 0x7610, R163 ;  /* 0x00007610ffa37816 */ /* 0x008fe200000000a3 */
[----:B------:R1:W-:Y:S04]  /*df30*/  STS.U8 [R227+UR9+0x4480], R162 ;  /* 0x004480a2e3007988 */ /* 0x0003e80008000009 */
[----:B------:R3:W-:Y:S01]  /*df40*/  STS.U8 [R227+UR9+0x4680], R161 ;  /* 0x004680a1e3007988 */ /* 0x0007e20008000009 */
[----:B-1----:R-:W-:-:S02]  /*df50*/  PRMT R162, RZ, 0x7610, R162 ;  /* 0x00007610ffa27816 */ /* 0x002fc400000000a2 */
[----:B---3--:R-:W-:Y:S02]  /*df60*/  PRMT R161, RZ, 0x7610, R161 ;  /* 0x00007610ffa17816 */ /* 0x008fe400000000a1 */
[----:B0-----:R-:W-:-:S04]  /*df70*/  @!P0 LOP3.LUT R127, R127, R126, RZ, 0x3c, !PT ;  /* 0x0000007e7f7f8212 */ /* 0x001fc800078e3cff */
[----:B------:R-:W-:-:S04]  /*df80*/  @!P0 LOP3.LUT R126, R127, R126, RZ, 0x3c, !PT ;  /* 0x0000007e7f7e8212 */ /* 0x000fc800078e3cff */
[----:B------:R-:W-:-:S05]  /*df90*/  @!P0 LOP3.LUT R127, R127, R126, RZ, 0x3c, !PT ;  /* 0x0000007e7f7f8212 */ /* 0x000fca00078e3cff */
[----:B------:R0:W3:Y:S02]  /*dfa0*/  @!P0 LDG.E.U8 R164, desc[UR20][R126.64] ;  /* 0x000000147ea48981 */ /* 0x0000e4000c1e1100 */
        /* <DEDUP_REMOVED lines=9> */
[----:B------:R-:W0:Y:S04]  /*e040*/  LDL R127, [R1] ;  /* 0x00000000017f7983 */ /* 0x000e280000100800 */
[----:B------:R1:W-:Y:S02]  /*e050*/  STS.U8 [R227+UR9+0x4880], R160 ;  /* 0x004880a0e3007988 */ /* 0x0003e40008000009 */
[----:B-1----:R-:W-:Y:S01]  /*e060*/  PRMT R160, RZ, 0x7610, R160 ;  /* 0x00007610ffa07816 */ /* 0x002fe200000000a0 */
[----:B0-----:R-:W-:-:S02]  /*e070*/  @!P0 IMAD.MOV.U32 R126, RZ, RZ, R127 ;  /* 0x000000ffff7e8224 */ /* 0x001fc400078e007f */
[----:B------:R-:W-:-:S05]  /*e080*/  @!P0 IMAD.MOV.U32 R127, RZ, RZ, R252 ;  /* 0x000000ffff7f8224 */ /* 0x000fca00078e00fc */
[----:B------:R0:W2:Y:S04]  /*e090*/  @!P0 LDG.E.U8 R160, desc[UR20][R126.64] ;  /* 0x000000147ea08981 */ /* 0x0000a8000c1e1100 */
[----:B------:R-:W0:Y:S04]  /*e0a0*/  LDL R126, [R1+0x3c] ;  /* 0x00003c00017e7983 */ /* 0x000e280000100800 */
[----:B------:R-:W0:Y:S04]  /*e0b0*/  LDL R127, [R1+0x40] ;  /* 0x00004000017f7983 */ /* 0x000e280000100800 */
[----:B------:R1:W-:Y:S02]  /*e0c0*/  STS.U8 [R227+UR9+0x4a80], R159 ;  /* 0x004a809fe3007988 */ /* 0x0003e40008000009 */
[----:B-1----:R-:W-:-:S02]  /*e0d0*/  PRMT R159, RZ, 0x7610, R159 ;  /* 0x00007610ff9f7816 */ /* 0x002fc4000000009f */
[----:B0-----:R-:W-:-:S04]  /*e0e0*/  @!P0 LOP3.LUT R127, R127, R126, RZ, 0x3c, !PT ;  /* 0x0000007e7f7f8212 */ /* 0x001fc800078e3cff */
[----:B------:R-:W-:-:S04]  /*e0f0*/  @!P0 LOP3.LUT R126, R127, R126, RZ, 0x3c, !PT ;  /* 0x0000007e7f7e8212 */ /* 0x000fc800078e3cff */
[----:B------:R-:W-:-:S05]  /*e100*/  @!P0 LOP3.LUT R127, R127, R126, RZ, 0x3c, !PT ;  /* 0x0000007e7f7f8212 */ /* 0x000fca00078e3cff */
        /* <DEDUP_REMOVED lines=19> */
[----:B------:R1:W-:Y:S04]  /*e240*/  STS.U8 [R227+UR9+0x5080], R156 ;  /* 0x0050809ce3007988 */ /* 0x0003e80008000009 */
[----:B------:R3:W-:Y:S01]  /*e250*/  STS.U8 [R227+UR9+0x5280], R155 ;  /* 0x0052809be3007988 */ /* 0x0007e20008000009 */
[----:B-1----:R-:W-:-:S02]  /*e260*/  PRMT R156, RZ, 0x7610, R156 ;  /* 0x00007610ff9c7816 */ /* 0x002fc4000000009c */
[----:B---3--:R-:W-:Y:S01]  /*e270*/  PRMT R155, RZ, 0x7610, R155 ;  /* 0x00007610ff9b7816 */ /* 0x008fe2000000009b */
[----:B------:R1:W-:Y:S04]  /*e280*/  STS.U8 [R227+UR9+0x5480], R154 ;  /* 0x0054809ae3007988 */ /* 0x0003e80008000009 */
[----:B------:R3:W-:Y:S01]  /*e290*/  STS.U8 [R227+UR9+0x5680], R153 ;  /* 0x00568099e3007988 */ /* 0x0007e20008000009 */
[----:B-1----:R-:W-:Y:S02]  /*e2a0*/  PRMT R154, RZ, 0x7610, R154 ;  /* 0x00007610ff9a7816 */ /* 0x002fe4000000009a */
        /* <DEDUP_REMOVED lines=42> */
[----:B------:R-:W2:Y:S01]  /*e550*/  LDL.LU R227, [R1+0x148] ;  /* 0x0001480001e37983 */ /* 0x000ea20000300800 */
[----:B0-----:R-:W-:-:S04]  /*e560*/  @!P0 LOP3.LUT R127, R127, R126, RZ, 0x3c, !PT ;  /* 0x0000007e7f7f8212 */ /* 0x001fc800078e3cff */
[----:B------:R-:W-:-:S04]  /*e570*/  @!P0 LOP3.LUT R126, R127, R126, RZ, 0x3c, !PT ;  /* 0x0000007e7f7e8212 */ /* 0x000fc800078e3cff */
[----:B------:R-:W-:-:S05]  /*e580*/  @!P0 LOP3.LUT R127, R127, R126, RZ, 0x3c, !PT ;  /* 0x0000007e7f7f8212 */ /* 0x000fca00078e3cff */
[----:B------:R0:W2:Y:S04]  /*e590*/  @!P0 LDG.E.U8 R149, desc[UR20][R126.64] ;  /* 0x000000147e958981 */ /* 0x0000a8000c1e1100 */
[----:B------:R-:W0:Y:S04]  /*e5a0*/  LDL R126, [R1+0x104] ;  /* 0x00010400017e7983 */ /* 0x000e280000100800 */
[----:B------:R-:W0:Y:S01]  /*e5b0*/  LDL R127, [R1+0x108] ;  /* 0x00010800017f7983 */ /* 0x000e220000100800 */
[----:B------:R-:W-:-:S04]  /*e5c0*/  LOP3.LUT R245, R245, 0x7f, RZ, 0xc0, !PT ;  /* 0x0000007ff5f57812 */ /* 0x000fc800078ec0ff */
        /* <DEDUP_REMOVED lines=106> */
[----:B------:R-:W-:-:S05]  /*ec70*/  LOP3.LUT R0, R0, 0x30, RZ, 0x3c, !PT ;  /* 0x0000003000007812 */ /* 0x000fca00078e3cff */
[----:B------:R1:W-:Y:S01]  /*ec80*/  STS.U8 [R0+UR9+0x4180], R244 ;  /* 0x004180f400007988 */ /* 0x0003e20008000009 */
[----:B0-----:R-:W-:-:S04]  /*ec90*/  @!P0 LOP3.LUT R127, R127, R126, RZ, 0x3c, !PT ;  /* 0x0000007e7f7f8212 */ /* 0x001fc800078e3cff */
[----:B------:R-:W-:-:S04]  /*eca0*/  @!P0 LOP3.LUT R126, R127, R126, RZ, 0x3c, !PT ;  /* 0x0000007e7f7e8212 */ /* 0x000fc800078e3cff */
[----:B------:R-:W-:-:S05]  /*ecb0*/  @!P0 LOP3.LUT R127, R127, R126, RZ, 0x3c, !PT ;  /* 0x0000007e7f7f8212 */ /* 0x000fca00078e3cff */
[----:B------:R0:W2:Y:S04]  /*ecc0*/  @!P0 LDG.E.U8 R133, desc[UR20][R126.64] ;  /* 0x000000147e858981 */ /* 0x0000a8000c1e1100 */
[----:B------:R-:W0:Y:S04]  /*ecd0*/  LDL R126, [R1+0x114] ;  /* 0x00011400017e7983 */ /* 0x000e280000100800 */
[----:B------:R-:W0:Y:S04]  /*ece0*/  LDL R127, [R1+0x118] ;  /* 0x00011800017f7983 */ /* 0x000e280000100800 */
[----:B-1----:R-:W2:Y:S01]  /*ecf0*/  LDL.LU R244, [R1+0x140] ;  /* 0x0001400001f47983 */ /* 0x002ea20000300800 */
[----:B------:R-:W-:-:S03]  /*ed00*/  PRMT R167, RZ, 0x7610, R167 ;  /* 0x00007610ffa77816 */ /* 0x000fc600000000a7 */
[----:B------:R1:W-:Y:S04]  /*ed10*/  STS.U8 [R0+UR9+0x4380], R238 ;  /* 0x004380ee00007988 */ /* 0x0003e80008000009 */
[----:B------:R3:W-:Y:S01]  /*ed20*/  STS.U8 [R0+UR9+0x4580], R192 ;  /* 0x004580c000007988 */ /* 0x0007e20008000009 */
[----:B-1----:R-:W-:Y:S02]  /*ed30*/  PRMT R238, RZ, 0x7610, R238 ;  /* 0x00007610ffee7816 */ /* 0x002fe400000000ee */
[----:B---3--:R-:W-:Y:S01]  /*ed40*/  PRMT R192, RZ, 0x7610, R192 ;  /* 0x00007610ffc07816 */ /* 0x008fe200000000c0 */
[----:B------:R1:W-:Y:S02]  /*ed50*/  STS.U8 [R0+UR9+0x4780], R187 ;  /* 0x004780bb00007988 */ /* 0x0003e40008000009 */
[----:B-1----:R-:W-:-:S02]  /*ed60*/  PRMT R187, RZ, 0x7610, R187 ;  /* 0x00007610ffbb7816 */ /* 0x002fc400000000bb */
[----:B0-----:R-:W-:-:S04]  /*ed70*/  @!P0 LOP3.LUT R127, R127, R126, RZ, 0x3c, !PT ;  /* 0x0000007e7f7f8212 */ /* 0x001fc800078e3cff */
[----:B------:R-:W-:-:S04]  /*ed80*/  @!P0 LOP3.LUT R126, R127, R126, RZ, 0x3c, !PT ;  /* 0x0000007e7f7e8212 */ /* 0x000fc800078e3cff */
[----:B------:R-:W-:-:S05]  /*ed90*/  @!P0 LOP3.LUT R127, R127, R126, RZ, 0x3c, !PT ;  /* 0x0000007e7f7f8212 */ /* 0x000fca00078e3cff */
[----:B------:R0:W3:Y:S02]  /*eda0*/  @!P0 LDG.E.U8 R167, desc[UR20][R126.64] ;  /* 0x000000147ea78981 */ /* 0x0000e4000c1e1100 */
[----:B0-----:R-:W-:Y:S02]  /*edb0*/  @!P0 IMAD.MOV.U32 R126, RZ, RZ, R212 ;  /* 0x000000ffff7e8224 */ /* 0x001fe400078e00d4 */
[----:B------:R-:W-:-:S05]  /*edc0*/  @!P0 IMAD.MOV.U32 R127, RZ, RZ, R211 ;  /* 0x000000ffff7f8224 */ /* 0x000fca00078e00d3 */
[----:B------:R0:W3:Y:S02]  /*edd0*/  @!P0 LDG.E.U8 R238, desc[UR20][R126.64] ;  /* 0x000000147eee8981 */ /* 0x0000e4000c1e1100 */
[----:B0-----:R-:W-:Y:S02]  /*ede0*/  @!P0 IMAD.MOV.U32 R126, RZ, RZ, R228 ;  /* 0x000000ffff7e8224 */ /* 0x001fe400078e00e4 */
[----:B--2---:R-:W-:-:S05]  /*edf0*/  @!P0 IMAD.MOV.U32 R127, RZ, RZ, R227 ;  /* 0x000000ffff7f8224 */ /* 0x004fca00078e00e3 */
        /* <DEDUP_REMOVED lines=40> */
[----:B------:R-:W5:Y:S01]  /*f080*/  LDL.LU R0, [R1+0x13c] ;  /* 0x00013c0001007983 */ /* 0x000f620000300800 */
[----:B0-----:R-:W-:-:S04]  /*f090*/  @!P0 LOP3.LUT R127, R127, R126, RZ, 0x3c, !PT ;  /* 0x0000007e7f7f8212 */ /* 0x001fc800078e3cff */
[----:B------:R-:W-:-:S04]  /*f0a0*/  @!P0 LOP3.LUT R126, R127, R126, RZ, 0x3c, !PT ;  /* 0x0000007e7f7e8212 */ /* 0x000fc800078e3cff */
[----:B------:R-:W-:-:S05]  /*f0b0*/  @!P0 LOP3.LUT R127, R127, R126, RZ, 0x3c, !PT ;  /* 0x0000007e7f7f8212 */ /* 0x000fca00078e3cff */
[----:B------:R0:W2:Y:S02]  /*f0c0*/  @!P0 LDG.E.U8 R115, desc[UR20][R126.64] ;  /* 0x000000147e738981 */ /* 0x0000a4000c1e1100 */
[----:B0-----:R-:W0:Y:S02]  /*f0d0*/  S2R R127, SR_TID.X ;  /* 0x00000000007f7919 */ /* 0x001e240000002100 */
[C---:B0-----:R-:W-:Y:S02]  /*f0e0*/  LOP3.LUT R126, R127.reuse, 0x7f, RZ, 0xc0, !PT ;  /* 0x0000007f7f7e7812 */ /* 0x041fe400078ec0ff */
[----:B------:R-:W-:Y:S02]  /*f0f0*/  LOP3.LUT R127, R127, 0x7f, RZ, 0xc0, !PT ;  /* 0x0000007f7f7f7812 */ /* 0x000fe400078ec0ff */
[----:B------:R-:W-:-:S05]  /*f100*/  LOP3.LUT R126, R126, 0x30, RZ, 0x3c, !PT ;  /* 0x000000307e7e7812 */ /* 0x000fca00078e3cff */
[----:B------:R0:W-:Y:S02]  /*f110*/  STS.U8 [R126+UR9+0x5380], R101 ;  /* 0x005380657e007988 */ /* 0x0001e40008000009 */
[----:B0-----:R-:W-:Y:S01]  /*f120*/  LOP3.LUT R101, R127, 0x30, RZ, 0x3c, !PT ;  /* 0x000000307f657812 */ /* 0x001fe200078e3cff */
[----:B------:R-:W0:Y:S04]  /*f130*/  S2R R126, SR_TID.X ;  /* 0x00000000007e7919 */ /* 0x000e280000002100 */
[----:B------:R1:W-:Y:S02]  /*f140*/  STS.U8 [R101+UR9+0x5580], R114 ;  /* 0x0055807265007988 */ /* 0x0003e40008000009 */
[----:B-1----:R-:W1:Y:S02]  /*f150*/  S2R R114, SR_TID.X ;  /* 0x0000000000727919 */ /* 0x002e640000002100 */
[----:B------:R0:W-:Y:S04]  /*f160*/  STS.U8 [R101+UR9+0x5780], R113 ;  /* 0x0057807165007988 */ /* 0x0001e80008000009 */
[----:B------:R0:W-:Y:S04]  /*f170*/  STS.U8 [R101+UR9+0x5980], R112 ;  /* 0x0059807065007988 */ /* 0x0001e80008000009 */
[----:B------:R-:W-:Y:S01]  /*f180*/  STS.U8 [R101+UR9+0x5b80], R111 ;  /* 0x005b806f65007988 */ /* 0x000fe20008000009 */
[----:B0-----:R-:W-:-:S03]  /*f190*/  LOP3.LUT R127, R126, 0x7f, RZ, 0xc0, !PT ;  /* 0x0000007f7e7f7812 */ /* 0x001fc600078ec0ff */
[----:B------:R-:W-:Y:S04]  /*f1a0*/  STS.U8 [R101+UR9+0x5d80], R110 ;  /* 0x005d806e65007988 */ /* 0x000fe80008000009 */
[----:B------:R-:W-:Y:S04]  /*f1b0*/  STS.U8 [R101+UR9+0x5f80], R109 ;  /* 0x005f806d65007988 */ /* 0x000fe80008000009 */
[----:B------:R-:W-:Y:S01]  /*f1c0*/  STS.U8 [R127+UR9+0x6000], R108 ;  /* 0x0060006c7f007988 */ /* 0x000fe20008000009 */
[----:B-1----:R-:W-:-:S03]  /*f1d0*/  LOP3.LUT R114, R114, 0x7f, RZ, 0xc0, !PT ;  /* 0x0000007f72727812 */ /* 0x002fc600078ec0ff */
[----:B------:R-:W-:Y:S01]  /*f1e0*/  STS.U8 [R127+UR9+0x6400], R107 ;  /* 0x0064006b7f007988 */ /* 0x000fe20008000009 */
[----:B------:R-:W-:-:S03]  /*f1f0*/  LOP3.LUT R113, R114, 0x10, RZ, 0x3c, !PT ;  /* 0x0000001072717812 */ /* 0x000fc600078e3cff */
[----:B------:R-:W-:Y:S04]  /*f200*/  STS.U8 [R127+UR9+0x6800], R106 ;  /* 0x0068006a7f007988 */ /* 0x000fe80008000009 */
[----:B------:R-:W-:Y:S04]  /*f210*/  STS.U8 [R127+UR9+0x6c00], R105 ;  /* 0x006c00697f007988 */ /* 0x000fe80008000009 */
[----:B------:R-:W-:Y:S04]  /*f220*/  STS.U8 [R127+UR9+0x7000], R104 ;  /* 0x007000687f007988 */ /* 0x000fe80008000009 */
[----:B------:R-:W-:Y:S04]  /*f230*/  STS.U8 [R127+UR9+0x7400], R103 ;  /* 0x007400677f007988 */ /* 0x000fe80008000009 */
[----:B------:R-:W-:Y:S04]  /*f240*/  STS.U8 [R127+UR9+0x7800], R102 ;  /* 0x007800667f007988 */ /* 0x000fe80008000009 */
[----:B------:R-:W-:Y:S01]  /*f250*/  STS.U8 [R127+UR9+0x7c00], R116 ;  /* 0x007c00747f007988 */ /* 0x000fe20008000009 */
[----:B------:R-:W-:-:S03]  /*f260*/  LOP3.LUT R114, R114, 0x20, RZ, 0x3c, !PT ;  /* 0x0000002072727812 */ /* 0x000fc600078e3cff */
[----:B------:R-:W-:Y:S04]  /*f270*/  STS.U8 [R113+UR9+0x6080], R118 ;  /* 0x0060807671007988 */ /* 0x000fe80008000009 */
        /* <DEDUP_REMOVED lines=13> */
[----:B----4-:R-:W-:Y:S04]  /*f350*/  STS.U8 [R114+UR9+0x7500], R166 ;  /* 0x007500a672007988 */ /* 0x010fe80008000009 */
        /* <DEDUP_REMOVED lines=10> */
[----:B------:R0:W-:Y:S04]  /*f400*/  STS.U8 [R101+UR9+0x7d80], R156 ;  /* 0x007d809c65007988 */ /* 0x0001e80008000009 */
[----:B------:R-:W-:Y:S04]  /*f410*/  STS.U8 [R112+UR9+0x6200], R155 ;  /* 0x0062009b70007988 */ /* 0x000fe80008000009 */
[----:B------:R-:W-:Y:S01]  /*f420*/  STS.U8 [R112+UR9+0x6600], R154 ;  /* 0x0066009a70007988 */ /* 0x000fe20008000009 */
[----:B0-----:R-:W-:-:S03]  /*f430*/  LOP3.LUT R101, R126, 0x50, RZ, 0x3c, !PT ;  /* 0x000000507e657812 */ /* 0x001fc600078e3cff */
        /* <DEDUP_REMOVED lines=15> */
[----:B------:R1:W-:Y:S04]  /*f530*/  STS.U8 [R102+UR9+0x6300], R139 ;  /* 0x0063008b66007988 */ /* 0x0003e80008000009 */
[----:B------:R1:W-:Y:S01]  /*f540*/  STS.U8 [R102+UR9+0x6700], R138 ;  /* 0x0067008a66007988 */ /* 0x0003e20008000009 */
[----:B0-----:R-:W-:-:S03]  /*f550*/  LOP3.LUT R101, R127, 0x70, RZ, 0x3c, !PT ;  /* 0x000000707f657812 */ /* 0x001fc600078e3cff */
[----:B------:R1:W-:Y:S04]  /*f560*/  STS.U8 [R102+UR9+0x6b00], R137 ;  /* 0x006b008966007988 */ /* 0x0003e80008000009 */
[----:B------:R1:W-:Y:S04]  /*f570*/  STS.U8 [R102+UR9+0x6f00], R136 ;  /* 0x006f008866007988 */ /* 0x0003e80008000009 */
[----:B------:R1:W-:Y:S04]  /*f580*/  STS.U8 [R102+UR9+0x7300], R135 ;  /* 0x0073008766007988 */ /* 0x0003e80008000009 */
[----:B------:R1:W-:Y:S04]  /*f590*/  STS.U8 [R102+UR9+0x7700], R134 ;  /* 0x0077008666007988 */ /* 0x0003e80008000009 */
[----:B------:R1:W-:Y:S04]  /*f5a0*/  STS.U8 [R102+UR9+0x7b00], R133 ;  /* 0x007b008566007988 */ /* 0x0003e80008000009 */
[----:B---3--:R1:W-:Y:S04]  /*f5b0*/  STS.U8 [R102+UR9+0x7f00], R167 ;  /* 0x007f00a766007988 */ /* 0x0083e80008000009 */
[----:B------:R1:W-:Y:S04]  /*f5c0*/  STS.U8 [R101+UR9+0x6380], R238 ;  /* 0x006380ee65007988 */ /* 0x0003e80008000009 */
[----:B--2---:R1:W-:Y:S04]  /*f5d0*/  STS.U8 [R101+UR9+0x6780], R192 ;  /* 0x006780c065007988 */ /* 0x0043e80008000009 */
[----:B------:R1:W-:Y:S04]  /*f5e0*/  STS.U8 [R101+UR9+0x6b80], R187 ;  /* 0x006b80bb65007988 */ /* 0x0003e80008000009 */
[----:B------:R1:W-:Y:S04]  /*f5f0*/  STS.U8 [R101+UR9+0x6f80], R186 ;  /* 0x006f80ba65007988 */ /* 0x0003e80008000009 */
[----:B------:R1:W-:Y:S04]  /*f600*/  STS.U8 [R101+UR9+0x7380], R181 ;  /* 0x007380b565007988 */ /* 0x0003e80008000009 */
[----:B------:R1:W-:Y:S04]  /*f610*/  STS.U8 [R101+UR9+0x7780], R175 ;  /* 0x007780af65007988 */ /* 0x0003e80008000009 */
[----:B------:R1:W-:Y:S04]  /*f620*/  STS.U8 [R101+UR9+0x7b80], R117 ;  /* 0x007b807565007988 */ /* 0x0003e80008000009 */
[----:B------:R1:W-:Y:S01]  /*f630*/  STS.U8 [R101+UR9+0x7f80], R115 ;  /* 0x007f807365007988 */ /* 0x0003e20008000009 */
[----:B------:R0:W-:Y:S06]  /*f640*/  MEMBAR.ALL.CTA ;  /* 0x0000000000007992 */ /* 0x0001ec0000008000 */
[----:B0-----:R-:W0:Y:S01]  /*f650*/  FENCE.VIEW.ASYNC.S ;  /* 0x00000000000073c6 */ /* 0x001e220000000000 */
[----:B------:R-:W-:Y:S01]  /*f660*/  ULEA UR6, UR23, UR9, 0x3 ;  /* 0x0000000917067291 */ /* 0x000fe2000f8e18ff */
[----:B------:R-:W-:-:S03]  /*f670*/  UMOV UR4, UR5 ;  /* 0x0000000500047c82 */ /* 0x000fc60008000000 */
[----:B------:R-:W-:Y:S01]  /*f680*/  UIADD3 UR6, UPT, UPT, UR6, 0x8000, URZ ;  /* 0x0000800006067890 */ /* 0x000fe2000fffe0ff */
[----:B0-----:R-:W-:Y:S06]  /*f690*/  BAR.SYNC.DEFER_BLOCKING 0x0 ;  /* 0x0000000000007b1d */ /* 0x001fec0000010000 */
[----:B-1----:R-:W-:Y:S05]  /*f6a0*/  BRA.U UP1, `(.L_x_9) ;  /* 0x0000000101487547 */ /* 0x002fea000b800000 */
[----:B------:R-:W-:Y:S01]  /*f6b0*/  UMOV UR13, 0x80004020 ;  /* 0x80004020000d7882 */ /* 0x000fe20000000000 */
[----:B------:R-:W-:Y:S01]  /*f6c0*/  UMOV UR15, 0x40004040 ;  /* 0x40004040000f7882 */ /* 0x000fe20000000000 */
[----:B------:R-:W-:Y:S01]  /*f6d0*/  UMOV UR16, 0x0 ;  /* 0x0000000000107882 */ /* 0x000fe20000000000 */
[----:B------:R-:W-:Y:S01]  /*f6e0*/  UMOV UR17, 0x4108010 ;  /* 0x0410801000117882 */ /* 0x000fe20000000000 */
[----:B------:R-:W-:Y:S01]  /*f6f0*/  UMOV UR40, 0x0 ;  /* 0x0000000000287882 */ /* 0x000fe20000000000 */
[----:B------:R-:W-:Y:S01]  /*f700*/  UMOV UR41, 0x4108010 ;  /* 0x0410801000297882 */ /* 0x000fe20000000000 */
[----:B------:R-:W-:Y:S01]  /*f710*/  UMOV UR42, 0x0 ;  /* 0x00000000002a7882 */ /* 0x000fe20000000000 */
[----:B------:R-:W-:Y:S01]  /*f720*/  UMOV UR43, 0x4108010 ;  /* 0x04108010002b7882 */ /* 0x000fe20000000000 */
[----:B------:R-:W-:Y:S01]  /*f730*/  UMOV UR7, URZ ;  /* 0x000000ff00077c82 */ /* 0x000fe20008000000 */
[----:B------:R0:W-:Y:S01]  /*f740*/  UTCQMMA gdesc[UR12], gdesc[UR14], tmem[UR8], tmem[UR16], idesc[UR17], UPT ;  /* 0x00ff100e0c0075ea */ /* 0x0001e2000b800308 */
        /* <DEDUP_REMOVED lines=8> */
.L_x_9:
[----:B------:R-:W-:Y:S01]  /*f7d0*/  UIADD3 UR23, UPT, UPT, UR23, 0x1, URZ ;  /* 0x0000000117177890 */ /* 0x000fe2000fffe0ff */
[----:B------:R-:W-:Y:S01]  /*f7e0*/  IMAD.U32 R101, RZ, RZ, UR4 ;  /* 0x00000004ff657e24 */ /* 0x000fe2000f8e00ff */
[----:B------:R-:W-:Y:S02]  /*f7f0*/  UIADD3 UR19, UPT, UPT, UR19, -0x1, URZ ;  /* 0xffffffff13137890 */ /* 0x000fe4000fffe0ff */
[----:B------:R-:W-:Y:S02]  /*f800*/  UISETP.GT.AND UP2, UPT, UR23, 0x1, UPT ;  /* 0x000000011700788c */ /* 0x000fe4000bf44270 */
[----:B------:R-:W-:Y:S02]  /*f810*/  UIADD3 UR22, UPT, UPT, UR22, -0x80, URZ ;  /* 0xffffff8016167890 */ /* 0x000fe4000fffe0ff */
[----:B0-----:R-:W-:Y:S02]  /*f820*/  USEL UR5, URZ, 0x1, !UP2 ;  /* 0x00000001ff057887 */ /* 0x001fe4000d000000 */
[----:B------:R-:W-:-:S02]  /*f830*/  USEL UR23, UR23, URZ, !UP2 ;  /* 0x000000ff17177287 */ /* 0x000fc4000d000000 */
[----:B------:R-:W-:Y:S02]  /*f840*/  UISETP.NE.U32.AND UP2, UPT, UR19, URZ, UPT ;  /* 0x000000ff1300728c */ /* 0x000fe4000bf45070 */
[----:B------:R-:W-:-:S07]  /*f850*/  ULOP3.LUT UR5, UR4, UR5, URZ, 0x3c, !UPT ;  /* 0x0000000504057292 */ /* 0x000fce000f8e3cff */
[----:B------:R-:W-:Y:S05]  /*f860*/  BRA.U UP2, `(.L_x_10) ;  /* 0xffffffa102847547 */ /* 0x000fea000b83ffff */
.L_x_7:
[----:B------:R-:W-:-:S09]  /*f870*/  UISETP.GE.AND UP1, UPT, UR24, 0x80, UPT ;  /* 0x000000801800788c */ /* 0x000fd2000bf26270 */
[----:B------:R-:W-:Y:S05]  /*f880*/  BRA.U !UP1, `(.L_x_11) ;  /* 0x0000000109107547 */ /* 0x000fea000b800000 */
[----:B------:R-:W-:-:S06]  /*f890*/  USHF.L.U32 UR4, UR4, 0x1f, URZ ;  /* 0x0000001f04047899 */ /* 0x000fcc00080006ff */
[----:B-----5:R-:W-:-:S04]  /*f8a0*/  IMAD.U32 R2, RZ, RZ, UR4 ;  /* 0x00000004ff027e24 */ /* 0x020fc8000f8e00ff */
[----:B------:R-:W1:Y:S02]  /*f8b0*/  SYNCS.PHASECHK.TRANS64.TRYWAIT P0, [UR6], R2 ;  /* 0x00000002ff0075a7 */ /* 0x000e640008001106 */
[----:B-1----:R-:W-:Y:S05]  /*f8c0*/  @!P0 BRA `(.L_x_12) ;  /* 0x0000001800308947 */ /* 0x002fea0003800000 */
.L_x_11:
[----:B------:R-:W2:Y:S01]  /*f8d0*/  LDL.LU R39, [R1+0x138] ;  /* 0x0001380001277983 */ /* 0x000ea20000300800 */
[----:B------:R-:W1:Y:S01]  /*f8e0*/  LDCU.128 UR12, c[0x0][0x390] ;  /* 0x00007200ff0c77ac */ /* 0x000e620008000c00 */
[----:B------:R-:W-:Y:S06]  /*f8f0*/  BAR.SYNC.DEFER_BLOCKING 0x0 ;  /* 0x0000000000007b1d */ /* 0x000fec0000010000 */
[----:B------:R-:W2:Y:S01]  /*f900*/  LDCU UR4, c[0x0][0x3b4] ;  /* 0x00007680ff0477ac */ /* 0x000ea20008000800 */
[----:B------:R-:W3:Y:S01]  /*f910*/  S2R R40, SR_TID.X ;  /* 0x0000000000287919 */ /* 0x000ee20000002100 */
[----:B------:R-:W4:Y:S01]  /*f920*/  S2R R41, SR_TID.X ;  /* 0x0000000000297919 */ /* 0x000f220000002100 */
[----:B------:R-:W0:Y:S02]  /*f930*/  @!P2 SYNCS.CCTL.IV [UR9+0x8000] ;  /* 0x00800000ff00a9b1 */ /* 0x000e240008000009 */
[----:B0-----:R-:W-:Y:S06]  /*f940*/  BAR.SYNC.DEFER_BLOCKING 0x0 ;  /* 0x0000000000007b1d */ /* 0x001fec0000010000 */
[----:B-----5:R-:W-:Y:S01]  /*f950*/  LDTM.16dp32bit_t0_t15.x32 R4, tmem[UR10] ;  /* 0x0000000a000479ee */ /* 0x020fe20008a80000 */
[----:B------:R-:W0:Y:S01]  /*f960*/  LDTM.16dp32bit_t16_t31.x32 R4, tmem[UR10+0x20] ;  /* 0x0000200a000479ee */ /* 0x000e220008aa0000 */
[----:B---3--:R-:W-:-:S02]  /*f970*/  IMAD.SHL.U32 R2, R40, 0x10, RZ ;  /* 0x0000001028027824 */ /* 0x008fc400078e00ff */
[C---:B------:R-:W-:Y:S02]  /*f980*/  IMAD.SHL.U32 R36, R40.reuse, 0x80, RZ ;  /* 0x0000008028247824 */ /* 0x040fe400078e00ff */
[----:B------:R-:W-:Y:S01]  /*f990*/  IMAD.SHL.U32 R3, R40, 0x8, RZ ;  /* 0x0000000828037824 */ /* 0x000fe200078e00ff */
[----:B------:R-:W-:Y:S02]  /*f9a0*/  LOP3.LUT R2, R2, 0xf0, RZ, 0xc0, !PT ;  /* 0x000000f002027812 */ /* 0x000fe400078ec0ff */
[----:B------:R-:W-:Y:S02]  /*f9b0*/  LOP3.LUT R37, R36, 0x800, RZ, 0xc0, !PT ;  /* 0x0000080024257812 */ /* 0x000fe400078ec0ff */
[----:B------:R-:W-:Y:S01]  /*f9c0*/  LOP3.LUT R3, R3, 0x300, RZ, 0xc0, !PT ;  /* 0x0000030003037812 */ /* 0x000fe200078ec0ff */
[----:B------:R-:W3:Y:S01]  /*f9d0*/  @!P2 SYNCS.CCTL.IV [UR9+0x8008] ;  /* 0x00800800ff00a9b1 */ /* 0x000ee20008000009 */
[----:B------:R-:W-:Y:S01]  /*f9e0*/  IADD3 R2, PT, PT, R2, UR9, R37 ;  /* 0x0000000902027c10 */ /* 0x000fe2000fffe025 */
[----:B------:R-:W-:Y:S01]  /*f9f0*/  NOP ;  /* 0x0000000000007918 */ /* 0x000fe20000000000 */
[----:B----4-:R-:W-:-:S03]  /*fa00*/  LOP3.LUT R41, R41, 0x7f, RZ, 0xc0, !PT ;  /* 0x0000007f29297812 */ /* 0x010fc600078ec0ff */
[----:B------:R-:W-:Y:S01]  /*fa10*/  IMAD.IADD R36, R3, 0x1, R2 ;  /* 0x0000000103247824 */ /* 0x000fe200078e0202 */
[----:B0-----:R-:W-:Y:S02]  /*fa20*/  F2FP.SATFINITE.E4M3.F32.PACK_AB_MERGE_C R4, R5, R4, RZ ;  /* 0x000000040504723e */ /* 0x001fe400048070ff */
[----:B------:R-:W-:Y:S02]  /*fa30*/  F2FP.SATFINITE.E4M3.F32.PACK_AB_MERGE_C R6, R7, R6, RZ ;  /* 0x000000060706723e */ /* 0x000fe400048070ff */
[----:B------:R-:W-:Y:S02]  /*fa40*/  F2FP.SATFINITE.E4M3.F32.PACK_AB_MERGE_C R8, R9, R8, RZ ;  /* 0x000000080908723e */ /* 0x000fe400048070ff */
[----:B------:R-:W-:Y:S02]  /*fa50*/  F2FP.SATFINITE.E4M3.F32.PACK_AB_MERGE_C R12, R13, R12, RZ ;  /* 0x0000000c0d0c723e */ /* 0x000fe400048070ff */
[----:B------:R-:W-:Y:S02]  /*fa60*/  F2FP.SATFINITE.E4M3.F32.PACK_AB_MERGE_C R14, R15, R14, RZ ;  /* 0x0000000e0f0e723e */ /* 0x000fe400048070ff */
[----:B------:R-:W-:-:S02]  /*fa70*/  F2FP.SATFINITE.E4M3.F32.PACK_AB_MERGE_C R16, R17, R16, RZ ;  /* 0x000000101110723e */ /* 0x000fc400048070ff */
[----:B------:R-:W-:Y:S02]  /*fa80*/  F2FP.SATFINITE.E4M3.F32.PACK_AB_MERGE_C R20, R21, R20, RZ ;  /* 0x000000141514723e */ /* 0x000fe400048070ff */
[----:B------:R-:W-:Y:S02]  /*fa90*/  F2FP.SATFINITE.E4M3.F32.PACK_AB_MERGE_C R22, R23, R22, RZ ;  /* 0x000000161716723e */ /* 0x000fe400048070ff */
[----:B------:R-:W-:Y:S02]  /*faa0*/  F2FP.SATFINITE.E4M3.F32.PACK_AB_MERGE_C R24, R25, R24, RZ ;  /* 0x000000181918723e */ /* 0x000fe400048070ff */
[----:B------:R-:W-:Y:S02]  /*fab0*/  F2FP.SATFINITE.E4M3.F32.PACK_AB_MERGE_C R18, R19, R18, RZ ;  /* 0x000000121312723e */ /* 0x000fe400048070ff */
[----:B------:R-:W-:Y:S02]  /*fac0*/  F2FP.SATFINITE.E4M3.F32.PACK_AB_MERGE_C R26, R27, R26, RZ ;  /* 0x0000001a1b1a723e */ /* 0x000fe400048070ff */
[----:B------:R-:W-:-:S02]  /*fad0*/  LOP3.LUT R17, R4, 0xffff, RZ, 0xc0, !PT ;  /* 0x0000ffff04117812 */ /* 0x000fc400078ec0ff */
[----:B------:R-:W-:Y:S02]  /*fae0*/  LOP3.LUT R38, R6, 0xffff, RZ, 0xc0, !PT ;  /* 0x0000ffff06267812 */ /* 0x000fe400078ec0ff */
[----:B------:R-:W-:Y:S02]  /*faf0*/  LOP3.LUT R19, R8, 0xffff, RZ, 0xc0, !PT ;  /* 0x0000ffff08137812 */ /* 0x000fe400078ec0ff */
[----:B------:R-:W-:Y:S02]  /*fb00*/  LOP3.LUT R12, R12, 0xffff, RZ, 0xc0, !PT ;  /* 0x0000ffff0c0c7812 */ /* 0x000fe400078ec0ff */
[----:B------:R-:W-:Y:S02]  /*fb10*/  LOP3.LUT R21, R14, 0xffff, RZ, 0xc0, !PT ;  /* 0x0000ffff0e157812 */ /* 0x000fe400078ec0ff */
[----:B------:R-:W-:Y:S02]  /*fb20*/  LOP3.LUT R23, R16, 0xffff, RZ, 0xc0, !PT ;  /* 0x0000ffff10177812 */ /* 0x000fe400078ec0ff */
[----:B------:R-:W-:-:S02]  /*fb30*/  LOP3.LUT R20, R20, 0xffff, RZ, 0xc0, !PT ;  /* 0x0000ffff14147812 */ /* 0x000fc400078ec0ff */
[----:B------:R-:W-:Y:S02]  /*fb40*/  LOP3.LUT R25, R22, 0xffff, RZ, 0xc0, !PT ;  /* 0x0000ffff16197812 */ /* 0x000fe400078ec0ff */
[----:B------:R-:W-:Y:S02]  /*fb50*/  LOP3.LUT R27, R24, 0xffff, RZ, 0xc0, !PT ;  /* 0x0000ffff181b7812 */ /* 0x000fe400078ec0ff */
[----:B------:R-:W-:Y:S02]  /*fb60*/  F2FP.SATFINITE.E4M3.F32.PACK_AB_MERGE_C R28, R29, R28, RZ ;  /* 0x0000001c1d1c723e */ /* 0x000fe400048070ff */
[----:B------:R-:W-:Y:S02]  /*fb70*/  F2FP.SATFINITE.E4M3.F32.PACK_AB_MERGE_C R30, R31, R30, RZ ;  /* 0x0000001e1f1e723e */ /* 0x000fe400048070ff */
[----:B------:R-:W-:Y:S02]  /*fb80*/  F2FP.SATFINITE.E4M3.F32.PACK_AB_MERGE_C R32, R33, R32, RZ ;  /* 0x000000202120723e */ /* 0x000fe400048070ff */
[----:B------:R-:W-:-:S02]  /*fb90*/  PRMT R2, R19, 0x3340, R0 ;  /* 0x0000334013027816 */ /* 0x000fc40000000000 */
[--C-:B------:R-:W-:Y:S02]  /*fba0*/  PRMT R4, R23, 0x3340, R0.reuse ;  /* 0x0000334017047816 */ /* 0x100fe40000000000 */
[----:B------:R-:W-:Y:S02]  /*fbb0*/  PRMT R6, R27, 0x3340, R0 ;  /* 0x000033401b067816 */ /* 0x000fe40000000000 */
[----:B------:R-:W-:Y:S02]  /*fbc0*/  PRMT R3, R17, 0x3340, R38 ;  /* 0x0000334011037816 */ /* 0x000fe40000000026 */
[----:B------:R-:W-:Y:S02]  /*fbd0*/  PRMT R5, R12, 0x3340, R21 ;  /* 0x000033400c057816 */ /* 0x000fe40000000015 */
[----:B------:R-:W-:Y:S02]  /*fbe0*/  PRMT R7, R20, 0x3340, R25 ;  /* 0x0000334014077816 */ /* 0x000fe40000000019 */
[----:B------:R-:W-:-:S02]  /*fbf0*/  F2FP.SATFINITE.E4M3.F32.PACK_AB_MERGE_C R10, R11, R10, RZ ;  /* 0x0000000a0b0a723e */ /* 0x000fc400048070ff */
[----:B------:R-:W-:Y:S02]  /*fc00*/  LOP3.LUT R28, R28, 0xffff, RZ, 0xc0, !PT ;  /* 0x0000ffff1c1c7812 */ /* 0x000fe400078ec0ff */
[----:B------:R-:W-:Y:S02]  /*fc10*/  LOP3.LUT R29, R30, 0xffff, RZ, 0xc0, !PT ;  /* 0x0000ffff1e1d7812 */ /* 0x000fe400078ec0ff */
[----:B------:R-:W-:Y:S02]  /*fc20*/  LOP3.LUT R31, R32, 0xffff, RZ, 0xc0, !PT ;  /* 0x0000ffff201f7812 */ /* 0x000fe400078ec0ff */
[----:B------:R-:W-:Y:S02]  /*fc30*/  PRMT R9, R3, 0x5410, R2 ;  /* 0x0000541003097816 */ /* 0x000fe40000000002 */
[----:B------:R-:W-:Y:S02]  /*fc40*/  PRMT R11, R5, 0x5410, R4 ;  /* 0x00005410050b7816 */ /* 0x000fe40000000004 */
[----:B------:R-:W-:-:S02]  /*fc50*/  PRMT R13, R7, 0x5410, R6 ;  /* 0x00005410070d7816 */ /* 0x000fc40000000006 */
[----:B------:R-:W-:Y:S02]  /*fc60*/  SHF.R.U32.HI R2, RZ, 0x8, R17 ;  /* 0x00000008ff027819 */ /* 0x000fe40000011611 */
[----:B------:R-:W-:Y:S02]  /*fc70*/  SHF.R.U32.HI R3, RZ, 0x8, R38 ;  /* 0x00000008ff037819 */ /* 0x000fe40000011626 */
[----:B------:R-:W-:Y:S02]  /*fc80*/  SHF.R.U32.HI R4, RZ, 0x8, R19 ;  /* 0x00000008ff047819 */ /* 0x000fe40000011613 */
[----:B------:R-:W-:Y:S02]  /*fc90*/  SHF.R.U32.HI R5, RZ, 0x8, R12 ;  /* 0x00000008ff057819 */ /* 0x000fe4000001160c */
[----:B------:R-:W-:Y:S02]  /*fca0*/  SHF.R.U32.HI R6, RZ, 0x8, R21 ;  /* 0x00000008ff067819 */ /* 0x000fe40000011615 */
[----:B------:R-:W-:-:S02]  /*fcb0*/  SHF.R.U32.HI R7, RZ, 0x8, R23 ;  /* 0x00000008ff077819 */ /* 0x000fc40000011617 */
[----:B------:R-:W-:Y:S02]  /*fcc0*/  PRMT R8, R31, 0x3340, R0 ;  /* 0x000033401f087816 */ /* 0x000fe40000000000 */
[----:B------:R-:W-:Y:S02]  /*fcd0*/  PRMT R15, R28, 0x3340, R29 ;  /* 0x000033401c0f7816 */ /* 0x000fe4000000001d */
[----:B------:R-:W-:Y:S02]  /*fce0*/  LOP3.LUT R2, R2, 0xffff, RZ, 0xc0, !PT ;  /* 0x0000ffff02027812 */ /* 0x000fe400078ec0ff */
[----:B------:R-:W-:Y:S02]  /*fcf0*/  LOP3.LUT R3, R3, 0xffff, RZ, 0xc0, !PT ;  /* 0x0000ffff03037812 */ /* 0x000fe400078ec0ff */
[----:B------:R-:W-:Y:S02]  /*fd00*/  LOP3.LUT R4, R4, 0xffff, RZ, 0xc0, !PT ;  /* 0x0000ffff04047812 */ /* 0x000fe400078ec0ff */
[----:B------:R-:W-:-:S02]  /*fd10*/  LOP3.LUT R5, R5, 0xffff, RZ, 0xc0, !PT ;  /* 0x0000ffff05057812 */ /* 0x000fc400078ec0ff */
[----:B------:R-:W-:Y:S02]  /*fd20*/  LOP3.LUT R6, R6, 0xffff, RZ, 0xc0, !PT ;  /* 0x0000ffff06067812 */ /* 0x000fe400078ec0ff */
[----:B------:R-:W-:Y:S02]  /*fd30*/  LOP3.LUT R7, R7, 0xffff, RZ, 0xc0, !PT ;  /* 0x0000ffff07077812 */ /* 0x000fe400078ec0ff */
[----:B------:R-:W-:Y:S02]  /*fd40*/  PRMT R15, R15, 0x5410, R8 ;  /* 0x000054100f0f7816 */ /* 0x000fe40000000008 */
[----:B------:R-:W-:Y:S02]  /*fd50*/  PRMT R17, R2, 0x3340, R3 ;  /* 0x0000334002117816 */ /* 0x000fe40000000003 */
[----:B------:R-:W-:Y:S02]  /*fd60*/  PRMT R8, R4, 0x3340, R1 ;  /* 0x0000334004087816 */ /* 0x000fe40000000001 */
[----:B------:R-:W-:-:S02]  /*fd70*/  PRMT R19, R5, 0x3340, R6 ;  /* 0x0000334005137816 */ /* 0x000fc40000000006 */
[----:B------:R-:W-:Y:S02]  /*fd80*/  PRMT R12, R7, 0x3340, R0 ;  /* 0x00003340070c7816 */ /* 0x000fe40000000000 */
[----:B------:R-:W-:Y:S02]  /*fd90*/  SHF.R.U32.HI R2, RZ, 0x8, R20 ;  /* 0x00000008ff027819 */ /* 0x000fe40000011614 */
[----:B------:R-:W-:Y:S02]  /*fda0*/  SHF.R.U32.HI R3, RZ, 0x8, R25 ;  /* 0x00000008ff037819 */ /* 0x000fe40000011619 */
[----:B------:R-:W-:Y:S02]  /*fdb0*/  SHF.R.U32.HI R4, RZ, 0x8, R27 ;  /* 0x00000008ff047819 */ /* 0x000fe4000001161b */
[----:B------:R-:W-:Y:S02]  /*fdc0*/  SHF.R.U32.HI R5, RZ, 0x8, R28 ;  /* 0x00000008ff057819 */ /* 0x000fe4000001161c */
[----:B------:R-:W-:-:S02]  /*fdd0*/  SHF.R.U32.HI R6, RZ, 0x8, R29 ;  /* 0x00000008ff067819 */ /* 0x000fc4000001161d */
[----:B------:R-:W-:Y:S01]  /*fde0*/  SHF.R.U32.HI R7, RZ, 0x8, R31 ;  /* 0x00000008ff077819 */ /* 0x000fe2000001161f */
[----:B------:R-:W0:Y:S01]  /*fdf0*/  LDC R29, c[0x0][0x3b8] ;  /* 0x0000ee00ff1d7b82 */ /* 0x000e220000000800 */
[----:B------:R-:W-:Y:S02]  /*fe00*/  LOP3.LUT R2, R2, 0xffff, RZ, 0xc0, !PT ;  /* 0x0000ffff02027812 */ /* 0x000fe400078ec0ff */
[----:B------:R-:W-:Y:S02]  /*fe10*/  LOP3.LUT R3, R3, 0xffff, RZ, 0xc0, !PT ;  /* 0x0000ffff03037812 */ /* 0x000fe400078ec0ff */
[----:B------:R-:W-:Y:S02]  /*fe20*/  LOP3.LUT R4, R4, 0xffff, RZ, 0xc0, !PT ;  /* 0x0000ffff04047812 */ /* 0x000fe400078ec0ff */
[----:B------:R-:W-:Y:S02]  /*fe30*/  LOP3.LUT R7, R7, 0xffff, RZ, 0xc0, !PT ;  /* 0x0000ffff07077812 */ /* 0x000fe400078ec0ff */
[----:B------:R-:W-:-:S02]  /*fe40*/  LOP3.LUT R6, R6, 0xffff, RZ, 0xc0, !PT ;  /* 0x0000ffff06067812 */ /* 0x000fc400078ec0ff */
[----:B------:R-:W-:Y:S02]  /*fe50*/  LOP3.LUT R5, R5, 0xffff, RZ, 0xc0, !PT ;  /* 0x0000ffff05057812 */ /* 0x000fe400078ec0ff */
[----:B------:R-:W-:Y:S02]  /*fe60*/  F2FP.SATFINITE.E4M3.F32.PACK_AB_MERGE_C R34, R35, R34, RZ ;  /* 0x000000222322723e */ /* 0x000fe400048070ff */
[----:B------:R-:W-:Y:S02]  /*fe70*/  PRMT R3, R2, 0x3340, R3 ;  /* 0x0000334002037816 */ /* 0x000fe40000000003 */
[----:B------:R-:W-:Y:S02]  /*fe80*/  PRMT R4, R4, 0x3340, R1 ;  /* 0x0000334004047816 */ /* 0x000fe40000000001 */
[----:B------:R-:W-:Y:S02]  /*fe90*/  PRMT R7, R7, 0x3340, R0 ;  /* 0x0000334007077816 */ /* 0x000fe40000000000 */
[----:B------:R-:W-:-:S02]  /*fea0*/  PRMT R6, R5, 0x3340, R6 ;  /* 0x0000334005067816 */ /* 0x000fc40000000006 */
[----:B------:R-:W-:Y:S02]  /*feb0*/  LOP3.LUT R26, R26, 0xffff, RZ, 0xc0, !PT ;  /* 0x0000ffff1a1a7812 */ /* 0x000fe400078ec0ff */
[----:B------:R-:W-:Y:S02]  /*fec0*/  PRMT R17, R17, 0x5410, R8 ;  /* 0x0000541011117816 */ /* 0x000fe40000000008 */
[----:B------:R-:W-:Y:S02]  /*fed0*/  PRMT R19, R19, 0x5410, R12 ;  /* 0x0000541013137816 */ /* 0x000fe4000000000c */
[----:B------:R-:W-:Y:S02]  /*fee0*/  LOP3.LUT R10, R10, 0xffff, RZ, 0xc0, !PT ;  /* 0x0000ffff0a0a7812 */ /* 0x000fe400078ec0ff */
[----:B------:R-:W-:Y:S02]  /*fef0*/  PRMT R3, R3, 0x5410, R4 ;  /* 0x0000541003037816 */ /* 0x000fe40000000004 */
[----:B------:R-:W-:-:S02]  /*ff00*/  PRMT R27, R6, 0x5410, R7 ;  /* 0x00005410061b7816 */ /* 0x000fc40000000007 */
[----:B------:R-:W-:Y:S02]  /*ff10*/  LOP3.LUT R18, R18, 0xffff, RZ, 0xc0, !PT ;  /* 0x0000ffff12127812 */ /* 0x000fe400078ec0ff */
[----:B------:R-:W-:Y:S02]  /*ff20*/  LOP3.LUT R34, R34, 0xffff, RZ, 0xc0, !PT ;  /* 0x0000ffff22227812 */ /* 0x000fe400078ec0ff */
[----:B------:R-:W-:Y:S02]  /*ff30*/  PRMT R6, R13, 0x4210, R26 ;  /* 0x000042100d067816 */ /* 0x000fe4000000001a */
[--C-:B------:R-:W-:Y:S02]  /*ff40*/  PRMT R4, R9, 0x4210, R10.reuse ;  /* 0x0000421009047816 */ /* 0x100fe4000000000a */
[----:B------:R-:W-:Y:S02]  /*ff50*/  PRMT R24, R17, 0x5210, R10 ;  /* 0x0000521011187816 */ /* 0x000fe4000000000a */
[----:B------:R-:W-:-:S02]  /*ff60*/  PRMT R5, R11, 0x4210, R18 ;  /* 0x000042100b057816 */ /* 0x000fc40000000012 */
[----:B------:R-:W-:Y:S02]  /*ff70*/  PRMT R25, R19, 0x5210, R18 ;  /* 0x0000521013197816 */ /* 0x000fe40000000012 */
[----:B------:R-:W-:Y:S02]  /*ff80*/  PRMT R26, R3, 0x5210, R26 ;  /* 0x00005210031a7816 */ /* 0x000fe4000000001a */
[--C-:B------:R-:W-:Y:S02]  /*ff90*/  PRMT R7, R15, 0x4210, R34.reuse ;  /* 0x000042100f077816 */ /* 0x100fe40000000022 */
[----:B------:R-:W-:Y:S02]  /*ffa0*/  PRMT R27, R27, 0x5210, R34 ;  /* 0x000052101b1b7816 */ /* 0x000fe40000000022 */
[----:B------:R-:W-:Y:S01]  /*ffb0*/  LEA R14, R41, UR9, 0x4 ;  /* 0x00000009290e7c11 */ /* 0x000fe2000f8e20ff */
[----:B---3--:R3:W-:Y:S01]  /*ffc0*/  STS.128 [R36], R4 ;  /* 0x0000000424007388 */ /* 0x0087e20000000c00 */
[----:B------:R-:W-:-:S03]  /*ffd0*/  SHF.R.U32.HI R3, RZ, 0x6, R40 ;  /* 0x00000006ff037819 */ /* 0x000fc60000011628 */
[----:B------:R-:W-:Y:S01]  /*ffe0*/  STS.128 [R36+0x400], R24 ;  /* 0x0004001824007388 */ /* 0x000fe20000000c00 */
[----:B------:R-:W-:Y:S01]  /*fff0*/  SGXT.U32 R3, R3, 0x1 ;  /* 0x000000010303781a */ /* 0x000fe20000000000 */
[----:B------:R-:W-:Y:S06]  /*10000*/  BAR.SYNC.DEFER_BLOCKING 0x0 ;  /* 0x0000000000007b1d */ /* 0x000fec0000010000 */
[----:B------:R-:W4:Y:S01]  /*10010*/  S2R R41, SR_CgaCtaId ;  /* 0x0000000000297919 */ /* 0x000f220000008800 */
[----:B------:R-:W0:Y:S01]  /*10020*/  LDS.128 R8, [R14] ;  /* 0x000000000e087984 */ /* 0x000e220000000c00 */
[----:B----4-:R-:W-:-:S05]  /*10030*/  IMAD.SHL.U32 R2, R41, 0x40, RZ ;  /* 0x0000004029027824 */ /* 0x010fca00078e00ff */
[----:B------:R-:W-:-:S04]  /*10040*/  LOP3.LUT R2, R2, 0x40, RZ, 0xc0, !PT ;  /* 0x0000004002027812 */ /* 0x000fc800078ec0ff */
[----:B------:R-:W-:-:S04]  /*10050*/  LOP3.LUT R18, R0, R3, R2, 0xfe, !PT ;  /* 0x0000000300127212 */ /* 0x000fc800078efe02 */
[C---:B------:R-:W-:Y:S01]  /*10060*/  LOP3.LUT R2, R18.reuse, 0x2, RZ, 0xfc, !PT ;  /* 0x0000000212027812 */ /* 0x040fe200078efcff */
[C---:B--2---:R-:W-:Y:S01]  /*10070*/  IMAD R0, R39.reuse, UR4, RZ ;  /* 0x0000000427007c24 */ /* 0x044fe2000f8e02ff */
[----:B-1----:R-:W-:Y:S01]  /*10080*/  ISETP.GE.AND P0, PT, R39, UR14, PT ;  /* 0x0000000e27007c0c */ /* 0x002fe2000bf06270 */
[C---:B0-----:R-:W-:Y:S01]  /*10090*/  IMAD R3, R18.reuse, R29, RZ ;  /* 0x0000001d12037224 */ /* 0x041fe200078e02ff */
[----:B---3--:R-:W-:Y:S02]  /*100a0*/  LOP3.LUT R4, R18, 0x4, RZ, 0xfc, !PT ;  /* 0x0000000412047812 */ /* 0x008fe400078efcff */
[----:B------:R-:W-:Y:S01]  /*100b0*/  ISETP.LT.AND P6, PT, R2, UR15, !P0 ;  /* 0x0000000f02007c0c */ /* 0x000fe2000c7c1270 */
[----:B------:R-:W-:Y:S01]  /*100c0*/  IMAD R6, R29, 0x2, R3 ;  /* 0x000000021d067824 */ /* 0x000fe200078e0203 */
[----:B------:R-:W-:Y:S02]  /*100d0*/  LOP3.LUT R2, R18, 0x6, RZ, 0xfc, !PT ;  /* 0x0000000612027812 */ /* 0x000fe400078efcff */
[----:B------:R-:W-:-:S02]  /*100e0*/  IADD3 R21, P1, PT, R0, UR12, RZ ;  /* 0x0000000c00157c10 */ /* 0x000fc4000ff3e0ff */
[----:B------:R-:W-:Y:S02]  /*100f0*/  ISETP.LT.AND P3, PT, R2, UR15, !P0 ;  /* 0x0000000f02007c0c */ /* 0x000fe4000c761270 */
[----:B------:R-:W-:Y:S02]  /*10100*/  ISETP.LT.AND P4, PT, R18, UR15, !P0 ;  /* 0x0000000f12007c0c */ /* 0x000fe4000c781270 */
[----:B------:R-:W-:Y:S02]  /*10110*/  LEA.HI.X.SX32 R23, R0, UR13, 0x1, P1 ;  /* 0x0000000d00177c11 */ /* 0x000fe400088f0eff */
[----:B------:R-:W-:Y:S02]  /*10120*/  IADD3 R2, P2, PT, R3, R21, RZ ;  /* 0x0000001503027210 */ /* 0x000fe40007f5e0ff */
[----:B------:R-:W-:Y:S02]  /*10130*/  ISETP.LT.AND P5, PT, R4, UR15, !P0 ;  /* 0x0000000f04007c0c */ /* 0x000fe4000c7a1270 */
[----:B------:R-:W-:-:S02]  /*10140*/  LOP3.LUT R5, R18, 0x8, RZ, 0xfc, !PT ;  /* 0x0000000812057812 */ /* 0x000fc400078efcff */
[----:B------:R-:W-:Y:S02]  /*10150*/  IADD3 R4, P1, PT, R6, R21, RZ ;  /* 0x0000001506047210 */ /* 0x000fe40007f3e0ff */
[----:B------:R-:W-:Y:S02]  /*10160*/  LOP3.LUT R0, R18, 0xa, RZ, 0xfc, !PT ;  /* 0x0000000a12007812 */ /* 0x000fe400078efcff */
[-C--:B------:R-:W-:Y:S02]  /*10170*/  LEA.HI.X.SX32 R3, R3, R23.reuse, 0x1, P2 ;  /* 0x0000001703037211 */ /* 0x080fe400010f0eff */
[----:B------:R-:W-:Y:S02]  /*10180*/  ISETP.LT.AND P2, PT, R5, UR15, !P0 ;  /* 0x0000000f05007c0c */ /* 0x000fe4000c741270 */
[----:B------:R-:W-:Y:S02]  /*10190*/  LEA.HI.X.SX32 R5, R6, R23, 0x1, P1 ;  /* 0x0000001706057211 */ /* 0x000fe400008f0eff */
[----:B------:R-:W-:-:S02]  /*101a0*/  PRMT R17, R8, 0x7770, RZ ;  /* 0x0000777008117816 */ /* 0x000fc400000000ff */
[----:B------:R-:W-:Y:S01]  /*101b0*/  ISETP.LT.AND P1, PT, R0, UR15, !P0 ;  /* 0x0000000f00007c0c */ /* 0x000fe2000c721270 */
[C---:B------:R-:W-:Y:S01]  /*101c0*/  IMAD R0, R29.reuse, 0x2, R6 ;  /* 0x000000021d007824 */ /* 0x040fe200078e0206 */
[----:B------:R-:W-:Y:S01]  /*101d0*/  PRMT R15, R8, 0x7771, RZ ;  /* 0x00007771080f7816 */ /* 0x000fe200000000ff */
[----:B------:R0:W-:Y:S01]  /*101e0*/  @P4 STG.E.U8 desc[UR20][R2.64], R17 ;  /* 0x0000001102004986 */ /* 0x0001e2000c101114 */
[----:B------:R-:W-:Y:S01]  /*101f0*/  LOP3.LUT R12, R18, 0xc, RZ, 0xfc, !PT ;  /* 0x0000000c120c7812 */ /* 0x000fe200078efcff */
[C---:B------:R-:W-:Y:S01]  /*10200*/  IMAD R13, R29.reuse, 0x2, R0 ;  /* 0x000000021d0d7824 */ /* 0x040fe200078e0200 */
[----:B------:R-:W-:Y:S01]  /*10210*/  IADD3 R6, P4, PT, R0, R21, RZ ;  /* 0x0000001500067210 */ /* 0x000fe20007f9e0ff */
[----:B------:R1:W-:Y:S01]  /*10220*/  @P6 STG.E.U8 desc[UR20][R4.64], R15 ;  /* 0x0000000f04006986 */ /* 0x0003e2000c101114 */
[----:B------:R-:W-:Y:S02]  /*10230*/  PRMT R19, R8, 0x7772, RZ ;  /* 0x0000777208137816 */ /* 0x000fe400000000ff */
[----:B------:R-:W-:Y:S01]  /*10240*/  LEA.HI.X.SX32 R7, R0, R23, 0x1, P4 ;  /* 0x0000001700077211 */ /* 0x000fe200020f0eff */
[----:B------:R-:W-:Y:S01]  /*10250*/  IMAD R0, R29, 0x2, R13 ;  /* 0x000000021d007824 */ /* 0x000fe200078e020d */
[----:B------:R-:W-:-:S02]  /*10260*/  ISETP.LT.AND P4, PT, R12, UR15, !P0 ;  /* 0x0000000f0c007c0c */ /* 0x000fc4000c781270 */
[C---:B------:R-:W-:Y:S01]  /*10270*/  IADD3 R12, P6, PT, R13.reuse, R21, RZ ;  /* 0x000000150d0c7210 */ /* 0x040fe20007fde0ff */
[----:B------:R2:W-:Y:S01]  /*10280*/  @P5 STG.E.U8 desc[UR20][R6.64], R19 ;  /* 0x0000001306005986 */ /* 0x0005e2000c101114 */
[----:B0-----:R-:W-:Y:S02]  /*10290*/  PRMT R17, R8, 0x7773, RZ ;  /* 0x0000777308117816 */ /* 0x001fe400000000ff */
[----:B------:R-:W-:Y:S01]  /*102a0*/  LEA.HI.X.SX32 R13, R13, R23, 0x1, P6 ;  /* 0x000000170d0d7211 */ /* 0x000fe200030f0eff */
[----:B-1----:R-:W-:Y:S01]  /*102b0*/  IMAD R5, R29, 0x2, R0 ;  /* 0x000000021d057824 */ /* 0x002fe200078e0200 */
[----:B------:R-:W-:Y:S02]  /*102c0*/  LOP3.LUT R4, R18, 0x10, RZ, 0xfc, !PT ;  /* 0x0000001012047812 */ /* 0x000fe400078efcff */
[----:B------:R-:W-:Y:S01]  /*102d0*/  IADD3 R2, P6, PT, R0, R21, RZ ;  /* 0x0000001500027210 */ /* 0x000fe20007fde0ff */
[----:B------:R-:W-:Y:S01]  /*102e0*/  @P3 STG.E.U8 desc[UR20][R12.64], R17 ;  /* 0x000000110c003986 */ /* 0x000fe2000c101114 */
[----:B------:R-:W-:-:S02]  /*102f0*/  ISETP.LT.AND P3, PT, R4, UR15, !P0 ;  /* 0x0000000f04007c0c */ /* 0x000fc4000c761270 */
[----:B------:R-:W-:Y:S01]  /*10300*/  LEA.HI.X.SX32 R3, R0, R23, 0x1, P6 ;  /* 0x0000001700037211 */ /* 0x000fe200030f0eff */
[----:B------:R-:W-:Y:S01]  /*10310*/  IMAD R0, R29, 0x2, R5 ;  /* 0x000000021d007824 */ /* 0x000fe200078e0205 */
[----:B------:R-:W-:Y:S02]  /*10320*/  PRMT R15, R9, 0x7770, RZ ;  /* 0x00007770090f7816 */ /* 0x000fe400000000ff */
[----:B------:R-:W-:Y:S01]  /*10330*/  IADD3 R4, P6, PT, R5, R21, RZ ;  /* 0x0000001505047210 */ /* 0x000fe20007fde0ff */
[----:B------:R-:W-:Y:S01]  /*10340*/  IMAD R8, R29, 0x2, R0 ;  /* 0x000000021d087824 */ /* 0x000fe200078e0200 */
[----:B--2---:R-:W-:Y:S01]  /*10350*/  LOP3.LUT R6, R18, 0x12, RZ, 0xfc, !PT ;  /* 0x0000001212067812 */ /* 0x004fe200078efcff */
[----:B------:R0:W-:Y:S01]  /*10360*/  @P2 STG.E.U8 desc[UR20][R2.64], R15 ;  /* 0x0000000f02002986 */ /* 0x0001e2000c101114 */
[----:B------:R-:W-:Y:S02]  /*10370*/  LEA.HI.X.SX32 R5, R5, R23, 0x1, P6 ;  /* 0x0000001705057211 */ /* 0x000fe400030f0eff */
[----:B------:R-:W-:-:S02]  /*10380*/  PRMT R19, R9, 0x7771, RZ ;  /* 0x0000777109137816 */ /* 0x000fc400000000ff */
[----:B------:R-:W-:Y:S02]  /*10390*/  ISETP.LT.AND P2, PT, R6, UR15, !P0 ;  /* 0x0000000f06007c0c */ /* 0x000fe4000c741270 */
[----:B------:R-:W-:Y:S01]  /*103a0*/  LOP3.LUT R7, R18, 0x14, RZ, 0xfc, !PT ;  /* 0x0000001412077812 */ /* 0x000fe200078efcff */
[----:B------:R1:W-:Y:S01]  /*103b0*/  @P1 STG.E.U8 desc[UR20][R4.64], R19 ;  /* 0x0000001304001986 */ /* 0x0003e2000c101114 */
[----:B------:R-:W-:Y:S02]  /*103c0*/  IADD3 R6, P6, PT, R0, R21, RZ ;  /* 0x0000001500067210 */ /* 0x000fe40007fde0ff */
[----:B------:R-:W-:Y:S02]  /*103d0*/  LOP3.LUT R16, R18, 0xe, RZ, 0xfc, !PT ;  /* 0x0000000e12107812 */ /* 0x000fe400078efcff */
[----:B------:R-:W-:Y:S02]  /*103e0*/  ISETP.LT.AND P1, PT, R7, UR15, !P0 ;  /* 0x0000000f07007c0c */ /* 0x000fe4000c721270 */
[----:B------:R-:W-:Y:S01]  /*103f0*/  LEA.HI.X.SX32 R7, R0, R23, 0x1, P6 ;  /* 0x0000001700077211 */ /* 0x000fe200030f0eff */
[----:B------:R-:W-:Y:S01]  /*10400*/  IMAD R0, R29, 0x2, R8 ;  /* 0x000000021d007824 */ /* 0x000fe200078e0208 */
[----:B------:R-:W-:-:S02]  /*10410*/  ISETP.LT.AND P5, PT, R16, UR15, !P0 ;  /* 0x0000000f10007c0c */ /* 0x000fc4000c7a1270 */
[C---:B0-----:R-:W-:Y:S02]  /*10420*/  IADD3 R2, P6, PT, R8.reuse, R21, RZ ;  /* 0x0000001508027210 */ /* 0x041fe40007fde0ff */
[C---:B------:R-:W-:Y:S02]  /*10430*/  PRMT R17, R9.reuse, 0x7772, RZ ;  /* 0x0000777209117816 */ /* 0x040fe400000000ff */
[----:B------:R-:W-:Y:S02]  /*10440*/  LEA.HI.X.SX32 R3, R8, R23, 0x1, P6 ;  /* 0x0000001708037211 */ /* 0x000fe400030f0eff */
[----:B-1----:R-:W-:Y:S01]  /*10450*/  IADD3 R4, P6, PT, R0, R21, RZ ;  /* 0x0000001500047210 */ /* 0x002fe20007fde0ff */
[----:B------:R0:W-:Y:S01]  /*10460*/  @P4 STG.E.U8 desc[UR20][R6.64], R17 ;  /* 0x0000001106004986 */ /* 0x0001e2000c101114 */
[----:B------:R-:W-:Y:S01]  /*10470*/  PRMT R15, R9, 0x7773, RZ ;  /* 0x00007773090f7816 */ /* 0x000fe200000000ff */
[----:B------:R-:W-:Y:S01]  /*10480*/  IMAD R9, R29, 0x2, R0 ;  /* 0x000000021d097824 */ /* 0x000fe200078e0200 */
[----:B------:R-:W-:-:S02]  /*10490*/  LOP3.LUT R8, R18, 0x18, RZ, 0xfc, !PT ;  /* 0x0000001812087812 */ /* 0x000fc400078efcff */
[----:B------:R-:W-:Y:S01]  /*104a0*/  LEA.HI.X.SX32 R5, R0, R23, 0x1, P6 ;  /* 0x0000001700057211 */ /* 0x000fe200030f0eff */
[----:B------:R1:W-:Y:S01]  /*104b0*/  @P5 STG.E.U8 desc[UR20][R2.64], R15 ;  /* 0x0000000f02005986 */ /* 0x0003e2000c101114 */
[----:B------:R-:W-:Y:S02]  /*104c0*/  PRMT R13, R10, 0x7770, RZ ;  /* 0x000077700a0d7816 */ /* 0x000fe400000000ff */
[----:B------:R-:W-:Y:S02]  /*104d0*/  LOP3.LUT R0, R18, 0x1a, RZ, 0xfc, !PT ;  /* 0x0000001a12007812 */ /* 0x000fe400078efcff */
[----:B------:R-:W-:Y:S01]  /*104e0*/  ISETP.LT.AND P6, PT, R8, UR15, !P0 ;  /* 0x0000000f08007c0c */ /* 0x000fe2000c7c1270 */
[----:B------:R2:W-:Y:S01]  /*104f0*/  @P3 STG.E.U8 desc[UR20][R4.64], R13 ;  /* 0x0000000d04003986 */ /* 0x0005e2000c101114 */
[----:B------:R-:W-:Y:S02]  /*10500*/  IADD3 R8, P5, PT, R9, R21, RZ ;  /* 0x0000001509087210 */ /* 0x000fe40007fbe0ff */
[----:B------:R-:W-:Y:S01]  /*10510*/  ISETP.LT.AND P3, PT, R0, UR15, !P0 ;  /* 0x0000000f00007c0c */ /* 0x000fe2000c761270 */
[----:B------:R-:W-:Y:S01]  /*10520*/  IMAD R0, R29, 0x2, R9 ;  /* 0x000000021d007824 */ /* 0x000fe200078e0209 */
[----:B------:R-:W-:-:S02]  /*10530*/  LEA.HI.X.SX32 R9, R9, R23, 0x1, P5 ;  /* 0x0000001709097211 */ /* 0x000fc400028f0eff */
[----:B0-----:R-:W-:Y:S01]  /*10540*/  PRMT R7, R10, 0x7771, RZ ;  /* 0x000077710a077816 */ /* 0x001fe200000000ff */
[----:B------:R-:W-:Y:S01]  /*10550*/  IMAD R6, R29, 0x2, R0 ;  /* 0x000000021d067824 */ /* 0x000fe200078e0200 */
[----:B-1----:R-:W-:Y:S02]  /*10560*/  LOP3.LUT R3, R18, 0x1c, RZ, 0xfc, !PT ;  /* 0x0000001c12037812 */ /* 0x002fe400078efcff */
[----:B------:R-:W-:Y:S01]  /*10570*/  IADD3 R2, P5, PT, R0, R21, RZ ;  /* 0x0000001500027210 */ /* 0x000fe20007fbe0ff */
[----:B------:R0:W-:Y:S01]  /*10580*/  @P2 STG.E.U8 desc[UR20][R8.64], R7 ;  /* 0x0000000708002986 */ /* 0x0001e2000c101114 */
[----:B------:R-:W-:Y:S02]  /*10590*/  LOP3.LUT R12, R18, 0x16, RZ, 0xfc, !PT ;  /* 0x00000016120c7812 */ /* 0x000fe400078efcff */
[----:B------:R-:W-:Y:S02]  /*105a0*/  ISETP.LT.AND P2, PT, R3, UR15, !P0 ;  /* 0x0000000f03007c0c */ /* 0x000fe4000c741270 */
[----:B------:R-:W-:Y:S01]  /*105b0*/  LEA.HI.X.SX32 R3, R0, R23, 0x1, P5 ;  /* 0x0000001700037211 */ /* 0x000fe200028f0eff */
[----:B------:R-:W-:Y:S01]  /*105c0*/  IMAD R0, R29, 0x2, R6 ;  /* 0x000000021d007824 */ /* 0x000fe200078e0206 */
[----:B------:R-:W-:-:S02]  /*105d0*/  PRMT R19, R10, 0x7772, RZ ;  /* 0x000077720a137816 */ /* 0x000fc400000000ff */
[----:B------:R-:W-:Y:S02]  /*105e0*/  ISETP.LT.AND P4, PT, R12, UR15, !P0 ;  /* 0x0000000f0c007c0c */ /* 0x000fe4000c781270 */
[----:B--2---:R-:W-:Y:S01]  /*105f0*/  LOP3.LUT R4, R18, 0x1e, RZ, 0xfc, !PT ;  /* 0x0000001e12047812 */ /* 0x004fe200078efcff */
[----:B------:R1:W-:Y:S01]  /*10600*/  @P1 STG.E.U8 desc[UR20][R2.64], R19 ;  /* 0x0000001302001986 */ /* 0x0003e2000c101114 */
[----:B------:R-:W-:Y:S02]  /*10610*/  IADD3 R12, P5, PT, R6, R21, RZ ;  /* 0x00000015060c7210 */ /* 0x000fe40007fbe0ff */
[----:B------:R-:W-:Y:S02]  /*10620*/  ISETP.LT.AND P1, PT, R4, UR15, !P0 ;  /* 0x0000000f04007c0c */ /* 0x000fe4000c721270 */
[----:B------:R-:W-:Y:S02]  /*10630*/  LEA.HI.X.SX32 R13, R6, R23, 0x1, P5 ;  /* 0x00000017060d7211 */ /* 0x000fe400028f0eff */
[----:B------:R-:W2:Y:S01]  /*10640*/  LDS.128 R4, [R14+0x800] ;  /* 0x000800000e047984 */ /* 0x000ea20000000c00 */
[----:B0-----:R-:W-:-:S02]  /*10650*/  IADD3 R8, P5, PT, R0, R21, RZ ;  /* 0x0000001500087210 */ /* 0x001fc40007fbe0ff */
[----:B------:R-:W-:Y:S01]  /*10660*/  PRMT R17, R10, 0x7773, RZ ;  /* 0x000077730a117816 */ /* 0x000fe200000000ff */
[----:B------:R-:W-:Y:S01]  /*10670*/  IMAD R10, R29, 0x2, R0 ;  /* 0x000000021d0a7824 */ /* 0x000fe200078e0200 */
[----:B------:R-:W-:Y:S02]  /*10680*/  LEA.HI.X.SX32 R9, R0, R23, 0x1, P5 ;  /* 0x0000001700097211 */ /* 0x000fe400028f0eff */
[----:B------:R-:W-:Y:S01]  /*10690*/  PRMT R15, R11, 0x7770, RZ ;  /* 0x000077700b0f7816 */ /* 0x000fe200000000ff */
[----:B------:R0:W-:Y:S01]  /*106a0*/  @P4 STG.E.U8 desc[UR20][R12.64], R17 ;  /* 0x000000110c004986 */ /* 0x0001e2000c101114 */
[----:B------:R-:W-:Y:S02]  /*106b0*/  LOP3.LUT R0, R18, 0x22, RZ, 0xfc, !PT ;  /* 0x0000002212007812 */ /* 0x000fe400078efcff */
[----:B-1----:R-:W-:Y:S01]  /*106c0*/  IADD3 R2, P5, PT, R10, R21, RZ ;  /* 0x000000150a027210 */ /* 0x002fe20007fbe0ff */
[----:B------:R1:W-:Y:S01]  /*106d0*/  @P6 STG.E.U8 desc[UR20][R8.64], R15 ;  /* 0x0000000f08006986 */ /* 0x0003e2000c101114 */
[----:B------:R-:W-:Y:S01]  /*106e0*/  ISETP.LT.AND P6, PT, R0, UR15, !P0 ;  /* 0x0000000f00007c0c */ /* 0x000fe2000c7c1270 */
[----:B------:R-:W-:Y:S01]  /*106f0*/  IMAD R0, R29, 0x2, R10 ;  /* 0x000000021d007824 */ /* 0x000fe200078e020a */
[----:B------:R-:W-:-:S02]  /*10700*/  LEA.HI.X.SX32 R3, R10, R23, 0x1, P5 ;  /* 0x000000170a037211 */ /* 0x000fc400028f0eff */
[----:B------:R-:W-:Y:S01]  /*10710*/  PRMT R19, R11, 0x7771, RZ ;  /* 0x000077710b137816 */ /* 0x000fe200000000ff */
[----:B------:R-:W-:Y:S01]  /*10720*/  IMAD R10, R29, 0x2, R0 ;  /* 0x000000021d0a7824 */ /* 0x000fe200078e0200 */
[C---:B------:R-:W-:Y:S02]  /*10730*/  LOP3.LUT R16, R18.reuse, 0x20, RZ, 0xfc, !PT ;  /* 0x0000002012107812 */ /* 0x040fe400078efcff */
[----:B0-----:R-:W-:Y:S01]  /*10740*/  LOP3.LUT R13, R18, 0x24, RZ, 0xfc, !PT ;  /* 0x00000024120d7812 */ /* 0x001fe200078efcff */
[----:B------:R0:W-:Y:S01]  /*10750*/  @P3 STG.E.U8 desc[UR20][R2.64], R19 ;  /* 0x0000001302003986 */ /* 0x0001e2000c101114 */
[C---:B------:R-:W-:Y:S02]  /*10760*/  IADD3 R12, P5, PT, R0.reuse, R21, RZ ;  /* 0x00000015000c7210 */ /* 0x040fe40007fbe0ff */
[----:B------:R-:W-:Y:S02]  /*10770*/  ISETP.LT.AND P3, PT, R13, UR15, !P0 ;  /* 0x0000000f0d007c0c */ /* 0x000fe4000c761270 */
[----:B------:R-:W-:Y:S01]  /*10780*/  LEA.HI.X.SX32 R13, R0, R23, 0x1, P5 ;  /* 0x00000017000d7211 */ /* 0x000fe200028f0eff */
[----:B------:R-:W-:Y:S01]  /*10790*/  IMAD R0, R29, 0x2, R10 ;  /* 0x000000021d007824 */ /* 0x000fe200078e020a */
[----:B-1----:R-:W-:-:S02]  /*107a0*/  IADD3 R8, P5, PT, R10, R21, RZ ;  /* 0x000000150a087210 */ /* 0x002fc40007fbe0ff */
[----:B------:R-:W-:Y:S01]  /*107b0*/  PRMT R17, R11, 0x7772, RZ ;  /* 0x000077720b117816 */ /* 0x000fe200000000ff */
[----:B------:R-:W-:Y:S01]  /*107c0*/  IMAD R14, R29, 0x2, R0 ;  /* 0x000000021d0e7824 */ /* 0x000fe200078e0200 */
[----:B------:R-:W-:Y:S02]  /*107d0*/  PRMT R15, R11, 0x7773, RZ ;  /* 0x000077730b0f7816 */ /* 0x000fe400000000ff */
[----:B------:R-:W-:Y:S01]  /*107e0*/  LEA.HI.X.SX32 R9, R10, R23, 0x1, P5 ;  /* 0x000000170a097211 */ /* 0x000fe200028f0eff */
[----:B------:R2:W-:Y:S01]  /*107f0*/  @P2 STG.E.U8 desc[UR20][R12.64], R17 ;  /* 0x000000110c002986 */ /* 0x0005e2000c101114 */
[----:B------:R-:W-:Y:S02]  /*10800*/  LOP3.LUT R11, R18, 0x26, RZ, 0xfc, !PT ;  /* 0x00000026120b7812 */ /* 0x000fe400078efcff */
[----:B------:R-:W-:Y:S01]  /*10810*/  ISETP.LT.AND P4, PT, R16, UR15, !P0 ;  /* 0x0000000f10007c0c */ /* 0x000fe2000c781270 */
[----:B------:R1:W-:Y:S01]  /*10820*/  @P1 STG.E.U8 desc[UR20][R8.64], R15 ;  /* 0x0000000f08001986 */ /* 0x0003e2000c101114 */
[----:B------:R-:W-:-:S02]  /*10830*/  ISETP.LT.AND P2, PT, R11, UR15, !P0 ;  /* 0x0000000f0b007c0c */ /* 0x000fc4000c741270 */
[-C--:B0-----:R-:W-:Y:S02]  /*10840*/  IADD3 R2, P1, PT, R0, R21.reuse, RZ ;  /* 0x0000001500027210 */ /* 0x081fe40007f3e0ff */
[----:B------:R-:W-:Y:S02]  /*10850*/  LOP3.LUT R11, R18, 0x28, RZ, 0xfc, !PT ;  /* 0x00000028120b7812 */ /* 0x000fe400078efcff */
[----:B------:R-:W-:Y:S02]  /*10860*/  IADD3 R10, P5, PT, R14, R21, RZ ;  /* 0x000000150e0a7210 */ /* 0x000fe40007fbe0ff */
[----:B------:R-:W-:Y:S02]  /*10870*/  LEA.HI.X.SX32 R3, R0, R23, 0x1, P1 ;  /* 0x0000001700037211 */ /* 0x000fe400008f0eff */
[----:B------:R-:W-:Y:S02]  /*10880*/  ISETP.LT.AND P1, PT, R11, UR15, !P0 ;  /* 0x0000000f0b007c0c */ /* 0x000fe4000c721270 */
[----:B--2---:R-:W-:-:S02]  /*10890*/  PRMT R17, R4, 0x7770, RZ ;  /* 0x0000777004117816 */ /* 0x004fc400000000ff */
[----:B------:R-:W-:Y:S01]  /*108a0*/  LEA.HI.X.SX32 R11, R14, R23, 0x1, P5 ;  /* 0x000000170e0b7211 */ /* 0x000fe200028f0eff */
[C---:B------:R-:W-:Y:S01]  /*108b0*/  IMAD R14, R29.reuse, 0x2, R14 ;  /* 0x000000021d0e7824 */ /* 0x040fe200078e020e */
[----:B-1----:R-:W-:Y:S01]  /*108c0*/  PRMT R15, R4, 0x7771, RZ ;  /* 0x00007771040f7816 */ /* 0x002fe200000000ff */
[----:B------:R0:W-:Y:S01]  /*108d0*/  @P4 STG.E.U8 desc[UR20][R2.64], R17 ;  /* 0x0000001102004986 */ /* 0x0001e2000c101114 */
[C---:B------:R-:W-:Y:S01]  /*108e0*/  LOP3.LUT R9, R18.reuse, 0x2c, RZ, 0xfc, !PT ;  /* 0x0000002c12097812 */ /* 0x040fe200078efcff */
[----:B------:R-:W-:Y:S01]  /*108f0*/  IMAD R0, R29, 0x2, R14 ;  /* 0x000000021d007824 */ /* 0x000fe200078e020e */
[----:B------:R-:W-:Y:S01]  /*10900*/  LOP3.LUT R16, R18, 0x2a, RZ, 0xfc, !PT ;  /* 0x0000002a12107812 */ /* 0x000fe200078efcff */
[----:B------:R1:W-:Y:S01]  /*10910*/  @P6 STG.E.U8 desc[UR20][R10.64], R15 ;  /* 0x0000000f0a006986 */ /* 0x0003e2000c101114 */
[----:B------:R-:W-:Y:S02]  /*10920*/  IADD3 R8, P6, PT, R14, R21, RZ ;  /* 0x000000150e087210 */ /* 0x000fe40007fde0ff */
[----:B------:R-:W-:-:S02]  /*10930*/  ISETP.LT.AND P4, PT, R9, UR15, !P0 ;  /* 0x0000000f09007c0c */ /* 0x000fc4000c781270 */
[----:B------:R-:W-:Y:S02]  /*10940*/  LEA.HI.X.SX32 R9, R14, R23, 0x1, P6 ;  /* 0x000000170e097211 */ /* 0x000fe400030f0eff */
[----:B------:R-:W-:Y:S01]  /*10950*/  IADD3 R12, P6, PT, R0, R21, RZ ;  /* 0x00000015000c7210 */ /* 0x000fe20007fde0ff */
[C---:B0-----:R-:W-:Y:S01]  /*10960*/  IMAD R3, R29.reuse, 0x2, R0 ;  /* 0x000000021d037824 */ /* 0x041fe200078e0200 */
[----:B------:R-:W-:Y:S02]  /*10970*/  PRMT R19, R4, 0x7772, RZ ;  /* 0x0000777204137816 */ /* 0x000fe400000000ff */
[----:B------:R-:W-:Y:S01]  /*10980*/  LEA.HI.X.SX32 R13, R0, R23, 0x1, P6 ;  /* 0x00000017000d7211 */ /* 0x000fe200030f0eff */
[----:B------:R-:W-:Y:S01]  /*10990*/  IMAD R0, R29, 0x2, R3 ;  /* 0x000000021d007824 */ /* 0x000fe200078e0203 */
[----:B------:R-:W-:Y:S01]  /*109a0*/  IADD3 R2, P6, PT, R3, R21, RZ ;  /* 0x0000001503027210 */ /* 0x000fe20007fde0ff */
[----:B------:R0:W-:Y:S01]  /*109b0*/  @P3 STG.E.U8 desc[UR20][R8.64], R19 ;  /* 0x0000001308003986 */ /* 0x0001e2000c101114 */
[----:B------:R-:W-:-:S02]  /*109c0*/  PRMT R17, R4, 0x7773, RZ ;  /* 0x0000777304117816 */ /* 0x000fc400000000ff */
[----:B------:R-:W-:Y:S02]  /*109d0*/  ISETP.LT.AND P5, PT, R16, UR15, !P0 ;  /* 0x0000000f10007c0c */ /* 0x000fe4000c7a1270 */
[----:B------:R-:W-:Y:S01]  /*109e0*/  LEA.HI.X.SX32 R3, R3, R23, 0x1, P6 ;  /* 0x0000001703037211 */ /* 0x000fe200030f0eff */
[----:B------:R-:W-:Y:S01]  /*109f0*/  @P2 STG.E.U8 desc[UR20][R12.64], R17 ;  /* 0x000000110c002986 */ /* 0x000fe2000c101114 */
[----:B------:R-:W-:Y:S02]  /*10a00*/  LOP3.LUT R4, R18, 0x30, RZ, 0xfc, !PT ;  /* 0x0000003012047812 */ /* 0x000fe400078efcff */
[----:B-1----:R-:W-:Y:S02]  /*10a10*/  IADD3 R10, P6, PT, R0, R21, RZ ;  /* 0x00000015000a7210 */ /* 0x002fe40007fde0ff */
[----:B------:R-:W-:Y:S02]  /*10a20*/  PRMT R15, R5, 0x7770, RZ ;  /* 0x00007770050f7816 */ /* 0x000fe400000000ff */
[----:B------:R-:W-:-:S02]  /*10a30*/  ISETP.LT.AND P2, PT, R4, UR15, !P0 ;  /* 0x0000000f04007c0c */ /* 0x000fc4000c741270 */
[----:B------:R-:W-:Y:S01]  /*10a40*/  LEA.HI.X.SX32 R11, R0, R23, 0x1, P6 ;  /* 0x00000017000b7211 */ /* 0x000fe200030f0eff */
[----:B------:R-:W-:Y:S01]  /*10a50*/  IMAD R0, R29, 0x2, R0 ;  /* 0x000000021d007824 */ /* 0x000fe200078e0200 */
[C---:B------:R-:W-:Y:S01]  /*10a60*/  LOP3.LUT R4, R18.reuse, 0x32, RZ, 0xfc, !PT ;  /* 0x0000003212047812 */ /* 0x040fe200078efcff */
[----:B------:R1:W-:Y:S01]  /*10a70*/  @P1 STG.E.U8 desc[UR20][R2.64], R15 ;  /* 0x0000000f02001986 */ /* 0x0003e2000c101114 */
[----:B0-----:R-:W-:Y:S02]  /*10a80*/  PRMT R19, R5, 0x7771, RZ ;  /* 0x0000777105137816 */ /* 0x001fe400000000ff */
[----:B------:R-:W-:Y:S02]  /*10a90*/  LOP3.LUT R16, R18, 0x2e, RZ, 0xfc, !PT ;  /* 0x0000002e12107812 */ /* 0x000fe400078efcff */
[----:B------:R-:W-:Y:S01]  /*10aa0*/  ISETP.LT.AND P1, PT, R4, UR15, !P0 ;  /* 0x0000000f04007c0c */ /* 0x000fe2000c721270 */
[----:B------:R-:W-:Y:S01]  /*10ab0*/  IMAD R4, R29, 0x2, R0 ;  /* 0x000000021d047824 */ /* 0x000fe200078e0200 */
[----:B------:R-:W-:Y:S01]  /*10ac0*/  LOP3.LUT R9, R18, 0x34, RZ, 0xfc, !PT ;  /* 0x0000003412097812 */ /* 0x000fe200078efcff */
[----:B------:R0:W-:Y:S01]  /*10ad0*/  @P5 STG.E.U8 desc[UR20][R10.64], R19 ;  /* 0x000000130a005986 */ /* 0x0001e2000c101114 */
[----:B------:R-:W-:-:S02]  /*10ae0*/  IADD3 R8, P6, PT, R0, R21, RZ ;  /* 0x0000001500087210 */ /* 0x000fc40007fde0ff */
[----:B------:R-:W-:Y:S02]  /*10af0*/  ISETP.LT.AND P3, PT, R16, UR15, !P0 ;  /* 0x0000000f10007c0c */ /* 0x000fe4000c761270 */
[----:B------:R-:W-:Y:S02]  /*10b00*/  ISETP.LT.AND P5, PT, R9, UR15, !P0 ;  /* 0x0000000f09007c0c */ /* 0x000fe4000c7a1270 */
[----:B------:R-:W-:Y:S01]  /*10b10*/  LEA.HI.X.SX32 R9, R0, R23, 0x1, P6 ;  /* 0x0000001700097211 */ /* 0x000fe200030f0eff */
[----:B------:R-:W-:Y:S01]  /*10b20*/  IMAD R0, R29, 0x2, R4 ;  /* 0x000000021d007824 */ /* 0x000fe200078e0204 */
[C---:B-1----:R-:W-:Y:S02]  /*10b30*/  IADD3 R2, P6, PT, R4.reuse, R21, RZ ;  /* 0x0000001504027210 */ /* 0x042fe40007fde0ff */
[----:B------:R-:W-:Y:S01]  /*10b40*/  PRMT R17, R5, 0x7772, RZ ;  /* 0x0000777205117816 */ /* 0x000fe200000000ff */
[----:B0-----:R-:W-:Y:S01]  /*10b50*/  IMAD R11, R29, 0x2, R0 ;  /* 0x000000021d0b7824 */ /* 0x001fe200078e0200 */
[----:B------:R-:W-:-:S02]  /*10b60*/  LEA.HI.X.SX32 R3, R4, R23, 0x1, P6 ;  /* 0x0000001704037211 */ /* 0x000fc400030f0eff */
[----:B------:R-:W-:Y:S01]  /*10b70*/  PRMT R15, R5, 0x7773, RZ ;  /* 0x00007773050f7816 */ /* 0x000fe200000000ff */
[----:B------:R0:W-:Y:S01]  /*10b80*/  @P4 STG.E.U8 desc[UR20][R8.64], R17 ;  /* 0x0000001108004986 */ /* 0x0001e2000c101114 */
[----:B------:R-:W-:Y:S02]  /*10b90*/  IADD3 R4, P6, PT, R0, R21, RZ ;  /* 0x0000001500047210 */ /* 0x000fe40007fde0ff */
[----:B------:R-:W-:Y:S01]  /*10ba0*/  LOP3.LUT R10, R18, 0x38, RZ, 0xfc, !PT ;  /* 0x00000038120a7812 */ /* 0x000fe200078efcff */
[----:B------:R1:W-:Y:S01]  /*10bb0*/  @P3 STG.E.U8 desc[UR20][R2.64], R15 ;  /* 0x0000000f02003986 */ /* 0x0003e2000c101114 */
[----:B------:R-:W-:Y:S01]  /*10bc0*/  LEA.HI.X.SX32 R5, R0, R23, 0x1, P6 ;  /* 0x0000001700057211 */ /* 0x000fe200030f0eff */
[----:B------:R-:W-:Y:S01]  /*10bd0*/  IMAD R0, R29, 0x2, R11 ;  /* 0x000000021d007824 */ /* 0x000fe200078e020b */
[----:B------:R-:W-:Y:S02]  /*10be0*/  ISETP.LT.AND P3, PT, R10, UR15, !P0 ;  /* 0x0000000f0a007c0c */ /* 0x000fe4000c761270 */
[----:B------:R-:W-:-:S02]  /*10bf0*/  IADD3 R10, P6, PT, R11, R21, RZ ;  /* 0x000000150b0a7210 */ /* 0x000fc40007fde0ff */
[----:B------:R-:W-:Y:S01]  /*10c00*/  LOP3.LUT R12, R18, 0x36, RZ, 0xfc, !PT ;  /* 0x00000036120c7812 */ /* 0x000fe200078efcff */
[----:B0-----:R-:W-:Y:S01]  /*10c10*/  IMAD R9, R29, 0x2, R0 ;  /* 0x000000021d097824 */ /* 0x001fe200078e0200 */
[----:B------:R-:W-:Y:S02]  /*10c20*/  LEA.HI.X.SX32 R11, R11, R23, 0x1, P6 ;  /* 0x000000170b0b7211 */ /* 0x000fe400030f0eff */
[----:B------:R-:W-:Y:S01]  /*10c30*/  ISETP.LT.AND P4, PT, R12, UR15, !P0 ;  /* 0x0000000f0c007c0c */ /* 0x000fe2000c781270 */
[----:B------:R-:W-:Y:S01]  /*10c40*/  IMAD R12, R29, 0x2, R9 ;  /* 0x000000021d0c7824 */ /* 0x000fe200078e0209 */
[----:B-1----:R-:W-:Y:S02]  /*10c50*/  IADD3 R2, P6, PT, R0, R21, RZ ;  /* 0x0000001500027210 */ /* 0x002fe40007fde0ff */
[C---:B------:R-:W-:Y:S02]  /*10c60*/  PRMT R13, R6.reuse, 0x7770, RZ ;  /* 0x00007770060d7816 */ /* 0x040fe400000000ff */
[----:B------:R-:W-:-:S02]  /*10c70*/  PRMT R17, R6, 0x7771, RZ ;  /* 0x0000777106117816 */ /* 0x000fc400000000ff */
[----:B------:R-:W-:Y:S01]  /*10c80*/  LOP3.LUT R8, R18, 0x3a, RZ, 0xfc, !PT ;  /* 0x0000003a12087812 */ /* 0x000fe200078efcff */
[----:B------:R0:W-:Y:S01]  /*10c90*/  @P2 STG.E.U8 desc[UR20][R4.64], R13 ;  /* 0x0000000d04002986 */ /* 0x0001e2000c101114 */
[----:B------:R-:W-:Y:S01]  /*10ca0*/  LEA.HI.X.SX32 R3, R0, R23, 0x1, P6 ;  /* 0x0000001700037211 */ /* 0x000fe200030f0eff */
[C---:B------:R-:W-:Y:S01]  /*10cb0*/  IMAD R0, R29.reuse, 0x2, R12 ;  /* 0x000000021d007824 */ /* 0x040fe200078e020c */
[----:B------:R-:W-:Y:S01]  /*10cc0*/  ISETP.LT.AND P2, PT, R8, UR15, !P0 ;  /* 0x0000000f08007c0c */ /* 0x000fe2000c741270 */
[----:B------:R1:W-:Y:S01]  /*10cd0*/  @P1 STG.E.U8 desc[UR20][R10.64], R17 ;  /* 0x000000110a001986 */ /* 0x0003e2000c101114 */
[----:B------:R-:W-:Y:S01]  /*10ce0*/  IADD3 R8, P6, PT, R12, R21, RZ ;  /* 0x000000150c087210 */ /* 0x000fe20007fde0ff */
[C---:B------:R-:W-:Y:S01]  /*10cf0*/  IMAD R15, R29.reuse, 0x2, R0 ;  /* 0x000000021d0f7824 */ /* 0x040fe200078e0200 */
[C---:B------:R-:W-:Y:S02]  /*10d00*/  LOP3.LUT R19, R18.reuse, 0x3c, RZ, 0xfc, !PT ;  /* 0x0000003c12137812 */ /* 0x040fe400078efcff */
[----:B------:R-:W-:Y:S01]  /*10d10*/  LOP3.LUT R18, R18, 0x3e, RZ, 0xfc, !PT ;  /* 0x0000003e12127812 */ /* 0x000fe200078efcff */
[----:B------:R-:W-:Y:S01]  /*10d20*/  IMAD R16, R29, 0x2, R15 ;  /* 0x000000021d107824 */ /* 0x000fe200078e020f */
[----:B------:R-:W-:-:S02]  /*10d30*/  PRMT R25, R6, 0x7772, RZ ;  /* 0x0000777206197816 */ /* 0x000fc400000000ff */
[----:B0-----:R-:W-:Y:S02]  /*10d40*/  IADD3 R4, P1, PT, R9, R21, RZ ;  /* 0x0000001509047210 */ /* 0x001fe40007f3e0ff */
[----:B-1----:R-:W-:Y:S01]  /*10d50*/  PRMT R17, R7, 0x7773, RZ ;  /* 0x0000777307117816 */ /* 0x002fe200000000ff */
[----:B------:R0:W-:Y:S01]  /*10d60*/  @P5 STG.E.U8 desc[UR20][R2.64], R25 ;  /* 0x0000001902005986 */ /* 0x0001e2000c101114 */
[-C--:B------:R-:W-:Y:S02]  /*10d70*/  LEA.HI.X.SX32 R5, R9, R23.reuse, 0x1, P1 ;  /* 0x0000001709057211 */ /* 0x080fe400008f0eff */
[----:B------:R-:W-:Y:S02]  /*10d80*/  LEA.HI.X.SX32 R9, R12, R23, 0x1, P6 ;  /* 0x000000170c097211 */ /* 0x000fe400030f0eff */
[-C--:B------:R-:W-:Y:S02]  /*10d90*/  IADD3 R12, P6, PT, R0, R21.reuse, RZ ;  /* 0x00000015000c7210 */ /* 0x080fe40007fde0ff */
[----:B------:R-:W-:-:S02]  /*10da0*/  IADD3 R10, P1, PT, R15, R21, RZ ;  /* 0x000000150f0a7210 */ /* 0x000fc40007f3e0ff */
[-C--:B------:R-:W-:Y:S02]  /*10db0*/  LEA.HI.X.SX32 R13, R0, R23.reuse, 0x1, P6 ;  /* 0x00000017000d7211 */ /* 0x080fe400030f0eff */
[----:B------:R-:W-:Y:S02]  /*10dc0*/  LEA.HI.X.SX32 R11, R15, R23, 0x1, P1 ;  /* 0x000000170f0b7211 */ /* 0x000fe400008f0eff */
[----:B------:R-:W-:Y:S02]  /*10dd0*/  IADD3 R14, P6, PT, R16, R21, RZ ;  /* 0x00000015100e7210 */ /* 0x000fe40007fde0ff */
[----:B------:R-:W-:Y:S02]  /*10de0*/  ISETP.LT.AND P1, PT, R19, UR15, !P0 ;  /* 0x0000000f13007c0c */ /* 0x000fe4000c721270 */
[----:B------:R-:W-:Y:S02]  /*10df0*/  ISETP.LT.AND P0, PT, R18, UR15, !P0 ;  /* 0x0000000f12007c0c */ /* 0x000fe4000c701270 */
[----:B------:R-:W-:-:S02]  /*10e00*/  LEA.HI.X.SX32 R15, R16, R23, 0x1, P6 ;  /* 0x00000017100f7211 */ /* 0x000fc400030f0eff */
[----:B------:R-:W-:Y:S02]  /*10e10*/  PRMT R23, R6, 0x7773, RZ ;  /* 0x0000777306177816 */ /* 0x000fe400000000ff */
[C---:B------:R-:W-:Y:S02]  /*10e20*/  PRMT R19, R7.reuse, 0x7772, RZ ;  /* 0x0000777207137816 */ /* 0x040fe400000000ff */
[C---:B------:R-:W-:Y:S01]  /*10e30*/  PRMT R21, R7.reuse, 0x7771, RZ ;  /* 0x0000777107157816 */ /* 0x040fe200000000ff */
[----:B------:R0:W-:Y:S01]  /*10e40*/  @P4 STG.E.U8 desc[UR20][R4.64], R23 ;  /* 0x0000001704004986 */ /* 0x0001e2000c101114 */
[----:B------:R-:W-:-:S05]  /*10e50*/  PRMT R7, R7, 0x7770, RZ ;  /* 0x0000777007077816 */ /* 0x000fca00000000ff */
[----:B------:R0:W-:Y:S04]  /*10e60*/  @P3 STG.E.U8 desc[UR20][R8.64], R7 ;  /* 0x0000000708003986 */ /* 0x0001e8000c101114 */
[----:B------:R0:W-:Y:S04]  /*10e70*/  @P2 STG.E.U8 desc[UR20][R12.64], R21 ;  /* 0x000000150c002986 */ /* 0x0001e8000c101114 */
[----:B------:R0:W-:Y:S04]  /*10e80*/  @P1 STG.E.U8 desc[UR20][R10.64], R19 ;  /* 0x000000130a001986 */ /* 0x0001e8000c101114 */
[----:B------:R0:W-:Y:S01]  /*10e90*/  @P0 STG.E.U8 desc[UR20][R14.64], R17 ;  /* 0x000000110e000986 */ /* 0x0001e2000c101114 */
[----:B------:R-:W-:Y:S06]  /*10ea0*/  BAR.SYNC.DEFER_BLOCKING 0x0 ;  /* 0x0000000000007b1d */ /* 0x000fec0000010000 */
[----:B------:R-:W-:Y:S05]  /*10eb0*/  BRA.U UP0, `(.L_x_13) ;  /* 0x0000000100a07547 */ /* 0x000fea000b800000 */
[----:B------:R-:W1:Y:S01]  /*10ec0*/  S2UR UR5, SR_CgaCtaId ;  /* 0x00000000000579c3 */ /* 0x000e620000008800 */
[----:B------:R-:W-:Y:S01]  /*10ed0*/  NOP ;  /* 0x0000000000007918 */ /* 0x000fe20000000000 */
[----:B------:R-:W-:Y:S01]  /*10ee0*/  UMOV UR4, 0x50 ;  /* 0x0000005000047882 */ /* 0x000fe20000000000 */
[----:B------:R-:W-:Y:S02]  /*10ef0*/  IMAD.U32 R0, RZ, RZ, UR8 ;  /* 0x00000008ff007e24 */ /* 0x000fe4000f8e00ff */
[----:B0-----:R-:W-:Y:S02]  /*10f00*/  IMAD.MOV.U32 R3, RZ, RZ, 0x3 ;  /* 0x00000003ff037424 */ /* 0x001fe400078e00ff */
[----:B------:R-:W-:Y:S01]  /*10f10*/  IMAD.MOV.U32 R7, RZ, RZ, 0x1 ;  /* 0x00000001ff077424 */ /* 0x000fe200078e00ff */
[----:B------:R-:W-:-:S04]  /*10f20*/  LOP3.LUT R0, R0, 0xffff, RZ, 0xc0, !PT ;  /* 0x0000ffff00007812 */ /* 0x000fc800078ec0ff */
[----:B------:R-:W-:-:S05]  /*10f30*/  SHF.R.U32.HI R0, RZ, 0x5, R0 ;  /* 0x00000005ff007819 */ /* 0x000fca0000011600 */
[----:B------:R-:W-:Y:S01]  /*10f40*/  VIADD R2, R0, 0x10 ;  /* 0x0000001000027836 */ /* 0x000fe20000000000 */
[----:B------:R-:W-:Y:S01]  /*10f50*/  SHF.L.U32 R0, R3, R0, RZ ;  /* 0x0000000003007219 */ /* 0x000fe200000006ff */
[----:B-1----:R-:W-:-:S03]  /*10f60*/  ULEA UR6, UR5, UR4, 0x18 ;  /* 0x0000000405067291 */ /* 0x002fc6000f8ec0ff */
[----:B------:R-:W-:-:S04]  /*10f70*/  SHF.L.U32 R3, R7, R2, RZ ;  /* 0x0000000207037219 */ /* 0x000fc800000006ff */
[----:B------:R-:W-:Y:S02]  /*10f80*/  LOP3.LUT R0, R3, R0, RZ, 0xfc, !PT ;  /* 0x0000000003007212 */ /* 0x000fe400078efcff */
[----:B------:R-:W0:Y:S02]  /*10f90*/  LDS R5, [UR6] ;  /* 0x00000006ff057984 */ /* 0x000e240008000800 */
[C---:B------:R-:W-:Y:S02]  /*10fa0*/  LOP3.LUT R2, R0.reuse, 0xffff, RZ, 0xc0, !PT ;  /* 0x0000ffff00027812 */ /* 0x040fe400078ec0ff */
[----:B0-----:R-:W-:-:S04]  /*10fb0*/  LOP3.LUT R3, R0, 0xffff, R5, 0x80, !PT ;  /* 0x0000ffff00037812 */ /* 0x001fc800078e8005 */
[----:B------:R-:W-:-:S13]  /*10fc0*/  ISETP.NE.AND P0, PT, R3, R2, PT ;  /* 0x000000020300720c */ /* 0x000fda0003f05270 */
[----:B------:R-:W-:Y:S05]  /*10fd0*/  @P0 BRA `(.L_x_14) ;  /* 0x0000000000500947 */ /* 0x000fea0003800000 */
[----:B------:R-:W-:Y:S02]  /*10fe0*/  SHF.R.U32.HI R5, RZ, 0x10, R5 ;  /* 0x00000010ff057819 */ /* 0x000fe40000011605 */
[----:B------:R-:W-:-:S04]  /*10ff0*/  SHF.R.U32.HI R2, RZ, 0x10, R0 ;  /* 0x00000010ff027819 */ /* 0x000fc80000011600 */
[----:B------:R-:W-:-:S04]  /*11000*/  LOP3.LUT R5, R5, R2, RZ, 0xc0, !PT ;  /* 0x0000000205057212 */ /* 0x000fc800078ec0ff */
[----:B------:R-:W-:-:S13]  /*11010*/  ISETP.NE.AND P0, PT, R5, R2, PT ;  /* 0x000000020500720c */ /* 0x000fda0003f05270 */
[----:B------:R-:W-:Y:S05]  /*11020*/  @P0 BRA `(.L_x_15) ;  /* 0x0000000000300947 */ /* 0x000fea0003800000 */
[----:B------:R-:W-:Y:S01]  /*11030*/  R2UR UR4, R0 ;  /* 0x00000000000472ca */ /* 0x000fe200000e0000 */
[----:B------:R-:W-:Y:S01]  /*11040*/  VOTEU.ANY UR5, UPT, PT ;  /* 0x0000000000057886 */ /* 0x000fe200038e0100 */
[----:B------:R-:W0:Y:S01]  /*11050*/  S2R R0, SR_LANEID ;  /* 0x0000000000007919 */ /* 0x000e220000000000 */
[----:B------:R-:W-:-:S10]  /*11060*/  UFLO.U32 UR5, UR5 ;  /* 0x00000005000572bd */ /* 0x000fd400080e0000 */
[----:B------:R-:W-:-:S06]  /*11070*/  ULOP3.LUT UR4, URZ, UR4, URZ, 0x33, !UPT ;  /* 0x00000004ff047292 */ /* 0x000fcc000f8e33ff */
[----:B------:R-:W-:-:S04]  /*11080*/  IMAD.U32 R2, RZ, RZ, UR4 ;  /* 0x00000004ff027e24 */ /* 0x000fc8000f8e00ff */
[----:B------:R-:W1:Y:S02]  /*11090*/  REDUX UR7, R2 ;  /* 0x00000000020773c4 */ /* 0x000e640000000000 */
[----:B------:R2:W-:Y:S01]  /*110a0*/  UTCATOMSWS.AND URZ, UR4 ;  /* 0x0000000400ff79e3 */ /* 0x0005e20008000000 */
[----:B0-----:R-:W-:Y:S01]  /*110b0*/  ISETP.EQ.U32.AND P0, PT, R0, UR5, PT ;  /* 0x0000000500007c0c */ /* 0x001fe2000bf02070 */
[----:B-1----:R-:W-:-:S12]  /*110c0*/  IMAD.U32 R0, RZ, RZ, UR7 ;  /* 0x00000007ff007e24 */ /* 0x002fd8000f8e00ff */
[----:B------:R2:W-:Y:S01]  /*110d0*/  @P0 ATOMS.AND RZ, [UR6], R0 ;  /* 0x00000000ffff098c */ /* 0x0005e2000a800006 */
[----:B------:R-:W-:Y:S05]  /*110e0*/  BRA `(.L_x_13) ;  /* 0x0000000000147947 */ /* 0x000fea0003800000 */
.L_x_15:
[----:B------:R-:W-:-:S07]  /*110f0*/  MOV R2, 0x11110 ;  /* 0x0001111000027802 */ /* 0x000fce0000000f00 */
[----:B------:R-:W-:Y:S05]  /*11100*/  CALL.REL.NOINC `($__internal_0_$__cuda_sm10x_tcgen05_guardrail_trap_col_being_dealloced_not_returned_by_alloc) ;  /* 0x00000000002c7944 */ /* 0x000fea0003c00000 */
[----:B------:R-:W-:Y:S05]  /*11110*/  BRA `(.L_x_13) ;  /* 0x0000000000087947 */ /* 0x000fea0003800000 */
.L_x_14:
[----:B------:R-:W-:-:S07]  /*11120*/  MOV R2, 0x11140 ;  /* 0x0001114000027802 */ /* 0x000fce0000000f00 */
[----:B------:R-:W-:Y:S05]  /*11130*/  CALL.REL.NOINC `($__internal_2_$__cuda_sm10x_tcgen05_guardrail_trap_unallocated_columns_being_dealloced) ;  /* 0x0000000000387944 */ /* 0x000fea0003c00000 */
.L_x_13:
[----:B------:R-:W-:Y:S01]  /*11140*/  NOP ;  /* 0x0000000000007918 */ /* 0x000fe20000000000 */
[----:B--2---:R-:W-:Y:S05]  /*11150*/  EXIT ;  /* 0x000000000000794d */ /* 0x004fea0003800000 */
.L_x_8:
[----:B------:R-:W0:Y:S02]  /*11160*/  SYNCS.PHASECHK.TRANS64.TRYWAIT P3, [UR6], R101 ;  /* 0x00000065ff0075a7 */ /* 0x000e240008061106 */
[----:B0-----:R-:W-:Y:S05]  /*11170*/  @!P3 BRA `(.L_x_8) ;  /* 0xfffffffc00f8b947 */ /* 0x001fea000383ffff */
[----:B------:R-:W-:Y:S05]  /*11180*/  BRA `(.L_x_16) ;  /* 0xffffffa000dc7947 */ /* 0x000fea000383ffff */
.L_x_12:
[----:B------:R-:W1:Y:S02]  /*11190*/  SYNCS.PHASECHK.TRANS64.TRYWAIT P0, [UR6], R2 ;  /* 0x00000002ff0075a7 */ /* 0x000e640008001106 */
[----:B-1----:R-:W-:Y:S05]  /*111a0*/  @!P0 BRA `(.L_x_12) ;  /* 0xfffffffc00f88947 */ /* 0x002fea000383ffff */
[----:B------:R-:W-:Y:S05]  /*111b0*/  BRA `(.L_x_11) ;  /* 0xffffffe400c47947 */ /* 0x000fea000383ffff */
        .weak           $__internal_0_$__cuda_sm10x_tcgen05_guardrail_trap_col_being_dealloced_not_returned_by_alloc
        .type           $__internal_0_$__cuda_sm10x_tcgen05_guardrail_trap_col_being_dealloced_not_returned_by_alloc,@function
        .size           $__internal_0_$__cuda_sm10x_tcgen05_guardrail_trap_col_being_dealloced_not_returned_by_alloc,($__internal_1_$__cuda_sm10x_tcgen05_guardrail_trap_phase_invalid_during_alloc - $__internal_0_$__cuda_sm10x_tcgen05_guardrail_trap_col_being_dealloced_not_returned_by_alloc)
$__internal_0_$__cuda_sm10x_tcgen05_guardrail_trap_col_being_dealloced_not_returned_by_alloc:
[----:B------:R-:W-:Y:S05]  /*111c0*/  BPT.TRAP 0x1 ;  /* 0x000000040000795c */ /* 0x000fea0000300000 */
[----:B------:R-:W-:-:S04]  /*111d0*/  IMAD.MOV.U32 R3, RZ, RZ, 0x0 ;  /* 0x00000000ff037424 */ /* 0x000fc800078e00ff */
[----:B------:R-:W-:Y:S05]  /*111e0*/  RET.REL.NODEC R2 `(matmul_kernel) ;  /* 0xfffffeec02847950 */ /* 0x000fea0003c3ffff */
        .weak           $__internal_1_$__cuda_sm10x_tcgen05_guardrail_trap_phase_invalid_during_alloc
        .type           $__internal_1_$__cuda_sm10x_tcgen05_guardrail_trap_phase_invalid_during_alloc,@function
        .size           $__internal_1_$__cuda_sm10x_tcgen05_guardrail_trap_phase_invalid_during_alloc,($__internal_2_$__cuda_sm10x_tcgen05_guardrail_trap_unallocated_columns_being_dealloced - $__internal_1_$__cuda_sm10x_tcgen05_guardrail_trap_phase_invalid_during_alloc)
$__internal_1_$__cuda_sm10x_tcgen05_guardrail_trap_phase_invalid_during_alloc:
[----:B------:R-:W-:Y:S05]  /*111f0*/  BPT.TRAP 0x1 ;  /* 0x000000040000795c */ /* 0x000fea0000300000 */
[----:B------:R-:W-:-:S04]  /*11200*/  IMAD.MOV.U32 R3, RZ, RZ, 0x0 ;  /* 0x00000000ff037424 */ /* 0x000fc800078e00ff */
[----:B------:R-:W-:Y:S05]  /*11210*/  RET.REL.NODEC R2 `(matmul_kernel) ;  /* 0xfffffeec02787950 */ /* 0x000fea0003c3ffff */
        .weak           $__internal_2_$__cuda_sm10x_tcgen05_guardrail_trap_unallocated_columns_being_dealloced
        .type           $__internal_2_$__cuda_sm10x_tcgen05_guardrail_trap_unallocated_columns_being_dealloced,@function
        .size           $__internal_2_$__cuda_sm10x_tcgen05_guardrail_trap_unallocated_columns_being_dealloced,(.L_x_20 - $__internal_2_$__cuda_sm10x_tcgen05_guardrail_trap_unallocated_columns_being_dealloced)
$__internal_2_$__cuda_sm10x_tcgen05_guardrail_trap_unallocated_columns_being_dealloced:
[----:B------:R-:W-:Y:S05]  /*11220*/  BPT.TRAP 0x1 ;  /* 0x000000040000795c */ /* 0x000fea0000300000 */
[----:B------:R-:W-:-:S04]  /*11230*/  IMAD.MOV.U32 R3, RZ, RZ, 0x0 ;  /* 0x00000000ff037424 */ /* 0x000fc800078e00ff */
[----:B------:R-:W-:Y:S05]  /*11240*/  RET.REL.NODEC R2 `(matmul_kernel) ;  /* 0xfffffeec026c7950 */ /* 0x000fea0003c3ffff */
.L_x_17:
[----:B------:R-:W-:-:S00]  /*11250*/  BRA `(.L_x_17) ;  /* 0xfffffffc00fc7947 */ /* 0x000fc0000383ffff */
[----:B------:R-:W-:-:S00]  /*11260*/  NOP ;  /* 0x0000000000007918 */ /* 0x000fc00000000000 */
        /* <DEDUP_REMOVED lines=9> */
.L_x_20:


//--------------------- .nv.shared.matmul_kernel  --------------------------
	.section	.nv.shared.matmul_kernel,"aw",@nobits
	.sectionflags	@""
	.align	16
	.zero		1024


//--------------------- .nv.shared.reserved.0     --------------------------
	.section	.nv.shared.reserved.0,"aw",@nobits
	.align	8
	.weak		__nv_reservedSMEM_offset_0_alias
	.size		__nv_reservedSMEM_offset_0_alias, 0, 64
	.other		__nv_reservedSMEM_offset_0_alias,@"STO_CUDA_RESERVED_SHARED STV_DEFAULT"
__nv_reservedSMEM_offset_0_alias:
	.zero		0
.nv.shared.reserved.0:
	.zero		64
	.weak		__nv_reservedSMEM_allocation_phase
	.type		__nv_reservedSMEM_allocation_phase,@object
	.size		__nv_reservedSMEM_allocation_phase,(.L_0 - __nv_reservedSMEM_allocation_phase)
__nv_reservedSMEM_allocation_phase:
	.zero		1
.L_0:
	.zero		7
	.weak		__nv_reservedSMEM_devtool_atexit_pc
	.type		__nv_reservedSMEM_devtool_atexit_pc,@object
	.size		__nv_reservedSMEM_devtool_atexit_pc,(__nv_reservedSMEM_allocation_mask - __nv_reservedSMEM_devtool_atexit_pc)
__nv_reservedSMEM_devtool_atexit_pc:
	.zero		8
	.weak		__nv_reservedSMEM_allocation_mask
	.type		__nv_reservedSMEM_allocation_mask,@object
	.size		__nv_reservedSMEM_allocation_mask,(.L_2 - __nv_reservedSMEM_allocation_mask)
__nv_reservedSMEM_allocation_mask:
	.zero		4
.L_2:


//--------------------- .nv.constant0.matmul_kernel --------------------------
	.section	.nv.constant0.matmul_kernel,"a",@progbits
	.sectionflags	@""
	.align	4
.nv.constant0.matmul_kernel:
	.zero		976


//--------------------- SYMBOLS --------------------------

	.type		.nv.reservedSmem.offset0,@object
	.size		.nv.reservedSmem.offset0,0x4
	.type		.nv.reservedSmem.cap,@object
	.size		.nv.reservedSmem.cap,0x4
